def matmul_kernel(
    a_ptr,
    b_ptr,
    c_ptr,
    M,
    N,
    K,
    stride_am,
    stride_ak,
    stride_bk,
    stride_bn,
    stride_cm,
    stride_cn,
    BLOCK_M: tl.constexpr,
    BLOCK_N: tl.constexpr,
    BLOCK_K: tl.constexpr,
    GROUP_M: tl.constexpr,
):
    pid = tl.program_id(axis=0)
    num_pid_m = tl.cdiv(M, BLOCK_M)
    num_pid_n = tl.cdiv(N, BLOCK_N)
    num_pid_in_group = GROUP_M * num_pid_n
    group_id = pid // num_pid_in_group
    first_pid_m = group_id * GROUP_M
    group_size_m = min(num_pid_m - first_pid_m, GROUP_M)
    pid_m = first_pid_m + ((pid % num_pid_in_group) % group_size_m)
    pid_n = (pid % num_pid_in_group) // group_size_m

    offs_am = (pid_m * BLOCK_M + tl.arange(0, BLOCK_M)) % M
    offs_bn = (pid_n * BLOCK_N + tl.arange(0, BLOCK_N)) % N
    offs_k = tl.arange(0, BLOCK_K)
    a_ptrs = a_ptr + offs_am[:, None] * stride_am + offs_k[None, :] * stride_ak
    b_ptrs = b_ptr + offs_k[:, None] * stride_bk + offs_bn[None, :] * stride_bn

    acc = tl.zeros((BLOCK_M, BLOCK_N), dtype=tl.float32)
    for kk in range(0, tl.cdiv(K, BLOCK_K)):
        a = tl.load(a_ptrs, mask=offs_k[None, :] < K - kk * BLOCK_K, other=0.0)
        b = tl.load(b_ptrs, mask=offs_k[:, None] < K - kk * BLOCK_K, other=0.0)
        acc = tl.dot(a, b, acc)
        a_ptrs += BLOCK_K * stride_ak
        b_ptrs += BLOCK_K * stride_bk

    c = acc.to(c_ptr.dtype.element_ty)
    offs_cm = pid_m * BLOCK_M + tl.arange(0, BLOCK_M)
    offs_cn = pid_n * BLOCK_N + tl.arange(0, BLOCK_N)
    c_ptrs = c_ptr + offs_cm[:, None] * stride_cm + offs_cn[None, :] * stride_cn
    mask = (offs_cm[:, None] < M) & (offs_cn[None, :] < N)
    tl.store(c_ptrs, c, mask=mask)

# config = {"BLOCK_K": 32, "BLOCK_M": 256, "BLOCK_N": 512, "GROUP_M": 8, "arch": "sm_80", "dtype": "fp16", "num_ctas": 1, "num_stages": 2, "num_warps": 8}
# arch = sm_80


// ===== COMPILED SASS (sm_80) =====

	.target	sm_80

	.elftype	@"ET_EXEC"


//--------------------- .note.nv.tkinfo           --------------------------
	.section	.note.nv.tkinfo,"",@"SHT_NOTE"
	.sectionflags	@"SHF_NOTE_NV_TKINFO"
	.tkinfo
        /*0018*/ 	.word	0x00000002
        /*0030*/ 	.string	""
        /*0030*/ 	.string	"ptxas"
        /*0030*/ 	.string	"Cuda compilation tools, release 13.0, V13.0.88"
        /*0030*/ 	.string	"Build cuda_13.0.r13.0/compiler.36424714_0"
        /*0030*/ 	.string	"-v  -suppress-debug-info  -lineinfo  -arch sm_80 "



//--------------------- .note.nv.cuinfo           --------------------------
	.section	.note.nv.cuinfo,"",@"SHT_NOTE"
	.sectionflags	@"SHF_NOTE_NV_CUINFO"
        /*0018*/ 	.short	0x0002
        /*001a*/ 	.short	0x0050
        /*001c*/ 	.short	0x0082
	.zero		2


//--------------------- .nv.info                  --------------------------
	.section	.nv.info,"",@"SHT_CUDA_INFO"
	.align	4


	//----- nvinfo : EIATTR_REGCOUNT
	.align		4
        /*0000*/ 	.byte	0x04, 0x2f
        /*0002*/ 	.short	(.L_1 - .L_0)
	.align		4
.L_0:
        /*0004*/ 	.word	index@(matmul_kernel)
        /*0008*/ 	.word	0x00000020


	//----- nvinfo : EIATTR_FRAME_SIZE
	.align		4
.L_1:
        /*000c*/ 	.byte	0x04, 0x11
        /*000e*/ 	.short	(.L_3 - .L_2)
	.align		4
.L_2:
        /*0010*/ 	.word	index@(matmul_kernel)
        /*0014*/ 	.word	0x00002118


	//----- nvinfo : EIATTR_MIN_STACK_SIZE
	.align		4
.L_3:
        /*0018*/ 	.byte	0x04, 0x12
        /*001a*/ 	.short	(.L_5 - .L_4)
	.align		4
.L_4:
        /*001c*/ 	.word	index@(matmul_kernel)
        /*0020*/ 	.word	0x00002118
.L_5:


//--------------------- .nv.info.matmul_kernel    --------------------------
	.section	.nv.info.matmul_kernel,"",@"SHT_CUDA_INFO"
	.sectionflags	@""
	.align	4


	//----- nvinfo : EIATTR_CUDA_API_VERSION
	.align		4
        /*0000*/ 	.byte	0x04, 0x37
        /*0002*/ 	.short	(.L_7 - .L_6)
.L_6:
        /*0004*/ 	.word	0x00000082


	//----- nvinfo : EIATTR_SW2861232_WAR
	.align		4
.L_7:
        /*0008*/ 	.byte	0x01, 0x35
	.zero		2


	//----- nvinfo : EIATTR_PARAM_CBANK
	.align		4
        /*000c*/ 	.byte	0x04, 0x0a
        /*000e*/ 	.short	(.L_9 - .L_8)
	.align		4
.L_8:
        /*0010*/ 	.word	index@(.nv.constant0.matmul_kernel)
        /*0014*/ 	.short	0x0160
        /*0016*/ 	.short	0x0050


	//----- nvinfo : EIATTR_CBANK_PARAM_SIZE
	.align		4
.L_9:
        /*0018*/ 	.byte	0x03, 0x19
        /*001a*/ 	.short	0x0050


	//----- nvinfo : EIATTR_KPARAM_INFO
	.align		4
        /*001c*/ 	.byte	0x04, 0x17
        /*001e*/ 	.short	(.L_11 - .L_10)
.L_10:
        /*0020*/ 	.word	0x00000000
        /*0024*/ 	.short	0x000d
        /*0026*/ 	.short	0x0048
        /*0028*/ 	.byte	0x00, 0xf4, 0x21, 0x00


	//----- nvinfo : EIATTR_KPARAM_INFO
	.align		4
.L_11:
        /*002c*/ 	.byte	0x04, 0x17
        /*002e*/ 	.short	(.L_13 - .L_12)
.L_12:
        /*0030*/ 	.word	0x00000000
        /*0034*/ 	.short	0x000c
        /*0036*/ 	.short	0x0040
        /*0038*/ 	.byte	0x00, 0xf4, 0x21, 0x00


	//----- nvinfo : EIATTR_KPARAM_INFO
	.align		4
.L_13:
        /*003c*/ 	.byte	0x04, 0x17
        /*003e*/ 	.short	(.L_15 - .L_14)
.L_14:
        /*0040*/ 	.word	0x00000000
        /*0044*/ 	.short	0x000b
        /*0046*/ 	.short	0x0038
        /*0048*/ 	.byte	0x00, 0xf0, 0x11, 0x00


	//----- nvinfo : EIATTR_KPARAM_INFO
	.align		4
.L_15:
        /*004c*/ 	.byte	0x04, 0x17
        /*004e*/ 	.short	(.L_17 - .L_16)
.L_16:
        /*0050*/ 	.word	0x00000000
        /*0054*/ 	.short	0x000a
        /*0056*/ 	.short	0x0034
        /*0058*/ 	.byte	0x00, 0xf0, 0x11, 0x00


	//----- nvinfo : EIATTR_KPARAM_INFO
	.align		4
.L_17:
        /*005c*/ 	.byte	0x04, 0x17
        /*005e*/ 	.short	(.L_19 - .L_18)
.L_18:
        /*0060*/ 	.word	0x00000000
        /*0064*/ 	.short	0x0009
        /*0066*/ 	.short	0x0030
        /*0068*/ 	.byte	0x00, 0xf0, 0x11, 0x00


	//----- nvinfo : EIATTR_KPARAM_INFO
	.align		4
.L_19:
        /*006c*/ 	.byte	0x04, 0x17
        /*006e*/ 	.short	(.L_21 - .L_20)
.L_20:
        /*0070*/ 	.word	0x00000000
        /*0074*/ 	.short	0x0008
        /*0076*/ 	.short	0x002c
        /*0078*/ 	.byte	0x00, 0xf0, 0x11, 0x00


	//----- nvinfo : EIATTR_KPARAM_INFO
	.align		4
.L_21:
        /*007c*/ 	.byte	0x04, 0x17
        /*007e*/ 	.short	(.L_23 - .L_22)
.L_22:
        /*0080*/ 	.word	0x00000000
        /*0084*/ 	.short	0x0007
        /*0086*/ 	.short	0x0028
        /*0088*/ 	.byte	0x00, 0xf0, 0x11, 0x00


	//----- nvinfo : EIATTR_KPARAM_INFO
	.align		4
.L_23:
        /*008c*/ 	.byte	0x04, 0x17
        /*008e*/ 	.short	(.L_25 - .L_24)
.L_24:
        /*0090*/ 	.word	0x00000000
        /*0094*/ 	.short	0x0006
        /*0096*/ 	.short	0x0024
        /*0098*/ 	.byte	0x00, 0xf0, 0x11, 0x00


	//----- nvinfo : EIATTR_KPARAM_INFO
	.align		4
.L_25:
        /*009c*/ 	.byte	0x04, 0x17
        /*009e*/ 	.short	(.L_27 - .L_26)
.L_26:
        /*00a0*/ 	.word	0x00000000
        /*00a4*/ 	.short	0x0005
        /*00a6*/ 	.short	0x0020
        /*00a8*/ 	.byte	0x00, 0xf0, 0x11, 0x00


	//----- nvinfo : EIATTR_KPARAM_INFO
	.align		4
.L_27:
        /*00ac*/ 	.byte	0x04, 0x17
        /*00ae*/ 	.short	(.L_29 - .L_28)
.L_28:
        /*00b0*/ 	.word	0x00000000
        /*00b4*/ 	.short	0x0004
        /*00b6*/ 	.short	0x001c
        /*00b8*/ 	.byte	0x00, 0xf0, 0x11, 0x00


	//----- nvinfo : EIATTR_KPARAM_INFO
	.align		4
.L_29:
        /*00bc*/ 	.byte	0x04, 0x17
        /*00be*/ 	.short	(.L_31 - .L_30)
.L_30:
        /*00c0*/ 	.word	0x00000000
        /*00c4*/ 	.short	0x0003
        /*00c6*/ 	.short	0x0018
        /*00c8*/ 	.byte	0x00, 0xf0, 0x11, 0x00


	//----- nvinfo : EIATTR_KPARAM_INFO
	.align		4
.L_31:
        /*00cc*/ 	.byte	0x04, 0x17
        /*00ce*/ 	.short	(.L_33 - .L_32)
.L_32:
        /*00d0*/ 	.word	0x00000000
        /*00d4*/ 	.short	0x0002
        /*00d6*/ 	.short	0x0010
        /*00d8*/ 	.byte	0x00, 0xf4, 0x21, 0x00


	//----- nvinfo : EIATTR_KPARAM_INFO
	.align		4
.L_33:
        /*00dc*/ 	.byte	0x04, 0x17
        /*00de*/ 	.short	(.L_35 - .L_34)
.L_34:
        /*00e0*/ 	.word	0x00000000
        /*00e4*/ 	.short	0x0001
        /*00e6*/ 	.short	0x0008
        /*00e8*/ 	.byte	0x00, 0xf4, 0x21, 0x00


	//----- nvinfo : EIATTR_KPARAM_INFO
	.align		4
.L_35:
        /*00ec*/ 	.byte	0x04, 0x17
        /*00ee*/ 	.short	(.L_37 - .L_36)
.L_36:
        /*00f0*/ 	.word	0x00000000
        /*00f4*/ 	.short	0x0000
        /*00f6*/ 	.short	0x0000
        /*00f8*/ 	.byte	0x00, 0xf4, 0x21, 0x00


	//----- nvinfo : EIATTR_MAXREG_COUNT
	.align		4
.L_37:
        /*00fc*/ 	.byte	0x03, 0x1b
        /*00fe*/ 	.short	0x00ff


	//----- nvinfo : EIATTR_NUM_BARRIERS
	.align		4
        /*0100*/ 	.byte	0x02, 0x4c
        /*0102*/ 	.byte	0x01
	.zero		1


	//----- nvinfo : EIATTR_ANNOTATIONS
	.align		4
        /*0104*/ 	.byte	0x04, 0x55
        /*0106*/ 	.short	(.L_39 - .L_38)


	//   ....[0]....
.L_38:
        /*0108*/ 	.word	0x00000001
        /*010c*/ 	.byte	0xf0, 0x04, 0x00, 0x00, 0x01, 0x00, 0x00, 0x00, 0x20, 0x05, 0x00, 0x00, 0x01, 0x00, 0x00, 0x00
        /* <DEDUP_REMOVED lines=3241> */
        /*cbac*/ 	.byte	0x80, 0x34, 0x03, 0x00, 0x01, 0x00, 0x00, 0x00, 0xc0, 0x34, 0x03, 0x00


	//----- nvinfo : EIATTR_MERCURY_ISA_VERSION
	.align		4
.L_39:
        /*cbb8*/ 	.byte	0x03, 0x5f
        /*cbba*/ 	.short	0x0000


	//----- nvinfo : EIATTR_EXIT_INSTR_OFFSETS
	.align		4
        /*cbbc*/ 	.byte	0x04, 0x1c
        /*cbbe*/ 	.short	(.L_41 - .L_40)


	//   ....[0]....
.L_40:
        /*cbc0*/ 	.word	0x00033b80


	//   ....[1]....
        /*cbc4*/ 	.word	0x00033bb0


	//----- nvinfo : EIATTR_REQNTID
	.align		4
.L_41:
        /*cbc8*/ 	.byte	0x04, 0x10
        /*cbca*/ 	.short	(.L_43 - .L_42)
.L_42:
        /*cbcc*/ 	.word	0x00000100
        /*cbd0*/ 	.word	0x00000001
        /*cbd4*/ 	.word	0x00000001
.L_43:


//--------------------- .nv.callgraph             --------------------------
	.section	.nv.callgraph,"",@"SHT_CUDA_CALLGRAPH"
	.align	4
	.sectionentsize	8
	.align		4
        /*0000*/ 	.word	0x00000000
	.align		4
        /*0004*/ 	.word	0xffffffff
	.align		4
        /*0008*/ 	.word	0x00000000
	.align		4
        /*000c*/ 	.word	0xfffffffe
	.align		4
        /*0010*/ 	.word	0x00000000
	.align		4
        /*0014*/ 	.word	0xfffffffd
	.align		4
        /*0018*/ 	.word	0x00000000
	.align		4
        /*001c*/ 	.word	0xfffffffc


//--------------------- .nv.rel.action            --------------------------
	.section	.nv.rel.action,"",@"SHT_CUDA_RELOCINFO"
	.align	8
	.sectionentsize	8
        /*0000*/ 	.byte	0x73, 0x00, 0x00, 0x00, 0x00, 0x00, 0x00, 0x00, 0x00, 0x00, 0x00, 0x11, 0x25, 0x00, 0x05, 0x36


//--------------------- .nv.constant0.matmul_kernel --------------------------
	.section	.nv.constant0.matmul_kernel,"a",@progbits
	.sectionflags	@""
	.align	4
.nv.constant0.matmul_kernel:
	.zero		432


//--------------------- .text.matmul_kernel       --------------------------
	.section	.text.matmul_kernel,"ax",@progbits
	.sectioninfo	@"SHI_REGISTERS=32"
	.align	128
        .global         matmul_kernel
        .type           matmul_kernel,@function
        .size           matmul_kernel,(.L_x_5 - matmul_kernel)
        .other          matmul_kernel,@"STO_CUDA_ENTRY STV_DEFAULT"
matmul_kernel:
.text.matmul_kernel:
[----:B------:R-:W-:-:S03]  /*0000*/  IMAD.MOV.U32 R1, RZ, RZ, c[0x0][0x28] ;  /* 0x00000a00ff017624 */ /* 0x000fc600078e00ff */
[----:B------:R-:W-:Y:S01]  /*0010*/  IMAD.MOV.U32 R0, RZ, RZ, c[0x0][0x17c] ;  /* 0x00005f00ff007624 */ /* 0x000fe200078e00ff */
[----:B------:R-:W0:Y:S01]  /*0020*/  S2R R12, SR_TID.X ;  /* 0x00000000000c7919 */ /* 0x000e220000002100 */
[----:B------:R-:W-:Y:S01]  /*0030*/  IADD3 R1, R1, -0x2118, RZ ;  /* 0xffffdee801017810 */ /* 0x000fe20007ffe0ff */
[----:B------:R-:W-:Y:S01]  /*0040*/  ULDC.64 UR4, c[0x0][0x118] ;  /* 0x0000460000047ab9 */ /* 0x000fe20000000a00 */
[----:B------:R-:W-:Y:S01]  /*0050*/  IMAD.MOV.U32 R29, RZ, RZ, c[0x0][0x180] ;  /* 0x00006000ff1d7624 */ /* 0x000fe200078e00ff */
[----:B------:R-:W-:-:S04]  /*0060*/  IADD3 R0, R0, 0x1ff, RZ ;  /* 0x000001ff00007810 */ /* 0x000fc80007ffe0ff */
[----:B------:R-:W-:-:S04]  /*0070*/  SHF.R.S32.HI R3, RZ, 0x1f, R0 ;  /* 0x0000001fff037819 */ /* 0x000fc80000011400 */
[----:B------:R-:W-:-:S04]  /*0080*/  LEA.HI R3, R3, R0, RZ, 0x9 ;  /* 0x0000000003037211 */ /* 0x000fc800078f48ff */
[----:B------:R-:W-:Y:S02]  /*0090*/  SHF.R.S32.HI R0, RZ, 0x9, R3 ;  /* 0x00000009ff007819 */ /* 0x000fe40000011403 */
[----:B------:R-:W1:Y:S03]  /*00a0*/  S2R R3, SR_CTAID.X ;  /* 0x0000000000037919 */ /* 0x000e660000002500 */
[----:B------:R-:W-:Y:S01]  /*00b0*/  IMAD.SHL.U32 R0, R0, 0x8, RZ ;  /* 0x0000000800007824 */ /* 0x000fe200078e00ff */
[----:B0-----:R-:W-:-:S04]  /*00c0*/  LOP3.LUT R14, R12, 0xff, RZ, 0xc0, !PT ;  /* 0x000000ff0c0e7812 */ /* 0x001fc800078ec0ff */
[-C--:B------:R-:W-:Y:S02]  /*00d0*/  IABS R7, R0.reuse ;  /* 0x0000000000077213 */ /* 0x080fe40000000000 */
[----:B------:R-:W-:Y:S02]  /*00e0*/  IABS R10, R0 ;  /* 0x00000000000a7213 */ /* 0x000fe40000000000 */
[----:B------:R-:W0:Y:S01]  /*00f0*/  I2F.RP R2, R7 ;  /* 0x0000000700027306 */ /* 0x000e220000209400 */
[----:B-1----:R-:W-:-:S07]  /*0100*/  IABS R8, R3 ;  /* 0x0000000300087213 */ /* 0x002fce0000000000 */
[----:B0-----:R-:W0:Y:S02]  /*0110*/  MUFU.RCP R2, R2 ;  /* 0x0000000200027308 */ /* 0x001e240000001000 */
[----:B0-----:R-:W-:Y:S01]  /*0120*/  IADD3 R4, R2, 0xffffffe, RZ ;  /* 0x0ffffffe02047810 */ /* 0x001fe20007ffe0ff */
[----:B------:R-:W-:-:S05]  /*0130*/  IMAD.MOV R2, RZ, RZ, -R10 ;  /* 0x000000ffff027224 */ /* 0x000fca00078e0a0a */
[----:B------:R0:W1:Y:S02]  /*0140*/  F2I.FTZ.U32.TRUNC.NTZ R5, R4 ;  /* 0x0000000400057305 */ /* 0x000064000021f000 */
[----:B0-----:R-:W-:Y:S02]  /*0150*/  IMAD.MOV.U32 R4, RZ, RZ, RZ ;  /* 0x000000ffff047224 */ /* 0x001fe400078e00ff */
[----:B-1----:R-:W-:-:S04]  /*0160*/  IMAD.MOV R6, RZ, RZ, -R5 ;  /* 0x000000ffff067224 */ /* 0x002fc800078e0a05 */
[----:B------:R-:W-:Y:S02]  /*0170*/  IMAD R9, R6, R7, RZ ;  /* 0x0000000706097224 */ /* 0x000fe400078e02ff */
[----:B------:R-:W-:Y:S02]  /*0180*/  IMAD.MOV.U32 R6, RZ, RZ, R8 ;  /* 0x000000ffff067224 */ /* 0x000fe400078e0008 */
[----:B------:R-:W-:-:S06]  /*0190*/  IMAD.HI.U32 R5, R5, R9, R4 ;  /* 0x0000000905057227 */ /* 0x000fcc00078e0004 */
[----:B------:R-:W-:-:S04]  /*01a0*/  IMAD.HI.U32 R5, R5, R6, RZ ;  /* 0x0000000605057227 */ /* 0x000fc800078e00ff */
[----:B------:R-:W-:-:S05]  /*01b0*/  IMAD R2, R5, R2, R6 ;  /* 0x0000000205027224 */ /* 0x000fca00078e0206 */
[----:B------:R-:W-:-:S13]  /*01c0*/  ISETP.GT.U32.AND P1, PT, R7, R2, PT ;  /* 0x000000020700720c */ /* 0x000fda0003f24070 */
[----:B------:R-:W-:Y:S01]  /*01d0*/  @!P1 IMAD.IADD R2, R2, 0x1, -R7 ;  /* 0x0000000102029824 */ /* 0x000fe200078e0a07 */
[----:B------:R-:W-:Y:S02]  /*01e0*/  @!P1 IADD3 R5, R5, 0x1, RZ ;  /* 0x0000000105059810 */ /* 0x000fe40007ffe0ff */
[----:B------:R-:W-:Y:S02]  /*01f0*/  ISETP.NE.AND P1, PT, R0, RZ, PT ;  /* 0x000000ff0000720c */ /* 0x000fe40003f25270 */
[----:B------:R-:W-:Y:S02]  /*0200*/  ISETP.GE.U32.AND P0, PT, R2, R7, PT ;  /* 0x000000070200720c */ /* 0x000fe40003f06070 */
[----:B------:R-:W-:-:S04]  /*0210*/  LOP3.LUT R2, R3, R0, RZ, 0x3c, !PT ;  /* 0x0000000003027212 */ /* 0x000fc800078e3cff */
[----:B------:R-:W-:Y:S01]  /*0220*/  ISETP.GE.AND P2, PT, R2, RZ, PT ;  /* 0x000000ff0200720c */ /* 0x000fe20003f46270 */
[----:B------:R-:W-:-:S05]  /*0230*/  IMAD.MOV.U32 R2, RZ, RZ, c[0x0][0x178] ;  /* 0x00005e00ff027624 */ /* 0x000fca00078e00ff */
[----:B------:R-:W-:Y:S02]  /*0240*/  IADD3 R2, R2, 0xff, RZ ;  /* 0x000000ff02027810 */ /* 0x000fe40007ffe0ff */
[----:B------:R-:W-:-:S05]  /*0250*/  @P0 IADD3 R5, R5, 0x1, RZ ;  /* 0x0000000105050810 */ /* 0x000fca0007ffe0ff */
[----:B------:R-:W-:Y:S01]  /*0260*/  IMAD.MOV.U32 R4, RZ, RZ, R5 ;  /* 0x000000ffff047224 */ /* 0x000fe200078e0005 */
[----:B------:R-:W-:-:S03]  /*0270*/  SHF.R.S32.HI R5, RZ, 0x1f, R2 ;  /* 0x0000001fff057819 */ /* 0x000fc60000011402 */
[----:B------:R-:W-:Y:S01]  /*0280*/  @!P2 IMAD.MOV R4, RZ, RZ, -R4 ;  /* 0x000000ffff04a224 */ /* 0x000fe200078e0a04 */
[----:B------:R-:W-:Y:S02]  /*0290*/  @!P1 LOP3.LUT R4, RZ, R0, RZ, 0x33, !PT ;  /* 0x00000000ff049212 */ /* 0x000fe400078e33ff */
[----:B------:R-:W-:-:S03]  /*02a0*/  LEA.HI R5, R5, R2, RZ, 0x8 ;  /* 0x0000000205057211 */ /* 0x000fc600078f40ff */
[----:B------:R-:W-:Y:S02]  /*02b0*/  IMAD.SHL.U32 R2, R4, 0x8, RZ ;  /* 0x0000000804027824 */ /* 0x000fe400078e00ff */
[----:B------:R-:W-:-:S03]  /*02c0*/  IMAD.MOV R4, RZ, RZ, -R4 ;  /* 0x000000ffff047224 */ /* 0x000fc600078e0a04 */
[----:B------:R-:W-:Y:S01]  /*02d0*/  LEA.HI.SX32 R5, R5, -R2, 0x18 ;  /* 0x8000000205057211 */ /* 0x000fe200078fc2ff */
[----:B------:R-:W-:Y:S02]  /*02e0*/  IMAD R13, R0, R4, R3 ;  /* 0x00000004000d7224 */ /* 0x000fe400078e0203 */
[----:B------:R-:W-:Y:S01]  /*02f0*/  IMAD.MOV.U32 R4, RZ, RZ, RZ ;  /* 0x000000ffff047224 */ /* 0x000fe200078e00ff */
[----:B------:R-:W-:Y:S02]  /*0300*/  IMNMX R6, R5, 0x8, PT ;  /* 0x0000000805067817 */ /* 0x000fe40003800200 */
[----:B------:R-:W-:Y:S02]  /*0310*/  IABS R11, R13 ;  /* 0x0000000d000b7213 */ /* 0x000fe40000000000 */
[----:B------:R-:W-:-:S04]  /*0320*/  IABS R9, R6 ;  /* 0x0000000600097213 */ /* 0x000fc80000000000 */
[----:B------:R-:W0:Y:S08]  /*0330*/  I2F.RP R7, R9 ;  /* 0x0000000900077306 */ /* 0x000e300000209400 */
[----:B0-----:R-:W0:Y:S02]  /*0340*/  MUFU.RCP R7, R7 ;  /* 0x0000000700077308 */ /* 0x001e240000001000 */
[----:B0-----:R-:W-:-:S06]  /*0350*/  IADD3 R5, R7, 0xffffffe, RZ ;  /* 0x0ffffffe07057810 */ /* 0x001fcc0007ffe0ff */
[----:B------:R-:W0:Y:S02]  /*0360*/  F2I.FTZ.U32.TRUNC.NTZ R5, R5 ;  /* 0x0000000500057305 */ /* 0x000e24000021f000 */
[----:B0-----:R-:W-:-:S04]  /*0370*/  IMAD.MOV R8, RZ, RZ, -R5 ;  /* 0x000000ffff087224 */ /* 0x001fc800078e0a05 */
[----:B------:R-:W-:-:S04]  /*0380*/  IMAD.MOV.U32 R0, RZ, RZ, R8 ;  /* 0x000000ffff007224 */ /* 0x000fc800078e0008 */
[----:B------:R-:W-:Y:S01]  /*0390*/  IMAD R3, R0, R9, RZ ;  /* 0x0000000900037224 */ /* 0x000fe200078e02ff */
[----:B------:R-:W-:-:S03]  /*03a0*/  IABS R0, R6 ;  /* 0x0000000600007213 */ /* 0x000fc60000000000 */
[----:B------:R-:W-:-:S04]  /*03b0*/  IMAD.HI.U32 R4, R5, R3, R4 ;  /* 0x0000000305047227 */ /* 0x000fc800078e0004 */
[----:B------:R-:W-:Y:S02]  /*03c0*/  IMAD.MOV R0, RZ, RZ, -R0 ;  /* 0x000000ffff007224 */ /* 0x000fe400078e0a00 */
        /* <DEDUP_REMOVED lines=11> */
[----:B------:R-:W-:Y:S02]  /*0480*/  @P0 IADD3 R4, R4, 0x1, RZ ;  /* 0x0000000104040810 */ /* 0x000fe40007ffe0ff */
[----:B------:R-:W-:-:S03]  /*0490*/  ISETP.GT.AND P0, PT, R0, 0x1f, PT ;  /* 0x0000001f0000780c */ /* 0x000fc60003f04270 */
[----:B------:R-:W-:Y:S01]  /*04a0*/  @!P2 IMAD.MOV R4, RZ, RZ, -R4 ;  /* 0x000000ffff04a224 */ /* 0x000fe200078e0a04 */
[----:B------:R-:W-:-:S05]  /*04b0*/  @!P1 LOP3.LUT R4, RZ, R6, RZ, 0x33, !PT ;  /* 0x00000006ff049212 */ /* 0x000fca00078e33ff */
[----:B------:R-:W-:Y:S02]  /*04c0*/  IMAD.MOV R3, RZ, RZ, -R4 ;  /* 0x000000ffff037224 */ /* 0x000fe400078e0a04 */
[----:B------:R-:W-:Y:S02]  /*04d0*/  IMAD.SHL.U32 R28, R4, 0x200, RZ ;  /* 0x00000200041c7824 */ /* 0x000fe400078e00ff */
[----:B------:R-:W-:-:S03]  /*04e0*/  IMAD R3, R6, R3, R13 ;  /* 0x0000000306037224 */ /* 0x000fc600078e020d */
[----:B------:R0:W-:Y:S01]  /*04f0*/  STL [R1+0x120], R28 ;  /* 0x0001201c01007387 */ /* 0x0001e20000100800 */
[----:B------:R-:W-:-:S04]  /*0500*/  IMAD.IADD R3, R2, 0x1, R3 ;  /* 0x0000000102037824 */ /* 0x000fc800078e0203 */
[----:B------:R-:W-:-:S05]  /*0510*/  IMAD R2, R3, 0x100, R14 ;  /* 0x0000010003027824 */ /* 0x000fca00078e020e */
[----:B------:R0:W-:Y:S01]  /*0520*/  STL [R1+0xe64], R2 ;  /* 0x000e640201007387 */ /* 0x0001e20000100800 */
[----:B------:R-:W-:Y:S05]  /*0530*/  @P0 BRA `(.L_x_0) ;  /* 0x00000f7000000947 */ /* 0x000fea0003800000 */
[----:B------:R-:W-:Y:S01]  /*0540*/  IMAD.SHL.U32 R0, R12, 0x2, RZ ;  /* 0x000000020c007824 */ /* 0x000fe200078e00ff */
[----:B------:R-:W-:Y:S01]  /*0550*/  CS2R R20, SRZ ;  /* 0x0000000000147805 */ /* 0x000fe2000001ff00 */
[----:B------:R-:W-:Y:S01]  /*0560*/  CS2R R22, SRZ ;  /* 0x0000000000167805 */ /* 0x000fe2000001ff00 */
[----:B------:R-:W-:Y:S01]  /*0570*/  CS2R R16, SRZ ;  /* 0x0000000000107805 */ /* 0x000fe2000001ff00 */
[----:B------:R-:W-:Y:S01]  /*0580*/  CS2R R18, SRZ ;  /* 0x0000000000127805 */ /* 0x000fe2000001ff00 */
[----:B------:R1:W-:Y:S01]  /*0590*/  STL [R1+0xe60], R0 ;  /* 0x000e600001007387 */ /* 0x0003e20000100800 */
[----:B------:R-:W-:Y:S01]  /*05a0*/  CS2R R12, SRZ ;  /* 0x00000000000c7805 */ /* 0x000fe2000001ff00 */
[----:B------:R-:W-:Y:S01]  /*05b0*/  CS2R R14, SRZ ;  /* 0x00000000000e7805 */ /* 0x000fe2000001ff00 */
[----:B------:R-:W-:Y:S01]  /*05c0*/  CS2R R8, SRZ ;  /* 0x0000000000087805 */ /* 0x000fe2000001ff00 */
[----:B------:R1:W-:Y:S01]  /*05d0*/  STL [R1], RZ ;  /* 0x000000ff01007387 */ /* 0x0003e20000100800 */
[----:B------:R-:W-:Y:S01]  /*05e0*/  CS2R R10, SRZ ;  /* 0x00000000000a7805 */ /* 0x000fe2000001ff00 */
[----:B------:R-:W-:Y:S01]  /*05f0*/  CS2R R4, SRZ ;  /* 0x0000000000047805 */ /* 0x000fe2000001ff00 */
[----:B------:R-:W-:Y:S01]  /*0600*/  CS2R R6, SRZ ;  /* 0x0000000000067805 */ /* 0x000fe2000001ff00 */
[----:B------:R1:W-:Y:S01]  /*0610*/  STL [R1+0x4], RZ ;  /* 0x000004ff01007387 */ /* 0x0003e20000100800 */
[----:B------:R-:W-:Y:S01]  /*0620*/  CS2R R24, SRZ ;  /* 0x0000000000187805 */ /* 0x000fe2000001ff00 */
[----:B------:R-:W-:-:S02]  /*0630*/  CS2R R26, SRZ ;  /* 0x00000000001a7805 */ /* 0x000fc4000001ff00 */
[----:B------:R1:W-:Y:S04]  /*0640*/  STL [R1+0x8], RZ ;  /* 0x000008ff01007387 */ /* 0x0003e80000100800 */
        /* <DEDUP_REMOVED lines=228> */
[----:B------:R1:W-:Y:S01]  /*1490*/  STL [R1+0x70c], RZ ;  /* 0x00070cff01007387 */ /* 0x0003e20000100800 */
[----:B------:R-:W-:Y:S05]  /*14a0*/  BRA `(.L_x_1) ;  /* 0x00021dd000007947 */ /* 0x000fea0003800000 */
.L_x_0:
[----:B------:R-:W-:Y:S01]  /*14b0*/  IABS R11, c[0x0][0x17c] ;  /* 0x00005f00000b7a13 */ /* 0x000fe20000000000 */
[----:B------:R1:W-:Y:S01]  /*14c0*/  STL [R1+0xe84], R29 ;  /* 0x000e841d01007387 */ /* 0x0003e20000100800 */
[----:B------:R-:W-:-:S02]  /*14d0*/  IMAD.MOV.U32 R27, RZ, RZ, R28 ;  /* 0x000000ffff1b7224 */ /* 0x000fc400078e001c */
[----:B0-----:R-:W0:Y:S01]  /*14e0*/  I2F.RP R2, R11 ;  /* 0x0000000b00027306 */ /* 0x001e220000209400 */
[----:B-1----:R-:W1:Y:S07]  /*14f0*/  S2R R29, SR_TID.X ;  /* 0x00000000001d7919 */ /* 0x002e6e0000002100 */
[----:B0-----:R-:W0:Y:S01]  /*1500*/  MUFU.RCP R2, R2 ;  /* 0x0000000200027308 */ /* 0x001e220000001000 */
[----:B-1----:R-:W-:Y:S02]  /*1510*/  SHF.R.U32.HI R14, RZ, 0x5, R29 ;  /* 0x00000005ff0e7819 */ /* 0x002fe4000001161d */
[----:B0-----:R-:W-:-:S02]  /*1520*/  IADD3 R16, R2, 0xffffffe, RZ ;  /* 0x0ffffffe02107810 */ /* 0x001fc40007ffe0ff */
[----:B------:R-:W-:-:S03]  /*1530*/  SGXT.U32 R14, R14, 0x3 ;  /* 0x000000030e0e781a */ /* 0x000fc60000000000 */
[----:B------:R0:W1:Y:S01]  /*1540*/  F2I.FTZ.U32.TRUNC.NTZ R17, R16 ;  /* 0x0000001000117305 */ /* 0x000062000021f000 */
[----:B------:R-:W-:-:S04]  /*1550*/  LOP3.LUT R14, R27, R14, RZ, 0xfc, !PT ;  /* 0x0000000e1b0e7212 */ /* 0x000fc800078efcff */
[C---:B------:R-:W-:Y:S02]  /*1560*/  LOP3.LUT R4, R14.reuse, 0x1f0, RZ, 0xfc, !PT ;  /* 0x000001f00e047812 */ /* 0x040fe400078efcff */
[C---:B------:R-:W-:Y:S01]  /*1570*/  LOP3.LUT R3, R14.reuse, 0x1e8, RZ, 0xfc, !PT ;  /* 0x000001e80e037812 */ /* 0x040fe200078efcff */
[----:B0-----:R-:W-:Y:S01]  /*1580*/  IMAD.MOV.U32 R16, RZ, RZ, RZ ;  /* 0x000000ffff107224 */ /* 0x001fe200078e00ff */
[----:B------:R-:W-:Y:S02]  /*1590*/  IABS R8, R4 ;  /* 0x0000000400087213 */ /* 0x000fe40000000000 */
[C---:B------:R-:W-:Y:S02]  /*15a0*/  LOP3.LUT R7, R14.reuse, 0x1e0, RZ, 0xfc, !PT ;  /* 0x000001e00e077812 */ /* 0x040fe400078efcff */
[----:B------:R-:W-:Y:S01]  /*15b0*/  LOP3.LUT R12, R14, 0x1d0, RZ, 0xfc, !PT ;  /* 0x000001d00e0c7812 */ /* 0x000fe200078efcff */
[----:B-1----:R-:W-:Y:S01]  /*15c0*/  IMAD.MOV R6, RZ, RZ, -R17 ;  /* 0x000000ffff067224 */ /* 0x002fe200078e0a11 */
[----:B------:R-:W-:-:S02]  /*15d0*/  IABS R10, R7 ;  /* 0x00000007000a7213 */ /* 0x000fc40000000000 */
[----:B------:R-:W-:Y:S01]  /*15e0*/  IABS R9, R12 ;  /* 0x0000000c00097213 */ /* 0x000fe20000000000 */
[----:B------:R-:W-:Y:S01]  /*15f0*/  IMAD R5, R6, R11, RZ ;  /* 0x0000000b06057224 */ /* 0x000fe200078e02ff */
[----:B------:R-:W-:Y:S02]  /*1600*/  IABS R6, R3 ;  /* 0x0000000300067213 */ /* 0x000fe40000000000 */
[C---:B------:R-:W-:Y:S01]  /*1610*/  LOP3.LUT R15, R14.reuse, 0x1c8, RZ, 0xfc, !PT ;  /* 0x000001c80e0f7812 */ /* 0x040fe200078efcff */
[----:B------:R-:W-:Y:S01]  /*1620*/  IMAD.HI.U32 R16, R17, R5, R16 ;  /* 0x0000000511107227 */ /* 0x000fe200078e0010 */
[----:B------:R-:W-:Y:S02]  /*1630*/  ISETP.GE.AND P2, PT, R3, RZ, PT ;  /* 0x000000ff0300720c */ /* 0x000fe40003f46270 */
[----:B------:R-:W-:Y:S02]  /*1640*/  IABS R13, R15 ;  /* 0x0000000f000d7213 */ /* 0x000fe40000000000 */
[----:B------:R-:W-:Y:S01]  /*1650*/  LOP3.LUT R3, R14, 0x1c0, RZ, 0xfc, !PT ;  /* 0x000001c00e037812 */ /* 0x000fe200078efcff */
[----:B------:R-:W-:-:S03]  /*1660*/  IMAD.HI.U32 R2, R16, R8, RZ ;  /* 0x0000000810027227 */ /* 0x000fc600078e00ff */
[----:B------:R-:W-:Y:S01]  /*1670*/  IABS R20, R3 ;  /* 0x0000000300147213 */ /* 0x000fe20000000000 */
[----:B------:R-:W-:Y:S02]  /*1680*/  IMAD.MOV R2, RZ, RZ, -R2 ;  /* 0x000000ffff027224 */ /* 0x000fe400078e0a02 */
[----:B------:R-:W-:-:S04]  /*1690*/  IMAD.HI.U32 R5, R16, R6, RZ ;  /* 0x0000000610057227 */ /* 0x000fc800078e00ff */
[C---:B------:R-:W-:Y:S02]  /*16a0*/  IMAD R8, R11.reuse, R2, R8 ;  /* 0x000000020b087224 */ /* 0x040fe400078e0208 */
[----:B------:R-:W-:Y:S02]  /*16b0*/  IMAD.MOV R5, RZ, RZ, -R5 ;  /* 0x000000ffff057224 */ /* 0x000fe400078e0a05 */
[----:B------:R-:W-:Y:S01]  /*16c0*/  IMAD.HI.U32 R2, R16, R10, RZ ;  /* 0x0000000a10027227 */ /* 0x000fe200078e00ff */
[----:B------:R-:W-:-:S03]  /*16d0*/  ISETP.GT.U32.AND P0, PT, R11, R8, PT ;  /* 0x000000080b00720c */ /* 0x000fc60003f04070 */
[C---:B------:R-:W-:Y:S02]  /*16e0*/  IMAD R6, R11.reuse, R5, R6 ;  /* 0x000000050b067224 */ /* 0x040fe400078e0206 */
[----:B------:R-:W-:Y:S02]  /*16f0*/  IMAD.MOV R5, RZ, RZ, -R2 ;  /* 0x000000ffff057224 */ /* 0x000fe400078e0a02 */
[----:B------:R-:W-:Y:S01]  /*1700*/  IMAD.HI.U32 R2, R16, R9, RZ ;  /* 0x0000000910027227 */ /* 0x000fe200078e00ff */
[----:B------:R-:W-:-:S03]  /*1710*/  ISETP.GT.U32.AND P1, PT, R11, R6, PT ;  /* 0x000000060b00720c */ /* 0x000fc60003f24070 */
[----:B------:R-:W-:Y:S01]  /*1720*/  IMAD R10, R11, R5, R10 ;  /* 0x000000050b0a7224 */ /* 0x000fe200078e020a */
[----:B------:R-:W-:Y:S01]  /*1730*/  SHF.R.S32.HI R5, RZ, 0x1f, R0 ;  /* 0x0000001fff057819 */ /* 0x000fe20000011400 */
[----:B------:R-:W-:Y:S01]  /*1740*/  @!P0 IMAD.IADD R8, R8, 0x1, -R11 ;  /* 0x0000000108088824 */ /* 0x000fe200078e0a0b */
[----:B------:R-:W-:Y:S01]  /*1750*/  ISETP.GE.AND P0, PT, R7, RZ, PT ;  /* 0x000000ff0700720c */ /* 0x000fe20003f06270 */
[----:B------:R-:W-:Y:S01]  /*1760*/  IMAD.MOV R2, RZ, RZ, -R2 ;  /* 0x000000ffff027224 */ /* 0x000fe200078e0a02 */
[C---:B------:R-:W-:Y:S02]  /*1770*/  ISETP.GT.U32.AND P3, PT, R11.reuse, R10, PT ;  /* 0x0000000a0b00720c */ /* 0x040fe40003f64070 */
[C---:B------:R-:W-:Y:S01]  /*1780*/  ISETP.GT.U32.AND P4, PT, R11.reuse, R8, PT ;  /* 0x000000080b00720c */ /* 0x040fe20003f84070 */
[----:B------:R-:W-:Y:S01]  /*1790*/  IMAD R2, R11, R2, R9 ;  /* 0x000000020b027224 */ /* 0x000fe200078e0209 */
[----:B------:R-:W-:Y:S01]  /*17a0*/  LEA.HI R0, R5, R0, RZ, 0x5 ;  /* 0x0000000005007211 */ /* 0x000fe200078f28ff */
[----:B------:R-:W-:Y:S01]  /*17b0*/  @!P1 IMAD.IADD R6, R6, 0x1, -R11 ;  /* 0x0000000106069824 */ /* 0x000fe200078e0a0b */
[----:B------:R-:W-:-:S02]  /*17c0*/  ISETP.GE.AND P1, PT, R4, RZ, PT ;  /* 0x000000ff0400720c */ /* 0x000fc40003f26270 */
[C---:B------:R-:W-:Y:S01]  /*17d0*/  ISETP.GT.U32.AND P6, PT, R11.reuse, R2, PT ;  /* 0x000000020b00720c */ /* 0x040fe20003fc4070 */
[----:B------:R0:W-:Y:S01]  /*17e0*/  STL [R1+0xcc], R0 ;  /* 0x0000cc0001007387 */ /* 0x0001e20000100800 */
[C---:B------:R-:W-:Y:S02]  /*17f0*/  ISETP.GT.U32.AND P5, PT, R11.reuse, R6, PT ;  /* 0x000000060b00720c */ /* 0x040fe40003fa4070 */
[----:B------:R-:W-:Y:S01]  /*1800*/  LOP3.LUT R4, R14, 0x1b0, RZ, 0xfc, !PT ;  /* 0x000001b00e047812 */ /* 0x000fe200078efcff */
[--C-:B------:R-:W-:Y:S01]  /*1810*/  @!P3 IMAD.IADD R10, R10, 0x1, -R11.reuse ;  /* 0x000000010a0ab824 */ /* 0x100fe200078e0a0b */
[----:B------:R-:W-:Y:S01]  /*1820*/  LOP3.LUT R7, R14, 0x1a0, RZ, 0xfc, !PT ;  /* 0x000001a00e077812 */ /* 0x000fe200078efcff */
[----:B------:R-:W-:Y:S01]  /*1830*/  @!P4 IMAD.IADD R8, R8, 0x1, -R11 ;  /* 0x000000010808c824 */ /* 0x000fe200078e0a0b */
[----:B------:R-:W-:Y:S02]  /*1840*/  LOP3.LUT R5, R14, 0x1a8, RZ, 0xfc, !PT ;  /* 0x000001a80e057812 */ /* 0x000fe400078efcff */
[----:B------:R-:W-:Y:S01]  /*1850*/  ISETP.GT.U32.AND P4, PT, R11, R10, PT ;  /* 0x0000000a0b00720c */ /* 0x000fe20003f84070 */
[----:B0-----:R-:W-:Y:S01]  /*1860*/  IMAD.HI.U32 R0, R16, R13, RZ ;  /* 0x0000000d10007227 */ /* 0x001fe200078e00ff */
[----:B------:R-:W-:-:S02]  /*1870*/  ISETP.GE.AND P3, PT, R12, RZ, PT ;  /* 0x000000ff0c00720c */ /* 0x000fc40003f66270 */
[----:B------:R-:W-:Y:S01]  /*1880*/  IABS R18, R4 ;  /* 0x0000000400127213 */ /* 0x000fe20000000000 */
[----:B------:R-:W-:Y:S01]  /*1890*/  IMAD.MOV R0, RZ, RZ, -R0 ;  /* 0x000000ffff007224 */ /* 0x000fe200078e0a00 */
[----:B------:R-:W-:Y:S01]  /*18a0*/  LOP3.LUT R9, R14, 0x188, RZ, 0xfc, !PT ;  /* 0x000001880e097812 */ /* 0x000fe200078efcff */
[----:B------:R-:W-:Y:S01]  /*18b0*/  @!P6 IMAD.IADD R2, R2, 0x1, -R11 ;  /* 0x000000010202e824 */ /* 0x000fe200078e0a0b */
[----:B------:R-:W-:Y:S01]  /*18c0*/  LOP3.LUT R12, R14, 0x190, RZ, 0xfc, !PT ;  /* 0x000001900e0c7812 */ /* 0x000fe200078efcff */
[C---:B------:R-:W-:Y:S02]  /*18d0*/  IMAD R0, R11.reuse, R0, R13 ;  /* 0x000000000b007224 */ /* 0x040fe400078e020d */
[----:B------:R-:W-:Y:S01]  /*18e0*/  IMAD.MOV.U32 R17, RZ, RZ, R8 ;  /* 0x000000ffff117224 */ /* 0x000fe200078e0008 */
[C---:B------:R-:W-:Y:S01]  /*18f0*/  ISETP.GT.U32.AND P6, PT, R11.reuse, R2, PT ;  /* 0x000000020b00720c */ /* 0x040fe20003fc4070 */
[--C-:B------:R-:W-:Y:S01]  /*1900*/  @!P4 IMAD.IADD R10, R10, 0x1, -R11.reuse ;  /* 0x000000010a0ac824 */ /* 0x100fe200078e0a0b */
[----:B------:R-:W-:Y:S01]  /*1910*/  ISETP.GT.U32.AND P4, PT, R11, R0, PT ;  /* 0x000000000b00720c */ /* 0x000fe20003f84070 */
[----:B------:R-:W-:Y:S01]  /*1920*/  @!P5 IMAD.IADD R6, R6, 0x1, -R11 ;  /* 0x000000010606d824 */ /* 0x000fe200078e0a0b */
[----:B------:R-:W-:Y:S01]  /*1930*/  ISETP.GE.AND P5, PT, R15, RZ, PT ;  /* 0x000000ff0f00720c */ /* 0x000fe20003fa6270 */
[----:B------:R-:W-:Y:S01]  /*1940*/  @!P1 IMAD.MOV R17, RZ, RZ, -R17 ;  /* 0x000000ffff119224 */ /* 0x000fe200078e0a11 */
[----:B------:R-:W-:Y:S01]  /*1950*/  ISETP.GE.AND P1, PT, R3, RZ, PT ;  /* 0x000000ff0300720c */ /* 0x000fe20003f26270 */
[----:B------:R-:W-:Y:S01]  /*1960*/  @!P2 IMAD.MOV R6, RZ, RZ, -R6 ;  /* 0x000000ffff06a224 */ /* 0x000fe200078e0a06 */
[----:B------:R-:W-:Y:S01]  /*1970*/  ISETP.GE.AND P2, PT, R4, RZ, PT ;  /* 0x000000ff0400720c */ /* 0x000fe20003f46270 */
[----:B------:R-:W-:Y:S01]  /*1980*/  IMAD.MOV.U32 R8, RZ, RZ, R10 ;  /* 0x000000ffff087224 */ /* 0x000fe200078e000a */
[----:B------:R-:W-:Y:S01]  /*1990*/  STL [R1+0xc4], R17 ;  /* 0x0000c41101007387 */ /* 0x000fe20000100800 */
[----:B------:R-:W-:Y:S01]  /*19a0*/  IMAD.HI.U32 R3, R16, R20, RZ ;  /* 0x0000001410037227 */ /* 0x000fe200078e00ff */
[----:B------:R-:W-:-:S02]  /*19b0*/  IABS R4, R5 ;  /* 0x0000000500047213 */ /* 0x000fc40000000000 */
[----:B------:R0:W-:Y:S01]  /*19c0*/  STL [R1+0xc0], R6 ;  /* 0x0000c00601007387 */ /* 0x0001e20000100800 */
[--C-:B------:R-:W-:Y:S01]  /*19d0*/  @!P4 IMAD.IADD R0, R0, 0x1, -R11.reuse ;  /* 0x000000010000c824 */ /* 0x100fe200078e0a0b */
[----:B------:R-:W-:Y:S01]  /*19e0*/  IABS R15, R9 ;  /* 0x00000009000f7213 */ /* 0x000fe20000000000 */
[----:B------:R-:W-:Y:S01]  /*19f0*/  @!P0 IMAD.MOV R8, RZ, RZ, -R8 ;  /* 0x000000ffff088224 */ /* 0x000fe200078e0a08 */
[----:B------:R-:W-:Y:S01]  /*1a00*/  ISETP.GE.AND P0, PT, R5, RZ, PT ;  /* 0x000000ff0500720c */ /* 0x000fe20003f06270 */
[----:B------:R-:W-:Y:S01]  /*1a10*/  @!P6 IMAD.IADD R2, R2, 0x1, -R11 ;  /* 0x000000010202e824 */ /* 0x000fe200078e0a0b */
[----:B------:R-:W-:Y:S01]  /*1a20*/  ISETP.GT.U32.AND P4, PT, R11, R0, PT ;  /* 0x000000000b00720c */ /* 0x000fe20003f84070 */
[----:B------:R-:W-:Y:S01]  /*1a30*/  IMAD.HI.U32 R5, R16, R18, RZ ;  /* 0x0000001210057227 */ /* 0x000fe200078e00ff */
[----:B------:R-:W-:Y:S01]  /*1a40*/  ISETP.GE.AND P6, PT, R7, RZ, PT ;  /* 0x000000ff0700720c */ /* 0x000fe20003fc6270 */
[----:B------:R1:W-:Y:S01]  /*1a50*/  STL [R1+0xbc], R8 ;  /* 0x0000bc0801007387 */ /* 0x0003e20000100800 */
[----:B0-----:R-:W-:Y:S01]  /*1a60*/  IABS R6, R7 ;  /* 0x0000000700067213 */ /* 0x001fe20000000000 */
[----:B------:R-:W-:-:S02]  /*1a70*/  IMAD.MOV R7, RZ, RZ, -R3 ;  /* 0x000000ffff077224 */ /* 0x000fc400078e0a03 */
[----:B------:R-:W-:Y:S02]  /*1a80*/  IMAD.MOV R5, RZ, RZ, -R5 ;  /* 0x000000ffff057224 */ /* 0x000fe400078e0a05 */
[----:B------:R-:W-:Y:S02]  /*1a90*/  IMAD.MOV.U32 R3, RZ, RZ, R6 ;  /* 0x000000ffff037224 */ /* 0x000fe400078e0006 */
[----:B------:R-:W-:-:S04]  /*1aa0*/  IMAD.HI.U32 R6, R16, R4, RZ ;  /* 0x0000000410067227 */ /* 0x000fc800078e00ff */
[C---:B------:R-:W-:Y:S02]  /*1ab0*/  IMAD R20, R11.reuse, R7, R20 ;  /* 0x000000070b147224 */ /* 0x040fe400078e0214 */
[----:B-1----:R-:W-:Y:S02]  /*1ac0*/  IMAD.MOV.U32 R8, RZ, RZ, R2 ;  /* 0x000000ffff087224 */ /* 0x002fe400078e0002 */
[----:B------:R-:W-:Y:S02]  /*1ad0*/  IMAD.MOV R6, RZ, RZ, -R6 ;  /* 0x000000ffff067224 */ /* 0x000fe400078e0a06 */
[----:B------:R-:W-:Y:S02]  /*1ae0*/  @!P4 IMAD.IADD R0, R0, 0x1, -R11 ;  /* 0x000000010000c824 */ /* 0x000fe400078e0a0b */
[----:B------:R-:W-:Y:S01]  /*1af0*/  @!P3 IMAD.MOV R8, RZ, RZ, -R8 ;  /* 0x000000ffff08b224 */ /* 0x000fe200078e0a08 */
[C---:B------:R-:W-:Y:S01]  /*1b00*/  ISETP.GT.U32.AND P3, PT, R11.reuse, R20, PT ;  /* 0x000000140b00720c */ /* 0x040fe20003f64070 */
[----:B------:R-:W-:-:S02]  /*1b10*/  IMAD R4, R11, R6, R4 ;  /* 0x000000060b047224 */ /* 0x000fc400078e0204 */
[----:B------:R-:W-:Y:S01]  /*1b20*/  IMAD.MOV.U32 R7, RZ, RZ, R0 ;  /* 0x000000ffff077224 */ /* 0x000fe200078e0000 */
[----:B------:R0:W-:Y:S01]  /*1b30*/  STL [R1+0xb8], R8 ;  /* 0x0000b80801007387 */ /* 0x0001e20000100800 */
[C---:B------:R-:W-:Y:S01]  /*1b40*/  IMAD R18, R11.reuse, R5, R18 ;  /* 0x000000050b127224 */ /* 0x040fe200078e0212 */
[----:B------:R-:W-:Y:S01]  /*1b50*/  LOP3.LUT R5, R14, 0x180, RZ, 0xfc, !PT ;  /* 0x000001800e057812 */ /* 0x000fe200078efcff */
[----:B------:R-:W-:Y:S01]  /*1b60*/  @!P5 IMAD.MOV R7, RZ, RZ, -R7 ;  /* 0x000000ffff07d224 */ /* 0x000fe200078e0a07 */
[C---:B------:R-:W-:Y:S01]  /*1b70*/  ISETP.GT.U32.AND P5, PT, R11.reuse, R4, PT ;  /* 0x000000040b00720c */ /* 0x040fe20003fa4070 */
[----:B------:R-:W-:Y:S01]  /*1b80*/  IMAD.HI.U32 R2, R16, R3, RZ ;  /* 0x0000000310027227 */ /* 0x000fe200078e00ff */
[C---:B------:R-:W-:Y:S02]  /*1b90*/  ISETP.GT.U32.AND P4, PT, R11.reuse, R18, PT ;  /* 0x000000120b00720c */ /* 0x040fe40003f84070 */
[----:B------:R-:W-:Y:S01]  /*1ba0*/  IABS R10, R5 ;  /* 0x00000005000a7213 */ /* 0x000fe20000000000 */
[----:B------:R-:W-:Y:S01]  /*1bb0*/  @!P3 IMAD.IADD R20, R20, 0x1, -R11 ;  /* 0x000000011414b824 */ /* 0x000fe200078e0a0b */
[----:B0-----:R-:W-:Y:S01]  /*1bc0*/  IABS R8, R12 ;  /* 0x0000000c00087213 */ /* 0x001fe20000000000 */
[----:B------:R-:W-:Y:S01]  /*1bd0*/  IMAD.MOV R2, RZ, RZ, -R2 ;  /* 0x000000ffff027224 */ /* 0x000fe200078e0a02 */
[----:B------:R0:W-:Y:S01]  /*1be0*/  STL [R1+0xb4], R7 ;  /* 0x0000b40701007387 */ /* 0x0001e20000100800 */
[----:B------:R-:W-:Y:S01]  /*1bf0*/  IMAD.HI.U32 R6, R16, R15, RZ ;  /* 0x0000000f10067227 */ /* 0x000fe200078e00ff */
[----:B------:R-:W-:-:S03]  /*1c00*/  ISETP.GT.U32.AND P3, PT, R11, R20, PT ;  /* 0x000000140b00720c */ /* 0x000fc60003f64070 */
[----:B------:R-:W-:Y:S02]  /*1c10*/  @!P5 IMAD.IADD R4, R4, 0x1, -R11 ;  /* 0x000000010404d824 */ /* 0x000fe400078e0a0b */
[C---:B------:R-:W-:Y:S01]  /*1c20*/  IMAD R0, R11.reuse, R2, R3 ;  /* 0x000000020b007224 */ /* 0x040fe200078e0203 */
[----:B------:R-:W-:Y:S01]  /*1c30*/  LOP3.LUT R3, R14, 0x170, RZ, 0xfc, !PT ;  /* 0x000001700e037812 */ /* 0x000fe200078efcff */
[----:B------:R-:W-:Y:S01]  /*1c40*/  IMAD.MOV R6, RZ, RZ, -R6 ;  /* 0x000000ffff067224 */ /* 0x000fe200078e0a06 */
[C---:B------:R-:W-:Y:S01]  /*1c50*/  ISETP.GT.U32.AND P5, PT, R11.reuse, R4, PT ;  /* 0x000000040b00720c */ /* 0x040fe20003fa4070 */
[----:B------:R-:W-:Y:S01]  /*1c60*/  @!P4 IMAD.IADD R18, R18, 0x1, -R11 ;  /* 0x000000011212c824 */ /* 0x000fe200078e0a0b */
[----:B------:R-:W-:Y:S01]  /*1c70*/  IABS R13, R3 ;  /* 0x00000003000d7213 */ /* 0x000fe20000000000 */
[C---:B------:R-:W-:Y:S02]  /*1c80*/  IMAD R15, R11.reuse, R6, R15 ;  /* 0x000000060b0f7224 */ /* 0x040fe400078e020f */
[----:B------:R-:W-:Y:S01]  /*1c90*/  @!P3 IMAD.IADD R20, R20, 0x1, -R11 ;  /* 0x000000011414b824 */ /* 0x000fe200078e0a0b */
[C---:B------:R-:W-:Y:S01]  /*1ca0*/  ISETP.GT.U32.AND P3, PT, R11.reuse, R0, PT ;  /* 0x000000000b00720c */ /* 0x040fe20003f64070 */
[----:B------:R-:W-:Y:S01]  /*1cb0*/  IMAD.HI.U32 R2, R16, R8, RZ ;  /* 0x0000000810027227 */ /* 0x000fe200078e00ff */
[----:B------:R-:W-:-:S03]  /*1cc0*/  ISETP.GT.U32.AND P4, PT, R11, R18, PT ;  /* 0x000000120b00720c */ /* 0x000fc60003f84070 */
[----:B------:R-:W-:Y:S02]  /*1cd0*/  IMAD.MOV R2, RZ, RZ, -R2 ;  /* 0x000000ffff027224 */ /* 0x000fe400078e0a02 */
[--C-:B------:R-:W-:Y:S01]  /*1ce0*/  @!P5 IMAD.IADD R4, R4, 0x1, -R11.reuse ;  /* 0x000000010404d824 */ /* 0x100fe200078e0a0b */
[C---:B------:R-:W-:Y:S01]  /*1cf0*/  ISETP.GT.U32.AND P5, PT, R11.reuse, R15, PT ;  /* 0x0000000f0b00720c */ /* 0x040fe20003fa4070 */
[----:B------:R-:W-:Y:S02]  /*1d00*/  IMAD.MOV.U32 R25, RZ, RZ, R20 ;  /* 0x000000ffff197224 */ /* 0x000fe400078e0014 */
[----:B------:R-:W-:Y:S01]  /*1d10*/  IMAD R8, R11, R2, R8 ;  /* 0x000000020b087224 */ /* 0x000fe200078e0208 */
[----:B------:R-:W-:Y:S01]  /*1d20*/  LOP3.LUT R2, R14, 0x168, RZ, 0xfc, !PT ;  /* 0x000001680e027812 */ /* 0x000fe200078efcff */
[----:B------:R-:W-:Y:S01]  /*1d30*/  @!P3 IMAD.IADD R0, R0, 0x1, -R11 ;  /* 0x000000010000b824 */ /* 0x000fe200078e0a0b */
[----:B------:R-:W-:Y:S01]  /*1d40*/  ISETP.GE.AND P3, PT, R12, RZ, PT ;  /* 0x000000ff0c00720c */ /* 0x000fe20003f66270 */
[----:B------:R-:W-:Y:S01]  /*1d50*/  IMAD.HI.U32 R6, R16, R13, RZ ;  /* 0x0000000d10067227 */ /* 0x000fe200078e00ff */
[----:B------:R-:W-:-:S03]  /*1d60*/  IABS R12, R2 ;  /* 0x00000002000c7213 */ /* 0x000fc60000000000 */
[----:B------:R-:W-:Y:S01]  /*1d70*/  @!P1 IMAD.MOV R25, RZ, RZ, -R25 ;  /* 0x000000ffff199224 */ /* 0x000fe200078e0a19 */
[C---:B------:R-:W-:Y:S01]  /*1d80*/  ISETP.GT.U32.AND P1, PT, R11.reuse, R0, PT ;  /* 0x000000000b00720c */ /* 0x040fe20003f24070 */
[--C-:B------:R-:W-:Y:S01]  /*1d90*/  @!P4 IMAD.IADD R18, R18, 0x1, -R11.reuse ;  /* 0x000000011212c824 */ /* 0x100fe200078e0a0b */
[----:B------:R-:W-:Y:S01]  /*1da0*/  ISETP.GT.U32.AND P4, PT, R11, R8, PT ;  /* 0x000000080b00720c */ /* 0x000fe20003f84070 */
[----:B------:R-:W-:Y:S02]  /*1db0*/  @!P5 IMAD.IADD R15, R15, 0x1, -R11 ;  /* 0x000000010f0fd824 */ /* 0x000fe400078e0a0b */
[----:B------:R-:W-:Y:S02]  /*1dc0*/  IMAD.MOV R6, RZ, RZ, -R6 ;  /* 0x000000ffff067224 */ /* 0x000fe400078e0a06 */
[----:B0-----:R-:W-:Y:S01]  /*1dd0*/  IMAD.HI.U32 R7, R16, R10, RZ ;  /* 0x0000000a10077227 */ /* 0x001fe200078e00ff */
[----:B------:R-:W-:-:S03]  /*1de0*/  ISETP.GT.U32.AND P5, PT, R11, R15, PT ;  /* 0x0000000f0b00720c */ /* 0x000fc60003fa4070 */
[----:B------:R-:W-:Y:S02]  /*1df0*/  IMAD R13, R11, R6, R13 ;  /* 0x000000060b0d7224 */ /* 0x000fe400078e020d */
[----:B------:R-:W-:-:S04]  /*1e00*/  IMAD.HI.U32 R6, R16, R12, RZ ;  /* 0x0000000c10067227 */ /* 0x000fc800078e00ff */
[----:B------:R-:W-:Y:S02]  /*1e10*/  IMAD.MOV R7, RZ, RZ, -R7 ;  /* 0x000000ffff077224 */ /* 0x000fe400078e0a07 */
[----:B------:R-:W-:Y:S02]  /*1e20*/  IMAD.MOV R6, RZ, RZ, -R6 ;  /* 0x000000ffff067224 */ /* 0x000fe400078e0a06 */
[----:B------:R-:W-:Y:S01]  /*1e30*/  IMAD R10, R11, R7, R10 ;  /* 0x000000070b0a7224 */ /* 0x000fe200078e020a */
[----:B------:R-:W-:Y:S01]  /*1e40*/  LOP3.LUT R7, R14, 0x160, RZ, 0xfc, !PT ;  /* 0x000001600e077812 */ /* 0x000fe200078efcff */
[--C-:B------:R-:W-:Y:S02]  /*1e50*/  @!P1 IMAD.IADD R0, R0, 0x1, -R11.reuse ;  /* 0x0000000100009824 */ /* 0x100fe400078e0a0b */
[----:B------:R-:W-:Y:S01]  /*1e60*/  @!P4 IMAD.IADD R8, R8, 0x1, -R11 ;  /* 0x000000010808c824 */ /* 0x000fe200078e0a0b */
[----:B------:R-:W-:Y:S01]  /*1e70*/  ISETP.GE.AND P4, PT, R9, RZ, PT ;  /* 0x000000ff0900720c */ /* 0x000fe20003f86270 */
[C---:B------:R-:W-:Y:S01]  /*1e80*/  IMAD R12, R11.reuse, R6, R12 ;  /* 0x000000060b0c7224 */ /* 0x040fe200078e020c */
[----:B------:R-:W-:Y:S01]  /*1e90*/  ISETP.GT.U32.AND P1, PT, R11, R10, PT ;  /* 0x0000000a0b00720c */ /* 0x000fe20003f24070 */
[----:B------:R-:W-:-:S02]  /*1ea0*/  IMAD.MOV.U32 R17, RZ, RZ, R18 ;  /* 0x000000ffff117224 */ /* 0x000fc400078e0012 */
[----:B------:R-:W-:Y:S01]  /*1eb0*/  IMAD.MOV.U32 R9, RZ, RZ, R0 ;  /* 0x000000ffff097224 */ /* 0x000fe200078e0000 */
[----:B------:R-:W-:Y:S01]  /*1ec0*/  LOP3.LUT R0, R14, 0x148, RZ, 0xfc, !PT ;  /* 0x000001480e007812 */ /* 0x000fe200078efcff */
[----:B------:R-:W-:Y:S01]  /*1ed0*/  @!P5 IMAD.IADD R15, R15, 0x1, -R11 ;  /* 0x000000010f0fd824 */ /* 0x000fe200078e0a0b */
[C---:B------:R-:W-:Y:S01]  /*1ee0*/  ISETP.GT.U32.AND P5, PT, R11.reuse, R12, PT ;  /* 0x0000000c0b00720c */ /* 0x040fe20003fa4070 */
[----:B------:R-:W-:Y:S01]  /*1ef0*/  @!P2 IMAD.MOV R17, RZ, RZ, -R17 ;  /* 0x000000ffff11a224 */ /* 0x000fe200078e0a11 */
[C---:B------:R-:W-:Y:S01]  /*1f00*/  ISETP.GT.U32.AND P2, PT, R11.reuse, R8, PT ;  /* 0x000000080b00720c */ /* 0x040fe20003f44070 */
[----:B------:R-:W-:Y:S01]  /*1f10*/  @!P6 IMAD.MOV R9, RZ, RZ, -R9 ;  /* 0x000000ffff09e224 */ /* 0x000fe200078e0a09 */
[----:B------:R-:W-:Y:S01]  /*1f20*/  ISETP.GT.U32.AND P6, PT, R11, R13, PT ;  /* 0x0000000d0b00720c */ /* 0x000fe20003fc4070 */
[----:B------:R-:W-:Y:S01]  /*1f30*/  @!P0 IMAD.MOV R4, RZ, RZ, -R4 ;  /* 0x000000ffff048224 */ /* 0x000fe200078e0a04 */
[----:B------:R-:W-:Y:S01]  /*1f40*/  STL [R1+0xac], R17 ;  /* 0x0000ac1101007387 */ /* 0x000fe20000100800 */
[----:B------:R-:W-:Y:S01]  /*1f50*/  ISETP.GE.AND P0, PT, R5, RZ, PT ;  /* 0x000000ff0500720c */ /* 0x000fe20003f06270 */
[----:B------:R-:W-:Y:S01]  /*1f60*/  @!P1 IMAD.IADD R10, R10, 0x1, -R11 ;  /* 0x000000010a0a9824 */ /* 0x000fe200078e0a0b */
[----:B------:R-:W-:Y:S01]  /*1f70*/  IABS R5, R7 ;  /* 0x0000000700057213 */ /* 0x000fe20000000000 */
[----:B------:R0:W-:Y:S01]  /*1f80*/  STL [R1+0xa8], R4 ;  /* 0x0000a80401007387 */ /* 0x0001e20000100800 */
[----:B------:R-:W-:Y:S01]  /*1f90*/  ISETP.GE.AND P1, PT, R2, RZ, PT ;  /* 0x000000ff0200720c */ /* 0x000fe20003f26270 */
[----:B------:R-:W-:-:S02]  /*1fa0*/  @!P4 IMAD.MOV R15, RZ, RZ, -R15 ;  /* 0x000000ffff0fc224 */ /* 0x000fc400078e0a0f */
[--C-:B------:R-:W-:Y:S01]  /*1fb0*/  @!P5 IMAD.IADD R12, R12, 0x1, -R11.reuse ;  /* 0x000000010c0cd824 */ /* 0x100fe200078e0a0b */
[----:B------:R1:W-:Y:S01]  /*1fc0*/  STL [R1+0xa4], R9 ;  /* 0x0000a40901007387 */ /* 0x0003e20000100800 */
[--C-:B------:R-:W-:Y:S01]  /*1fd0*/  @!P2 IMAD.IADD R8, R8, 0x1, -R11.reuse ;  /* 0x000000010808a824 */ /* 0x100fe200078e0a0b */
[----:B------:R-:W-:Y:S01]  /*1fe0*/  ISETP.GE.AND P2, PT, R3, RZ, PT ;  /* 0x000000ff0300720c */ /* 0x000fe20003f46270 */
[----:B------:R-:W-:Y:S01]  /*1ff0*/  @!P6 IMAD.IADD R13, R13, 0x1, -R11 ;  /* 0x000000010d0de824 */ /* 0x000fe200078e0a0b */
[C---:B------:R-:W-:Y:S01]  /*2000*/  ISETP.GT.U32.AND P6, PT, R11.reuse, R10, PT ;  /* 0x0000000a0b00720c */ /* 0x040fe20003fc4070 */
[----:B------:R-:W-:Y:S01]  /*2010*/  IMAD.HI.U32 R6, R16, R5, RZ ;  /* 0x0000000510067227 */ /* 0x000fe200078e00ff */
[C---:B0-----:R-:W-:Y:S02]  /*2020*/  LOP3.LUT R4, R14.reuse, 0x150, RZ, 0xfc, !PT ;  /* 0x000001500e047812 */ /* 0x041fe400078efcff */
[C---:B------:R-:W-:Y:S01]  /*2030*/  ISETP.GT.U32.AND P5, PT, R11.reuse, R12, PT ;  /* 0x0000000c0b00720c */ /* 0x040fe20003fa4070 */
[----:B------:R-:W-:Y:S01]  /*2040*/  IMAD.MOV R6, RZ, RZ, -R6 ;  /* 0x000000ffff067224 */ /* 0x000fe200078e0a06 */
[----:B------:R-:W-:Y:S01]  /*2050*/  IABS R2, R4 ;  /* 0x0000000400027213 */ /* 0x000fe20000000000 */
[----:B-1----:R-:W-:Y:S01]  /*2060*/  IMAD.MOV.U32 R9, RZ, RZ, R8 ;  /* 0x000000ffff097224 */ /* 0x002fe200078e0008 */
[----:B------:R-:W-:Y:S01]  /*2070*/  LOP3.LUT R3, R14, 0x140, RZ, 0xfc, !PT ;  /* 0x000001400e037812 */ /* 0x000fe200078efcff */
[----:B------:R-:W-:Y:S01]  /*2080*/  IMAD R5, R11, R6, R5 ;  /* 0x000000060b057224 */ /* 0x000fe200078e0205 */
[----:B------:R-:W-:Y:S01]  /*2090*/  IABS R6, R0 ;  /* 0x0000000000067213 */ /* 0x000fe20000000000 */
[----:B------:R-:W-:Y:S01]  /*20a0*/  IMAD.HI.U32 R8, R16, R2, RZ ;  /* 0x0000000210087227 */ /* 0x000fe200078e00ff */
[----:B------:R-:W-:-:S03]  /*20b0*/  IABS R19, R3 ;  /* 0x0000000300137213 */ /* 0x000fc60000000000 */
[----:B------:R-:W-:Y:S02]  /*20c0*/  IMAD.MOV R8, RZ, RZ, -R8 ;  /* 0x000000ffff087224 */ /* 0x000fe400078e0a08 */
[--C-:B------:R-:W-:Y:S01]  /*20d0*/  @!P6 IMAD.IADD R10, R10, 0x1, -R11.reuse ;  /* 0x000000010a0ae824 */ /* 0x100fe200078e0a0b */
[C---:B------:R-:W-:Y:S01]  /*20e0*/  ISETP.GT.U32.AND P6, PT, R11.reuse, R5, PT ;  /* 0x000000050b00720c */ /* 0x040fe20003fc4070 */
[C---:B------:R-:W-:Y:S02]  /*20f0*/  IMAD R2, R11.reuse, R8, R2 ;  /* 0x000000080b027224 */ /* 0x040fe400078e0202 */
[----:B------:R-:W-:Y:S02]  /*2100*/  @!P5 IMAD.IADD R12, R12, 0x1, -R11 ;  /* 0x000000010c0cd824 */ /* 0x000fe400078e0a0b */
[----:B------:R-:W-:Y:S01]  /*2110*/  @!P3 IMAD.MOV R9, RZ, RZ, -R9 ;  /* 0x000000ffff09b224 */ /* 0x000fe200078e0a09 */
[C---:B------:R-:W-:Y:S01]  /*2120*/  ISETP.GT.U32.AND P5, PT, R11.reuse, R2, PT ;  /* 0x000000020b00720c */ /* 0x040fe20003fa4070 */
[----:B------:R-:W-:Y:S01]  /*2130*/  IMAD.MOV.U32 R17, RZ, RZ, R10 ;  /* 0x000000ffff117224 */ /* 0x000fe200078e000a */
[----:B------:R-:W-:Y:S01]  /*2140*/  ISETP.GT.U32.AND P3, PT, R11, R13, PT ;  /* 0x0000000d0b00720c */ /* 0x000fe20003f64070 */
[----:B------:R-:W-:Y:S01]  /*2150*/  IMAD.HI.U32 R8, R16, R19, RZ ;  /* 0x0000001310087227 */ /* 0x000fe200078e00ff */
[----:B------:R0:W-:Y:S03]  /*2160*/  STL [R1+0xa0], R9 ;  /* 0x0000a00901007387 */ /* 0x0001e60000100800 */
[----:B------:R-:W-:Y:S01]  /*2170*/  @!P6 IMAD.IADD R5, R5, 0x1, -R11 ;  /* 0x000000010505e824 */ /* 0x000fe200078e0a0b */
[----:B------:R-:W-:Y:S01]  /*2180*/  ISETP.GE.AND P6, PT, R4, RZ, PT ;  /* 0x000000ff0400720c */ /* 0x000fe20003fc6270 */
[----:B------:R-:W-:Y:S01]  /*2190*/  @!P0 IMAD.MOV R17, RZ, RZ, -R17 ;  /* 0x000000ffff118224 */ /* 0x000fe200078e0a11 */
[----:B------:R-:W-:Y:S01]  /*21a0*/  LOP3.LUT R4, R14, 0x128, RZ, 0xfc, !PT ;  /* 0x000001280e047812 */ /* 0x000fe200078efcff */
[----:B------:R-:W-:Y:S01]  /*21b0*/  IMAD.MOV R8, RZ, RZ, -R8 ;  /* 0x000000ffff087224 */ /* 0x000fe200078e0a08 */
[----:B------:R1:W-:Y:S01]  /*21c0*/  STL [R1+0x9c], R15 ;  /* 0x00009c0f01007387 */ /* 0x0003e20000100800 */
[--C-:B------:R-:W-:Y:S01]  /*21d0*/  @!P5 IMAD.IADD R2, R2, 0x1, -R11.reuse ;  /* 0x000000010202d824 */ /* 0x100fe200078e0a0b */
[C---:B------:R-:W-:Y:S01]  /*21e0*/  ISETP.GT.U32.AND P5, PT, R11.reuse, R5, PT ;  /* 0x000000050b00720c */ /* 0x040fe20003fa4070 */
[----:B0-----:R-:W-:Y:S01]  /*21f0*/  IMAD.HI.U32 R9, R16, R6, RZ ;  /* 0x0000000610097227 */ /* 0x001fe200078e00ff */
[----:B------:R-:W-:Y:S02]  /*2200*/  STL [R1+0x98], R17 ;  /* 0x0000981101007387 */ /* 0x000fe40000100800 */
[----:B------:R-:W-:Y:S01]  /*2210*/  ISETP.GT.U32.AND P0, PT, R11, R2, PT ;  /* 0x000000020b00720c */ /* 0x000fe20003f04070 */
[----:B------:R-:W-:Y:S01]  /*2220*/  @!P3 IMAD.IADD R13, R13, 0x1, -R11 ;  /* 0x000000010d0db824 */ /* 0x000fe200078e0a0b */
[----:B------:R-:W-:Y:S01]  /*2230*/  ISETP.GE.AND P3, PT, R7, RZ, PT ;  /* 0x000000ff0700720c */ /* 0x000fe20003f66270 */
[----:B------:R-:W-:Y:S01]  /*2240*/  IMAD.MOV R9, RZ, RZ, -R9 ;  /* 0x000000ffff097224 */ /* 0x000fe200078e0a09 */
[----:B------:R-:W-:Y:S01]  /*2250*/  LOP3.LUT R7, R14, 0x130, RZ, 0xfc, !PT ;  /* 0x000001300e077812 */ /* 0x000fe200078efcff */
[C---:B------:R-:W-:Y:S01]  /*2260*/  IMAD R19, R11.reuse, R8, R19 ;  /* 0x000000080b137224 */ /* 0x040fe200078e0213 */
[----:B------:R-:W-:Y:S01]  /*2270*/  IABS R8, R4 ;  /* 0x0000000400087213 */ /* 0x000fe20000000000 */
[----:B------:R-:W-:Y:S01]  /*2280*/  IMAD R6, R11, R9, R6 ;  /* 0x000000090b067224 */ /* 0x000fe200078e0206 */
[----:B------:R-:W-:Y:S01]  /*2290*/  IABS R9, R7 ;  /* 0x0000000700097213 */ /* 0x000fe20000000000 */
[----:B-1----:R-:W-:-:S02]  /*22a0*/  IMAD.MOV.U32 R15, RZ, RZ, R12 ;  /* 0x000000ffff0f7224 */ /* 0x002fc400078e000c */
[----:B------:R-:W-:Y:S01]  /*22b0*/  @!P2 IMAD.MOV R13, RZ, RZ, -R13 ;  /* 0x000000ffff0da224 */ /* 0x000fe200078e0a0d */
[C---:B------:R-:W-:Y:S01]  /*22c0*/  ISETP.GT.U32.AND P2, PT, R11.reuse, R19, PT ;  /* 0x000000130b00720c */ /* 0x040fe20003f44070 */
[----:B------:R-:W-:Y:S01]  /*22d0*/  IMAD.HI.U32 R10, R16, R9, RZ ;  /* 0x00000009100a7227 */ /* 0x000fe200078e00ff */
[----:B------:R-:W-:Y:S02]  /*22e0*/  ISETP.GT.U32.AND P4, PT, R11, R6, PT ;  /* 0x000000060b00720c */ /* 0x000fe40003f84070 */
[----:B------:R-:W-:Y:S01]  /*22f0*/  STL [R1+0x94], R13 ;  /* 0x0000940d01007387 */ /* 0x000fe20000100800 */
[----:B------:R-:W-:Y:S01]  /*2300*/  @!P1 IMAD.MOV R15, RZ, RZ, -R15 ;  /* 0x000000ffff0f9224 */ /* 0x000fe200078e0a0f */
[----:B------:R-:W-:Y:S01]  /*2310*/  ISETP.GE.AND P1, PT, R0, RZ, PT ;  /* 0x000000ff0000720c */ /* 0x000fe20003f26270 */
[----:B------:R-:W-:Y:S01]  /*2320*/  IMAD.HI.U32 R12, R16, R8, RZ ;  /* 0x00000008100c7227 */ /* 0x000fe200078e00ff */
[C---:B------:R-:W-:Y:S02]  /*2330*/  LOP3.LUT R0, R14.reuse, 0x120, RZ, 0xfc, !PT ;  /* 0x000001200e007812 */ /* 0x040fe400078efcff */
[----:B------:R0:W-:Y:S01]  /*2340*/  STL [R1+0x90], R15 ;  /* 0x0000900f01007387 */ /* 0x0001e20000100800 */
[--C-:B------:R-:W-:Y:S01]  /*2350*/  @!P5 IMAD.IADD R5, R5, 0x1, -R11.reuse ;  /* 0x000000010505d824 */ /* 0x100fe200078e0a0b */
[----:B------:R-:W-:Y:S01]  /*2360*/  ISETP.GE.AND P5, PT, R3, RZ, PT ;  /* 0x000000ff0300720c */ /* 0x000fe20003fa6270 */
[----:B------:R-:W-:Y:S01]  /*2370*/  IMAD.MOV R10, RZ, RZ, -R10 ;  /* 0x000000ffff0a7224 */ /* 0x000fe200078e0a0a */
[----:B------:R-:W-:Y:S01]  /*2380*/  LOP3.LUT R3, R14, 0x110, RZ, 0xfc, !PT ;  /* 0x000001100e037812 */ /* 0x000fe200078efcff */
[----:B------:R-:W-:Y:S01]  /*2390*/  @!P0 IMAD.IADD R2, R2, 0x1, -R11 ;  /* 0x0000000102028824 */ /* 0x000fe200078e0a0b */
[----:B------:R-:W-:Y:S01]  /*23a0*/  ISETP.GE.AND P0, PT, R7, RZ, PT ;  /* 0x000000ff0700720c */ /* 0x000fe20003f06270 */
[----:B------:R-:W-:-:S02]  /*23b0*/  IMAD.MOV R12, RZ, RZ, -R12 ;  /* 0x000000ffff0c7224 */ /* 0x000fc400078e0a0c */
[C---:B------:R-:W-:Y:S01]  /*23c0*/  IMAD R7, R11.reuse, R10, R9 ;  /* 0x0000000a0b077224 */ /* 0x040fe200078e0209 */
[----:B------:R-:W-:Y:S01]  /*23d0*/  IABS R10, R0 ;  /* 0x00000000000a7213 */ /* 0x000fe20000000000 */
[----:B0-----:R-:W-:Y:S02]  /*23e0*/  IMAD.MOV.U32 R15, RZ, RZ, R5 ;  /* 0x000000ffff0f7224 */ /* 0x001fe400078e0005 */
[C---:B------:R-:W-:Y:S02]  /*23f0*/  IMAD R8, R11.reuse, R12, R8 ;  /* 0x0000000c0b087224 */ /* 0x040fe400078e0208 */
[----:B------:R-:W-:Y:S01]  /*2400*/  IMAD.MOV.U32 R13, RZ, RZ, R2 ;  /* 0x000000ffff0d7224 */ /* 0x000fe200078e0002 */
[----:B------:R-:W-:Y:S01]  /*2410*/  IABS R2, R3 ;  /* 0x0000000300027213 */ /* 0x000fe20000000000 */
[----:B------:R-:W-:Y:S01]  /*2420*/  @!P3 IMAD.MOV R15, RZ, RZ, -R15 ;  /* 0x000000ffff0fb224 */ /* 0x000fe200078e0a0f */
[----:B------:R-:W-:Y:S01]  /*2430*/  ISETP.GT.U32.AND P3, PT, R11, R7, PT ;  /* 0x000000070b00720c */ /* 0x000fe20003f64070 */
[----:B------:R-:W-:-:S02]  /*2440*/  @!P2 IMAD.IADD R19, R19, 0x1, -R11 ;  /* 0x000000011313a824 */ /* 0x000fc400078e0a0b */
[----:B------:R-:W-:Y:S01]  /*2450*/  @!P6 IMAD.MOV R13, RZ, RZ, -R13 ;  /* 0x000000ffff0de224 */ /* 0x000fe200078e0a0d */
[C---:B------:R-:W-:Y:S01]  /*2460*/  ISETP.GT.U32.AND P6, PT, R11.reuse, R8, PT ;  /* 0x000000080b00720c */ /* 0x040fe20003fc4070 */
[----:B------:R-:W-:Y:S01]  /*2470*/  @!P4 IMAD.IADD R6, R6, 0x1, -R11 ;  /* 0x000000010606c824 */ /* 0x000fe200078e0a0b */
[C---:B------:R-:W-:Y:S01]  /*2480*/  ISETP.GT.U32.AND P2, PT, R11.reuse, R19, PT ;  /* 0x000000130b00720c */ /* 0x040fe20003f44070 */
[----:B------:R-:W-:Y:S01]  /*2490*/  IMAD.HI.U32 R5, R16, R10, RZ ;  /* 0x0000000a10057227 */ /* 0x000fe200078e00ff */
[----:B------:R0:W-:Y:S02]  /*24a0*/  STL [R1+0x88], R15 ;  /* 0x0000880f01007387 */ /* 0x0001e40000100800 */
[----:B------:R-:W-:Y:S01]  /*24b0*/  ISETP.GT.U32.AND P4, PT, R11, R6, PT ;  /* 0x000000060b00720c */ /* 0x000fe20003f84070 */
[----:B------:R-:W-:Y:S01]  /*24c0*/  IMAD.MOV R5, RZ, RZ, -R5 ;  /* 0x000000ffff057224 */ /* 0x000fe200078e0a05 */
[----:B------:R1:W-:Y:S01]  /*24d0*/  STL [R1+0x80], R13 ;  /* 0x0000800d01007387 */ /* 0x0003e20000100800 */
[----:B------:R-:W-:-:S02]  /*24e0*/  @!P3 IMAD.IADD R7, R7, 0x1, -R11 ;  /* 0x000000010707b824 */ /* 0x000fc400078e0a0b */
[C---:B------:R-:W-:Y:S01]  /*24f0*/  IMAD R10, R11.reuse, R5, R10 ;  /* 0x000000050b0a7224 */ /* 0x040fe200078e020a */
[----:B------:R-:W-:Y:S01]  /*2500*/  LOP3.LUT R5, R14, 0x100, RZ, 0xfc, !PT ;  /* 0x000001000e057812 */ /* 0x000fe200078efcff */
[--C-:B------:R-:W-:Y:S01]  /*2510*/  @!P6 IMAD.IADD R8, R8, 0x1, -R11.reuse ;  /* 0x000000010808e824 */ /* 0x100fe200078e0a0b */
[----:B------:R-:W-:Y:S01]  /*2520*/  ISETP.GT.U32.AND P3, PT, R11, R7, PT ;  /* 0x000000070b00720c */ /* 0x000fe20003f64070 */
[----:B------:R-:W-:Y:S01]  /*2530*/  @!P2 IMAD.IADD R19, R19, 0x1, -R11 ;  /* 0x000000011313a824 */ /* 0x000fe200078e0a0b */
[----:B------:R-:W-:Y:S01]  /*2540*/  ISETP.GE.AND P2, PT, R0, RZ, PT ;  /* 0x000000ff0000720c */ /* 0x000fe20003f46270 */
[----:B------:R-:W-:Y:S01]  /*2550*/  IMAD.HI.U32 R0, R16, R2, RZ ;  /* 0x0000000210007227 */ /* 0x000fe200078e00ff */
[----:B------:R-:W-:Y:S02]  /*2560*/  ISETP.GT.U32.AND P6, PT, R11, R8, PT ;  /* 0x000000080b00720c */ /* 0x000fe40003fc4070 */
[----:B0-----:R-:W-:Y:S01]  /*2570*/  IABS R15, R5 ;  /* 0x00000005000f7213 */ /* 0x001fe20000000000 */
[----:B------:R-:W-:-:S02]  /*2580*/  IMAD.MOV R0, RZ, RZ, -R0 ;  /* 0x000000ffff007224 */ /* 0x000fc400078e0a00 */
[--C-:B------:R-:W-:Y:S01]  /*2590*/  @!P4 IMAD.IADD R6, R6, 0x1, -R11.reuse ;  /* 0x000000010606c824 */ /* 0x100fe200078e0a0b */
[----:B------:R-:W-:Y:S01]  /*25a0*/  ISETP.GE.AND P4, PT, R4, RZ, PT ;  /* 0x000000ff0400720c */ /* 0x000fe20003f86270 */
[----:B------:R-:W-:Y:S01]  /*25b0*/  IMAD R2, R11, R0, R2 ;  /* 0x000000000b027224 */ /* 0x000fe200078e0202 */
[----:B------:R-:W-:Y:S01]  /*25c0*/  LOP3.LUT R4, R14, 0x108, RZ, 0xfc, !PT ;  /* 0x000001080e047812 */ /* 0x000fe200078efcff */
[--C-:B------:R-:W-:Y:S01]  /*25d0*/  @!P3 IMAD.IADD R7, R7, 0x1, -R11.reuse ;  /* 0x000000010707b824 */ /* 0x100fe200078e0a0b */
[C---:B------:R-:W-:Y:S01]  /*25e0*/  ISETP.GT.U32.AND P3, PT, R11.reuse, R10, PT ;  /* 0x0000000a0b00720c */ /* 0x040fe20003f64070 */
[----:B------:R-:W-:Y:S01]  /*25f0*/  IMAD.MOV.U32 R12, RZ, RZ, R6 ;  /* 0x000000ffff0c7224 */ /* 0x000fe200078e0006 */
[----:B------:R-:W-:Y:S01]  /*2600*/  IABS R9, R4 ;  /* 0x0000000400097213 */ /* 0x000fe20000000000 */
[----:B------:R-:W-:Y:S01]  /*2610*/  @!P6 IMAD.IADD R8, R8, 0x1, -R11 ;  /* 0x000000010808e824 */ /* 0x000fe200078e0a0b */
[----:B------:R-:W-:Y:S01]  /*2620*/  ISETP.GT.U32.AND P6, PT, R11, R2, PT ;  /* 0x000000020b00720c */ /* 0x000fe20003fc4070 */
[----:B------:R-:W-:Y:S01]  /*2630*/  IMAD.HI.U32 R18, R16, R15, RZ ;  /* 0x0000000f10127227 */ /* 0x000fe200078e00ff */
[----:B------:R-:W-:-:S03]  /*2640*/  LOP3.LUT R6, R14, 0xf0, RZ, 0xfc, !PT ;  /* 0x000000f00e067812 */ /* 0x000fc600078efcff */
[----:B------:R-:W-:Y:S01]  /*2650*/  IMAD.HI.U32 R0, R16, R9, RZ ;  /* 0x0000000910007227 */ /* 0x000fe200078e00ff */
[----:B------:R-:W-:-:S03]  /*2660*/  IABS R17, R6 ;  /* 0x0000000600117213 */ /* 0x000fc60000000000 */
[--C-:B------:R-:W-:Y:S02]  /*2670*/  @!P3 IMAD.IADD R10, R10, 0x1, -R11.reuse ;  /* 0x000000010a0ab824 */ /* 0x100fe400078e0a0b */
[----:B------:R-:W-:Y:S02]  /*2680*/  IMAD.MOV R0, RZ, RZ, -R0 ;  /* 0x000000ffff007224 */ /* 0x000fe400078e0a00 */
[----:B------:R-:W-:Y:S01]  /*2690*/  @!P6 IMAD.IADD R2, R2, 0x1, -R11 ;  /* 0x000000010202e824 */ /* 0x000fe200078e0a0b */
[----:B------:R-:W-:Y:S01]  /*26a0*/  ISETP.GT.U32.AND P6, PT, R11, R10, PT ;  /* 0x0000000a0b00720c */ /* 0x000fe20003fc4070 */
[----:B------:R-:W-:Y:S01]  /*26b0*/  @!P1 IMAD.MOV R12, RZ, RZ, -R12 ;  /* 0x000000ffff0c9224 */ /* 0x000fe200078e0a0c */
[----:B------:R-:W-:Y:S01]  /*26c0*/  ISETP.GE.AND P1, PT, R3, RZ, PT ;  /* 0x000000ff0300720c */ /* 0x000fe20003f26270 */
[C---:B------:R-:W-:Y:S01]  /*26d0*/  IMAD R9, R11.reuse, R0, R9 ;  /* 0x000000000b097224 */ /* 0x040fe200078e0209 */
[C---:B------:R-:W-:Y:S01]  /*26e0*/  LOP3.LUT R3, R14.reuse, 0xe8, RZ, 0xfc, !PT ;  /* 0x000000e80e037812 */ /* 0x040fe200078efcff */
[----:B------:R-:W-:Y:S01]  /*26f0*/  IMAD.MOV R18, RZ, RZ, -R18 ;  /* 0x000000ffff127224 */ /* 0x000fe200078e0a12 */
[----:B------:R0:W-:Y:S01]  /*2700*/  STL [R1+0x7c], R12 ;  /* 0x00007c0c01007387 */ /* 0x0001e20000100800 */
[----:B------:R-:W-:Y:S01]  /*2710*/  @!P5 IMAD.MOV R19, RZ, RZ, -R19 ;  /* 0x000000ffff13d224 */ /* 0x000fe200078e0a13 */
[C---:B------:R-:W-:Y:S01]  /*2720*/  ISETP.GT.U32.AND P3, PT, R11.reuse, R9, PT ;  /* 0x000000090b00720c */ /* 0x040fe20003f64070 */
[----:B------:R-:W-:Y:S01]  /*2730*/  IMAD R15, R11, R18, R15 ;  /* 0x000000120b0f7224 */ /* 0x000fe200078e020f */
[----:B------:R-:W-:Y:S01]  /*2740*/  LOP3.LUT R0, R14, 0xe0, RZ, 0xfc, !PT ;  /* 0x000000e00e007812 */ /* 0x000fe200078efcff */
[----:B-1----:R-:W-:Y:S01]  /*2750*/  IMAD.HI.U32 R13, R16, R17, RZ ;  /* 0x00000011100d7227 */ /* 0x002fe200078e00ff */
[----:B------:R1:W-:Y:S01]  /*2760*/  STL [R1+0x78], R19 ;  /* 0x0000781301007387 */ /* 0x0003e20000100800 */
[----:B------:R-:W-:-:S02]  /*2770*/  ISETP.GE.AND P5, PT, R4, RZ, PT ;  /* 0x000000ff0400720c */ /* 0x000fc40003fa6270 */
[----:B------:R-:W-:Y:S01]  /*2780*/  @!P6 IMAD.IADD R10, R10, 0x1, -R11 ;  /* 0x000000010a0ae824 */ /* 0x000fe200078e0a0b */
[----:B0-----:R-:W-:Y:S01]  /*2790*/  IABS R12, R3 ;  /* 0x00000003000c7213 */ /* 0x001fe20000000000 */
[----:B------:R-:W-:Y:S01]  /*27a0*/  IMAD.MOV R13, RZ, RZ, -R13 ;  /* 0x000000ffff0d7224 */ /* 0x000fe200078e0a0d */
[C---:B------:R-:W-:Y:S01]  /*27b0*/  ISETP.GT.U32.AND P6, PT, R11.reuse, R15, PT ;  /* 0x0000000f0b00720c */ /* 0x040fe20003fc4070 */
[----:B------:R-:W-:Y:S01]  /*27c0*/  IMAD.MOV.U32 R18, RZ, RZ, R8 ;  /* 0x000000ffff127224 */ /* 0x000fe200078e0008 */
[----:B------:R-:W-:Y:S01]  /*27d0*/  IABS R4, R0 ;  /* 0x0000000000047213 */ /* 0x000fe20000000000 */
[----:B------:R-:W-:Y:S02]  /*27e0*/  IMAD R17, R11, R13, R17 ;  /* 0x0000000d0b117224 */ /* 0x000fe400078e0211 */
[----:B-1----:R-:W-:Y:S02]  /*27f0*/  IMAD.MOV.U32 R19, RZ, RZ, R7 ;  /* 0x000000ffff137224 */ /* 0x002fe400078e0007 */
[----:B------:R-:W-:-:S04]  /*2800*/  IMAD.HI.U32 R7, R16, R12, RZ ;  /* 0x0000000c10077227 */ /* 0x000fc800078e00ff */
[----:B------:R-:W-:Y:S02]  /*2810*/  IMAD.MOV R7, RZ, RZ, -R7 ;  /* 0x000000ffff077224 */ /* 0x000fe400078e0a07 */
[----:B------:R-:W-:Y:S02]  /*2820*/  @!P3 IMAD.IADD R9, R9, 0x1, -R11 ;  /* 0x000000010909b824 */ /* 0x000fe400078e0a0b */
[----:B------:R-:W-:Y:S01]  /*2830*/  IMAD.MOV.U32 R13, RZ, RZ, R10 ;  /* 0x000000ffff0d7224 */ /* 0x000fe200078e000a */
[----:B------:R-:W-:Y:S01]  /*2840*/  LOP3.LUT R10, R14, 0xc8, RZ, 0xfc, !PT ;  /* 0x000000c80e0a7812 */ /* 0x000fe200078efcff */
[C---:B------:R-:W-:Y:S01]  /*2850*/  IMAD R12, R11.reuse, R7, R12 ;  /* 0x000000070b0c7224 */ /* 0x040fe200078e020c */
[C---:B------:R-:W-:Y:S01]  /*2860*/  ISETP.GT.U32.AND P3, PT, R11.reuse, R9, PT ;  /* 0x000000090b00720c */ /* 0x040fe20003f64070 */
[----:B------:R-:W-:Y:S01]  /*2870*/  @!P2 IMAD.MOV R13, RZ, RZ, -R13 ;  /* 0x000000ffff0da224 */ /* 0x000fe200078e0a0d */
[----:B------:R-:W-:Y:S01]  /*2880*/  ISETP.GT.U32.AND P2, PT, R11, R17, PT ;  /* 0x000000110b00720c */ /* 0x000fe20003f44070 */
[----:B------:R-:W-:Y:S01]  /*2890*/  @!P6 IMAD.IADD R15, R15, 0x1, -R11 ;  /* 0x000000010f0fe824 */ /* 0x000fe200078e0a0b */
[C---:B------:R-:W-:Y:S01]  /*28a0*/  ISETP.GT.U32.AND P6, PT, R11.reuse, R12, PT ;  /* 0x0000000c0b00720c */ /* 0x040fe20003fc4070 */
[----:B------:R-:W-:Y:S01]  /*28b0*/  @!P0 IMAD.MOV R19, RZ, RZ, -R19 ;  /* 0x000000ffff138224 */ /* 0x000fe200078e0a13 */
[----:B------:R-:W-:Y:S01]  /*28c0*/  ISETP.GT.U32.AND P0, PT, R11, R2, PT ;  /* 0x000000020b00720c */ /* 0x000fe20003f04070 */
[----:B------:R-:W-:Y:S01]  /*28d0*/  @!P4 IMAD.MOV R18, RZ, RZ, -R18 ;  /* 0x000000ffff12c224 */ /* 0x000fe200078e0a12 */
[----:B------:R-:W-:Y:S01]  /*28e0*/  ISETP.GE.AND P4, PT, R5, RZ, PT ;  /* 0x000000ff0500720c */ /* 0x000fe20003f86270 */
[----:B------:R-:W-:Y:S01]  /*28f0*/  IMAD.HI.U32 R8, R16, R4, RZ ;  /* 0x0000000410087227 */ /* 0x000fe200078e00ff */
[----:B------:R-:W-:Y:S01]  /*2900*/  STL [R1+0x74], R19 ;  /* 0x0000741301007387 */ /* 0x000fe20000100800 */
[----:B------:R-:W-:-:S02]  /*2910*/  LOP3.LUT R5, R14, 0xc0, RZ, 0xfc, !PT ;  /* 0x000000c00e057812 */ /* 0x000fc400078efcff */
[--C-:B------:R-:W-:Y:S01]  /*2920*/  @!P3 IMAD.IADD R9, R9, 0x1, -R11.reuse ;  /* 0x000000010909b824 */ /* 0x100fe200078e0a0b */
[----:B------:R0:W-:Y:S01]  /*2930*/  STL [R1+0x68], R18 ;  /* 0x0000681201007387 */ /* 0x0001e20000100800 */
[----:B------:R-:W-:Y:S01]  /*2940*/  ISETP.GE.AND P3, PT, R3, RZ, PT ;  /* 0x000000ff0300720c */ /* 0x000fe20003f66270 */
[--C-:B------:R-:W-:Y:S01]  /*2950*/  @!P2 IMAD.IADD R17, R17, 0x1, -R11.reuse ;  /* 0x000000011111a824 */ /* 0x100fe200078e0a0b */
[C---:B------:R-:W-:Y:S01]  /*2960*/  ISETP.GT.U32.AND P2, PT, R11.reuse, R15, PT ;  /* 0x0000000f0b00720c */ /* 0x040fe20003f44070 */
[----:B------:R1:W-:Y:S01]  /*2970*/  STL [R1+0x64], R13 ;  /* 0x0000640d01007387 */ /* 0x0003e20000100800 */
[--C-:B------:R-:W-:Y:S01]  /*2980*/  @!P6 IMAD.IADD R12, R12, 0x1, -R11.reuse ;  /* 0x000000010c0ce824 */ /* 0x100fe200078e0a0b */
[----:B------:R-:W-:Y:S01]  /*2990*/  LOP3.LUT R7, R14, 0xb0, RZ, 0xfc, !PT ;  /* 0x000000b00e077812 */ /* 0x000fe200078efcff */
[--C-:B------:R-:W-:Y:S01]  /*29a0*/  @!P0 IMAD.IADD R2, R2, 0x1, -R11.reuse ;  /* 0x0000000102028824 */ /* 0x100fe200078e0a0b */
[----:B------:R-:W-:Y:S01]  /*29b0*/  ISETP.GE.AND P0, PT, R6, RZ, PT ;  /* 0x000000ff0600720c */ /* 0x000fe20003f06270 */
[----:B------:R-:W-:Y:S01]  /*29c0*/  IMAD.MOV R8, RZ, RZ, -R8 ;  /* 0x000000ffff087224 */ /* 0x000fe200078e0a08 */
[C---:B------:R-:W-:Y:S01]  /*29d0*/  ISETP.GT.U32.AND P6, PT, R11.reuse, R12, PT ;  /* 0x0000000c0b00720c */ /* 0x040fe20003fc4070 */
[----:B0-----:R-:W-:Y:S01]  /*29e0*/  IMAD.MOV.U32 R18, RZ, RZ, R2 ;  /* 0x000000ffff127224 */ /* 0x001fe200078e0002 */
[----:B------:R-:W-:Y:S01]  /*29f0*/  IABS R6, R7 ;  /* 0x0000000700067213 */ /* 0x000fe20000000000 */
[C---:B------:R-:W-:Y:S01]  /*2a00*/  IMAD R4, R11.reuse, R8, R4 ;  /* 0x000000080b047224 */ /* 0x040fe200078e0204 */
[----:B-1----:R-:W-:Y:S01]  /*2a10*/  LOP3.LUT R13, R14, 0xd0, RZ, 0xfc, !PT ;  /* 0x000000d00e0d7812 */ /* 0x002fe200078efcff */
[----:B------:R-:W-:Y:S01]  /*2a20*/  @!P1 IMAD.MOV R18, RZ, RZ, -R18 ;  /* 0x000000ffff129224 */ /* 0x000fe200078e0a12 */
[----:B------:R-:W-:Y:S01]  /*2a30*/  ISETP.GT.U32.AND P1, PT, R11, R17, PT ;  /* 0x000000110b00720c */ /* 0x000fe20003f24070 */
[----:B------:R-:W-:Y:S01]  /*2a40*/  @!P2 IMAD.IADD R15, R15, 0x1, -R11 ;  /* 0x000000010f0fa824 */ /* 0x000fe200078e0a0b */
[----:B------:R-:W-:Y:S01]  /*2a50*/  IABS R3, R13 ;  /* 0x0000000d00037213 */ /* 0x000fe20000000000 */
[----:B------:R-:W-:Y:S01]  /*2a60*/  IMAD.MOV.U32 R21, RZ, RZ, R9 ;  /* 0x000000ffff157224 */ /* 0x000fe200078e0009 */
[----:B------:R-:W-:Y:S01]  /*2a70*/  ISETP.GT.U32.AND P2, PT, R11, R4, PT ;  /* 0x000000040b00720c */ /* 0x000fe20003f44070 */
[----:B------:R0:W-:Y:S01]  /*2a80*/  STL [R1+0x60], R18 ;  /* 0x0000601201007387 */ /* 0x0001e20000100800 */
[----:B------:R-:W-:Y:S01]  /*2a90*/  IABS R8, R5 ;  /* 0x0000000500087213 */ /* 0x000fe20000000000 */
[----:B------:R-:W-:-:S04]  /*2aa0*/  IMAD.HI.U32 R2, R16, R3, RZ ;  /* 0x0000000310027227 */ /* 0x000fc800078e00ff */
[----:B------:R-:W-:Y:S02]  /*2ab0*/  IMAD.MOV R2, RZ, RZ, -R2 ;  /* 0x000000ffff027224 */ /* 0x000fe400078e0a02 */
[----:B------:R-:W-:Y:S02]  /*2ac0*/  @!P6 IMAD.IADD R12, R12, 0x1, -R11 ;  /* 0x000000010c0ce824 */ /* 0x000fe400078e0a0b */
[----:B------:R-:W-:Y:S01]  /*2ad0*/  IMAD R3, R11, R2, R3 ;  /* 0x000000020b037224 */ /* 0x000fe200078e0203 */
[----:B0-----:R-:W-:Y:S01]  /*2ae0*/  IABS R18, R10 ;  /* 0x0000000a00127213 */ /* 0x001fe20000000000 */
[--C-:B------:R-:W-:Y:S01]  /*2af0*/  @!P1 IMAD.IADD R17, R17, 0x1, -R11.reuse ;  /* 0x0000000111119824 */ /* 0x100fe200078e0a0b */
[----:B------:R-:W-:Y:S01]  /*2b00*/  ISETP.GE.AND P1, PT, R0, RZ, PT ;  /* 0x000000ff0000720c */ /* 0x000fe20003f26270 */
[----:B------:R-:W-:Y:S01]  /*2b10*/  @!P2 IMAD.IADD R4, R4, 0x1, -R11 ;  /* 0x000000010404a824 */ /* 0x000fe200078e0a0b */
[----:B------:R-:W-:Y:S01]  /*2b20*/  ISETP.GT.U32.AND P6, PT, R11, R3, PT ;  /* 0x000000030b00720c */ /* 0x000fe20003fc4070 */
[----:B------:R-:W-:Y:S01]  /*2b30*/  IMAD.HI.U32 R0, R16, R8, RZ ;  /* 0x0000000810007227 */ /* 0x000fe200078e00ff */
[----:B------:R-:W-:-:S03]  /*2b40*/  ISETP.GE.AND P2, PT, R13, RZ, PT ;  /* 0x000000ff0d00720c */ /* 0x000fc60003f46270 */
[----:B------:R-:W-:-:S04]  /*2b50*/  IMAD.HI.U32 R2, R16, R6, RZ ;  /* 0x0000000610027227 */ /* 0x000fc800078e00ff */
[----:B------:R-:W-:Y:S02]  /*2b60*/  IMAD.MOV R0, RZ, RZ, -R0 ;  /* 0x000000ffff007224 */ /* 0x000fe400078e0a00 */
[----:B------:R-:W-:-:S04]  /*2b70*/  IMAD.HI.U32 R19, R16, R18, RZ ;  /* 0x0000001210137227 */ /* 0x000fc800078e00ff */
[----:B------:R-:W-:Y:S01]  /*2b80*/  @!P6 IMAD.IADD R3, R3, 0x1, -R11 ;  /* 0x000000010303e824 */ /* 0x000fe200078e0a0b */
[C---:B------:R-:W-:Y:S01]  /*2b90*/  ISETP.GT.U32.AND P6, PT, R11.reuse, R4, PT ;  /* 0x000000040b00720c */ /* 0x040fe20003fc4070 */
[----:B------:R-:W-:Y:S02]  /*2ba0*/  IMAD.MOV R2, RZ, RZ, -R2 ;  /* 0x000000ffff027224 */ /* 0x000fe400078e0a02 */
[C---:B------:R-:W-:Y:S01]  /*2bb0*/  IMAD R8, R11.reuse, R0, R8 ;  /* 0x000000000b087224 */ /* 0x040fe200078e0208 */
[C---:B------:R-:W-:Y:S01]  /*2bc0*/  LOP3.LUT R0, R14.reuse, 0xa8, RZ, 0xfc, !PT ;  /* 0x000000a80e007812 */ /* 0x040fe200078efcff */
[----:B------:R-:W-:Y:S02]  /*2bd0*/  IMAD.MOV R19, RZ, RZ, -R19 ;  /* 0x000000ffff137224 */ /* 0x000fe400078e0a13 */
[C---:B------:R-:W-:Y:S01]  /*2be0*/  IMAD R6, R11.reuse, R2, R6 ;  /* 0x000000020b067224 */ /* 0x040fe200078e0206 */
[----:B------:R-:W-:Y:S01]  /*2bf0*/  LOP3.LUT R2, R14, 0xa0, RZ, 0xfc, !PT ;  /* 0x000000a00e027812 */ /* 0x000fe200078efcff */
[----:B------:R-:W-:Y:S01]  /*2c00*/  IMAD.MOV.U32 R20, RZ, RZ, R15 ;  /* 0x000000ffff147224 */ /* 0x000fe200078e000f */
[----:B------:R-:W-:Y:S01]  /*2c10*/  IABS R9, R0 ;  /* 0x0000000000097213 */ /* 0x000fe20000000000 */
[----:B------:R-:W-:Y:S01]  /*2c20*/  @!P0 IMAD.MOV R17, RZ, RZ, -R17 ;  /* 0x000000ffff118224 */ /* 0x000fe200078e0a11 */
[C---:B------:R-:W-:Y:S01]  /*2c30*/  ISETP.GT.U32.AND P0, PT, R11.reuse, R8, PT ;  /* 0x000000080b00720c */ /* 0x040fe20003f04070 */
[C---:B------:R-:W-:Y:S01]  /*2c40*/  IMAD R13, R11.reuse, R19, R18 ;  /* 0x000000130b0d7224 */ /* 0x040fe200078e0212 */
[----:B------:R-:W-:Y:S01]  /*2c50*/  IABS R15, R2 ;  /* 0x00000002000f7213 */ /* 0x000fe20000000000 */
[----:B------:R-:W-:Y:S01]  /*2c60*/  @!P4 IMAD.MOV R20, RZ, RZ, -R20 ;  /* 0x000000ffff14c224 */ /* 0x000fe200078e0a14 */
[C---:B------:R-:W-:Y:S01]  /*2c70*/  ISETP.GT.U32.AND P4, PT, R11.reuse, R3, PT ;  /* 0x000000030b00720c */ /* 0x040fe20003f84070 */
[----:B------:R-:W-:Y:S01]  /*2c80*/  @!P6 IMAD.IADD R4, R4, 0x1, -R11 ;  /* 0x000000010404e824 */ /* 0x000fe200078e0a0b */
[C---:B------:R-:W-:Y:S01]  /*2c90*/  ISETP.GT.U32.AND P6, PT, R11.reuse, R6, PT ;  /* 0x000000060b00720c */ /* 0x040fe20003fc4070 */
[----:B------:R-:W-:Y:S01]  /*2ca0*/  @!P5 IMAD.MOV R21, RZ, RZ, -R21 ;  /* 0x000000ffff15d224 */ /* 0x000fe200078e0a15 */
[----:B------:R-:W-:Y:S01]  /*2cb0*/  ISETP.GT.U32.AND P5, PT, R11, R13, PT ;  /* 0x0000000d0b00720c */ /* 0x000fe20003fa4070 */
[----:B------:R-:W-:-:S02]  /*2cc0*/  IMAD.MOV.U32 R18, RZ, RZ, R12 ;  /* 0x000000ffff127224 */ /* 0x000fc400078e000c */
[----:B------:R-:W-:Y:S01]  /*2cd0*/  IMAD.HI.U32 R12, R16, R9, RZ ;  /* 0x00000009100c7227 */ /* 0x000fe200078e00ff */
[----:B------:R-:W-:Y:S03]  /*2ce0*/  STL [R1+0x58], R21 ;  /* 0x0000581501007387 */ /* 0x000fe60000100800 */
[----:B------:R-:W-:Y:S01]  /*2cf0*/  @!P3 IMAD.MOV R18, RZ, RZ, -R18 ;  /* 0x000000ffff12b224 */ /* 0x000fe200078e0a12 */
[----:B------:R-:W-:Y:S01]  /*2d00*/  ISETP.GE.AND P3, PT, R10, RZ, PT ;  /* 0x000000ff0a00720c */ /* 0x000fe20003f66270 */
[----:B------:R-:W-:Y:S01]  /*2d10*/  @!P0 IMAD.IADD R8, R8, 0x1, -R11 ;  /* 0x0000000108088824 */ /* 0x000fe200078e0a0b */
[----:B------:R0:W-:Y:S01]  /*2d20*/  STL [R1+0x54], R20 ;  /* 0x0000541401007387 */ /* 0x0001e20000100800 */
[----:B------:R-:W-:Y:S02]  /*2d30*/  IMAD.MOV.U32 R10, RZ, RZ, R15 ;  /* 0x000000ffff0a7224 */ /* 0x000fe400078e000f */
[--C-:B------:R-:W-:Y:S01]  /*2d40*/  @!P4 IMAD.IADD R3, R3, 0x1, -R11.reuse ;  /* 0x000000010303c824 */ /* 0x100fe200078e0a0b */
[----:B------:R-:W-:Y:S01]  /*2d50*/  ISETP.GE.AND P4, PT, R5, RZ, PT ;  /* 0x000000ff0500720c */ /* 0x000fe20003f86270 */
[----:B------:R-:W-:Y:S01]  /*2d60*/  @!P6 IMAD.IADD R6, R6, 0x1, -R11 ;  /* 0x000000010606e824 */ /* 0x000fe200078e0a0b */
[----:B------:R-:W-:Y:S01]  /*2d70*/  ISETP.GT.U32.AND P6, PT, R11, R8, PT ;  /* 0x000000080b00720c */ /* 0x000fe20003fc4070 */
[----:B------:R-:W-:Y:S01]  /*2d80*/  IMAD.MOV R12, RZ, RZ, -R12 ;  /* 0x000000ffff0c7224 */ /* 0x000fe200078e0a0c */
[----:B------:R1:W-:Y:S01]  /*2d90*/  STL [R1+0x50], R17 ;  /* 0x0000501101007387 */ /* 0x0003e20000100800 */
[----:B------:R-:W-:Y:S01]  /*2da0*/  IMAD.HI.U32 R5, R16, R10, RZ ;  /* 0x0000000a10057227 */ /* 0x000fe200078e00ff */
[----:B0-----:R-:W-:-:S02]  /*2db0*/  LOP3.LUT R20, R14, 0x20, RZ, 0xfc, !PT ;  /* 0x000000200e147812 */ /* 0x001fc400078efcff */
[----:B------:R-:W-:Y:S01]  /*2dc0*/  STL [R1+0x4c], R18 ;  /* 0x00004c1201007387 */ /* 0x000fe20000100800 */
[----:B------:R-:W-:Y:S01]  /*2dd0*/  @!P5 IMAD.IADD R13, R13, 0x1, -R11 ;  /* 0x000000010d0dd824 */ /* 0x000fe200078e0a0b */
[----:B------:R-:W-:Y:S01]  /*2de0*/  ISETP.GE.AND P5, PT, R7, RZ, PT ;  /* 0x000000ff0700720c */ /* 0x000fe20003fa6270 */
[C---:B------:R-:W-:Y:S02]  /*2df0*/  IMAD R9, R11.reuse, R12, R9 ;  /* 0x0000000c0b097224 */ /* 0x040fe400078e0209 */
[----:B------:R-:W-:Y:S01]  /*2e00*/  IMAD.MOV R5, RZ, RZ, -R5 ;  /* 0x000000ffff057224 */ /* 0x000fe200078e0a05 */
[C---:B------:R-:W-:Y:S01]  /*2e10*/  ISETP.GT.U32.AND P0, PT, R11.reuse, R13, PT ;  /* 0x0000000d0b00720c */ /* 0x040fe20003f04070 */
[----:B------:R-:W-:Y:S01]  /*2e20*/  IMAD.MOV.U32 R7, RZ, RZ, R3 ;  /* 0x000000ffff077224 */ /* 0x000fe200078e0003 */
[C---:B------:R-:W-:Y:S01]  /*2e30*/  LOP3.LUT R3, R14.reuse, 0x88, RZ, 0xfc, !PT ;  /* 0x000000880e037812 */ /* 0x040fe200078efcff */
[----:B-1----:R-:W-:Y:S01]  /*2e40*/  IMAD.MOV.U32 R17, RZ, RZ, R4 ;  /* 0x000000ffff117224 */ /* 0x002fe200078e0004 */
[----:B------:R-:W-:Y:S01]  /*2e50*/  LOP3.LUT R4, R14, 0x90, RZ, 0xfc, !PT ;  /* 0x000000900e047812 */ /* 0x000fe200078efcff */
[----:B------:R-:W-:-:S02]  /*2e60*/  IMAD R10, R11, R5, R10 ;  /* 0x000000050b0a7224 */ /* 0x000fc400078e020a */
[----:B------:R-:W-:Y:S01]  /*2e70*/  @!P2 IMAD.MOV R7, RZ, RZ, -R7 ;  /* 0x000000ffff07a224 */ /* 0x000fe200078e0a07 */
[C---:B------:R-:W-:Y:S01]  /*2e80*/  ISETP.GT.U32.AND P2, PT, R11.reuse, R9, PT ;  /* 0x000000090b00720c */ /* 0x040fe20003f44070 */
[----:B------:R-:W-:Y:S01]  /*2e90*/  @!P1 IMAD.MOV R17, RZ, RZ, -R17 ;  /* 0x000000ffff119224 */ /* 0x000fe200078e0a11 */
[C---:B------:R-:W-:Y:S01]  /*2ea0*/  ISETP.GT.U32.AND P1, PT, R11.reuse, R6, PT ;  /* 0x000000060b00720c */ /* 0x040fe20003f24070 */
[--C-:B------:R-:W-:Y:S01]  /*2eb0*/  @!P6 IMAD.IADD R8, R8, 0x1, -R11.reuse ;  /* 0x000000010808e824 */ /* 0x100fe200078e0a0b */
[----:B------:R-:W-:Y:S01]  /*2ec0*/  ISETP.GT.U32.AND P6, PT, R11, R10, PT ;  /* 0x0000000a0b00720c */ /* 0x000fe20003fc4070 */
[--C-:B------:R-:W-:Y:S01]  /*2ed0*/  @!P0 IMAD.IADD R13, R13, 0x1, -R11.reuse ;  /* 0x000000010d0d8824 */ /* 0x100fe200078e0a0b */
[----:B------:R-:W-:Y:S01]  /*2ee0*/  IABS R5, R4 ;  /* 0x0000000400057213 */ /* 0x000fe20000000000 */
[----:B------:R0:W-:Y:S01]  /*2ef0*/  STL [R1+0x44], R17 ;  /* 0x0000441101007387 */ /* 0x0001e20000100800 */
[----:B------:R-:W-:Y:S01]  /*2f00*/  ISETP.GE.AND P0, PT, R0, RZ, PT ;  /* 0x000000ff0000720c */ /* 0x000fe20003f06270 */
[----:B------:R-:W-:Y:S01]  /*2f10*/  @!P4 IMAD.MOV R8, RZ, RZ, -R8 ;  /* 0x000000ffff08c224 */ /* 0x000fe200078e0a08 */
[----:B------:R-:W-:Y:S01]  /*2f20*/  IABS R0, R3 ;  /* 0x0000000300007213 */ /* 0x000fe20000000000 */
[----:B------:R-:W-:Y:S01]  /*2f30*/  IMAD.HI.U32 R12, R16, R5, RZ ;  /* 0x00000005100c7227 */ /* 0x000fe200078e00ff */
[----:B------:R1:W-:Y:S03]  /*2f40*/  STL [R1+0x3c], R7 ;  /* 0x00003c0701007387 */ /* 0x0003e60000100800 */
[--C-:B------:R-:W-:Y:S01]  /*2f50*/  @!P2 IMAD.IADD R9, R9, 0x1, -R11.reuse ;  /* 0x000000010909a824 */ /* 0x100fe200078e0a0b */
[----:B------:R-:W-:Y:S01]  /*2f60*/  ISETP.GE.AND P2, PT, R4, RZ, PT ;  /* 0x000000ff0400720c */ /* 0x000fe20003f46270 */
[----:B------:R-:W-:Y:S01]  /*2f70*/  IMAD.MOV R12, RZ, RZ, -R12 ;  /* 0x000000ffff0c7224 */ /* 0x000fe200078e0a0c */
[----:B0-----:R-:W-:Y:S01]  /*2f80*/  LOP3.LUT R17, R14, 0x28, RZ, 0xfc, !PT ;  /* 0x000000280e117812 */ /* 0x001fe200078efcff */
[--C-:B------:R-:W-:Y:S01]  /*2f90*/  @!P1 IMAD.IADD R6, R6, 0x1, -R11.reuse ;  /* 0x0000000106069824 */ /* 0x100fe200078e0a0b */
[----:B------:R-:W-:Y:S01]  /*2fa0*/  ISETP.GE.AND P1, PT, R2, RZ, PT ;  /* 0x000000ff0200720c */ /* 0x000fe20003f26270 */
[----:B------:R-:W-:Y:S01]  /*2fb0*/  @!P6 IMAD.IADD R10, R10, 0x1, -R11 ;  /* 0x000000010a0ae824 */ /* 0x000fe200078e0a0b */
[----:B------:R-:W-:Y:S01]  /*2fc0*/  ISETP.GT.U32.AND P6, PT, R11, R9, PT ;  /* 0x000000090b00720c */ /* 0x000fe20003fc4070 */
[----:B-1----:R-:W-:Y:S01]  /*2fd0*/  IMAD.HI.U32 R7, R16, R0, RZ ;  /* 0x0000000010077227 */ /* 0x002fe200078e00ff */
[----:B------:R-:W-:-:S03]  /*2fe0*/  LOP3.LUT R2, R14, 0x80, RZ, 0xfc, !PT ;  /* 0x000000800e027812 */ /* 0x000fc600078efcff */
[C---:B------:R-:W-:Y:S01]  /*2ff0*/  IMAD R5, R11.reuse, R12, R5 ;  /* 0x0000000c0b057224 */ /* 0x040fe200078e0205 */
[----:B------:R-:W-:Y:S01]  /*3000*/  IABS R4, R2 ;  /* 0x0000000200047213 */ /* 0x000fe20000000000 */
[----:B------:R-:W-:Y:S02]  /*3010*/  IMAD.MOV R7, RZ, RZ, -R7 ;  /* 0x000000ffff077224 */ /* 0x000fe400078e0a07 */
[----:B------:R-:W-:Y:S01]  /*3020*/  IMAD.MOV.U32 R15, RZ, RZ, R13 ;  /* 0x000000ffff0f7224 */ /* 0x000fe200078e000d */
[C---:B------:R-:W-:Y:S01]  /*3030*/  ISETP.GT.U32.AND P4, PT, R11.reuse, R5, PT ;  /* 0x000000050b00720c */ /* 0x040fe20003f84070 */
[----:B------:R-:W-:Y:S02]  /*3040*/  IMAD.MOV.U32 R13, RZ, RZ, R6 ;  /* 0x000000ffff0d7224 */ /* 0x000fe400078e0006 */
[C---:B------:R-:W-:Y:S01]  /*3050*/  IMAD R0, R11.reuse, R7, R0 ;  /* 0x000000070b007224 */ /* 0x040fe200078e0200 */
[----:B------:R-:W-:Y:S01]  /*3060*/  LOP3.LUT R7, R14, 0x70, RZ, 0xfc, !PT ;  /* 0x000000700e077812 */ /* 0x000fe200078efcff */
[----:B------:R-:W-:Y:S01]  /*3070*/  @!P3 IMAD.MOV R15, RZ, RZ, -R15 ;  /* 0x000000ffff0fb224 */ /* 0x000fe200078e0a0f */
[----:B------:R-:W-:Y:S01]  /*3080*/  ISETP.GT.U32.AND P3, PT, R11, R10, PT ;  /* 0x0000000a0b00720c */ /* 0x000fe20003f64070 */
[----:B------:R-:W-:Y:S01]  /*3090*/  IMAD.HI.U32 R6, R16, R4, RZ ;  /* 0x0000000410067227 */ /* 0x000fe200078e00ff */
[----:B------:R-:W-:-:S02]  /*30a0*/  IABS R28, R7 ;  /* 0x00000007001c7213 */ /* 0x000fc40000000000 */
[----:B------:R-:W-:Y:S01]  /*30b0*/  STL [R1+0x38], R15 ;  /* 0x0000380f01007387 */ /* 0x000fe20000100800 */
[----:B------:R-:W-:Y:S01]  /*30c0*/  @!P5 IMAD.MOV R13, RZ, RZ, -R13 ;  /* 0x000000ffff0dd224 */ /* 0x000fe200078e0a0d */
[----:B------:R-:W-:Y:S01]  /*30d0*/  ISETP.GE.AND P5, PT, R3, RZ, PT ;  /* 0x000000ff0300720c */ /* 0x000fe20003fa6270 */
[--C-:B------:R-:W-:Y:S01]  /*30e0*/  @!P6 IMAD.IADD R9, R9, 0x1, -R11.reuse ;  /* 0x000000010909e824 */ /* 0x100fe200078e0a0b */
[----:B------:R-:W-:Y:S01]  /*30f0*/  ISETP.GT.U32.AND P6, PT, R11, R0, PT ;  /* 0x000000000b00720c */ /* 0x000fe20003fc4070 */
[----:B------:R-:W-:Y:S01]  /*3100*/  IMAD.MOV R6, RZ, RZ, -R6 ;  /* 0x000000ffff067224 */ /* 0x000fe200078e0a06 */
[----:B------:R-:W-:Y:S01]  /*3110*/  STL [R1+0x34], R8 ;  /* 0x0000340801007387 */ /* 0x000fe20000100800 */
[--C-:B------:R-:W-:Y:S01]  /*3120*/  @!P4 IMAD.IADD R5, R5, 0x1, -R11.reuse ;  /* 0x000000010505c824 */ /* 0x100fe200078e0a0b */
[----:B------:R-:W-:Y:S01]  /*3130*/  LOP3.LUT R3, R14, 0x68, RZ, 0xfc, !PT ;  /* 0x000000680e037812 */ /* 0x000fe200078efcff */
[C---:B------:R-:W-:Y:S01]  /*3140*/  IMAD R4, R11.reuse, R6, R4 ;  /* 0x000000060b047224 */ /* 0x040fe200078e0204 */
[----:B------:R0:W-:Y:S01]  /*3150*/  STL [R1+0x30], R13 ;  /* 0x0000300d01007387 */ /* 0x0001e20000100800 */
[----:B------:R-:W-:Y:S01]  /*3160*/  @!P3 IMAD.IADD R10, R10, 0x1, -R11 ;  /* 0x000000010a0ab824 */ /* 0x000fe200078e0a0b */
[----:B------:R-:W-:-:S02]  /*3170*/  ISETP.GT.U32.AND P4, PT, R11, R5, PT ;  /* 0x000000050b00720c */ /* 0x000fc40003f84070 */
[----:B------:R-:W-:Y:S01]  /*3180*/  IABS R6, R3 ;  /* 0x0000000300067213 */ /* 0x000fe20000000000 */
[----:B------:R-:W-:Y:S01]  /*3190*/  IMAD.MOV.U32 R12, RZ, RZ, R10 ;  /* 0x000000ffff0c7224 */ /* 0x000fe200078e000a */
[----:B------:R-:W-:Y:S01]  /*31a0*/  ISETP.GE.AND P3, PT, R2, RZ, PT ;  /* 0x000000ff0200720c */ /* 0x000fe20003f66270 */
[----:B------:R-:W-:Y:S01]  /*31b0*/  @!P6 IMAD.IADD R0, R0, 0x1, -R11 ;  /* 0x000000010000e824 */ /* 0x000fe200078e0a0b */
[----:B------:R-:W-:Y:S01]  /*31c0*/  LOP3.LUT R2, R14, 0x60, RZ, 0xfc, !PT ;  /* 0x000000600e027812 */ /* 0x000fe200078efcff */
[----:B------:R-:W-:Y:S01]  /*31d0*/  @!P1 IMAD.MOV R12, RZ, RZ, -R12 ;  /* 0x000000ffff0c9224 */ /* 0x000fe200078e0a0c */
[----:B------:R-:W-:Y:S01]  /*31e0*/  ISETP.GE.AND P1, PT, R7, RZ, PT ;  /* 0x000000ff0700720c */ /* 0x000fe20003f26270 */
[----:B0-----:R-:W-:Y:S01]  /*31f0*/  IMAD.MOV.U32 R13, RZ, RZ, R9 ;  /* 0x000000ffff0d7224 */ /* 0x001fe200078e0009 */
[----:B------:R-:W-:Y:S01]  /*3200*/  ISETP.GT.U32.AND P6, PT, R11, R0, PT ;  /* 0x000000000b00720c */ /* 0x000fe20003fc4070 */
[----:B------:R-:W-:Y:S01]  /*3210*/  IMAD.HI.U32 R9, R16, R28, RZ ;  /* 0x0000001c10097227 */ /* 0x000fe200078e00ff */
[----:B------:R-:W-:-:S02]  /*3220*/  IABS R8, R2 ;  /* 0x0000000200087213 */ /* 0x000fc40000000000 */
[----:B------:R-:W-:Y:S01]  /*3230*/  LEA.HI R15, R29, R27, RZ, 0x1b ;  /* 0x0000001b1d0f7211 */ /* 0x000fe200078fd8ff */
[----:B------:R-:W-:Y:S01]  /*3240*/  @!P0 IMAD.MOV R13, RZ, RZ, -R13 ;  /* 0x000000ffff0d8224 */ /* 0x000fe200078e0a0d */
[----:B------:R-:W-:Y:S01]  /*3250*/  ISETP.GT.U32.AND P0, PT, R11, R4, PT ;  /* 0x000000040b00720c */ /* 0x000fe20003f04070 */
[----:B------:R-:W-:Y:S01]  /*3260*/  IMAD.MOV R9, RZ, RZ, -R9 ;  /* 0x000000ffff097224 */ /* 0x000fe200078e0a09 */
[----:B------:R-:W-:Y:S01]  /*3270*/  IADD3 R24, R15, 0x1f8, RZ ;  /* 0x000001f80f187810 */ /* 0x000fe20007ffe0ff */
[----:B------:R-:W-:Y:S01]  /*3280*/  @!P4 IMAD.IADD R5, R5, 0x1, -R11 ;  /* 0x000000010505c824 */ /* 0x000fe200078e0a0b */
[----:B------:R-:W-:Y:S01]  /*3290*/  ISETP.GE.AND P4, PT, R3, RZ, PT ;  /* 0x000000ff0300720c */ /* 0x000fe20003f86270 */
[----:B------:R-:W-:Y:S01]  /*32a0*/  IMAD R28, R11, R9, R28 ;  /* 0x000000090b1c7224 */ /* 0x000fe200078e021c */
[----:B------:R-:W-:Y:S01]  /*32b0*/  STL [R1+0x2c], R13 ;  /* 0x00002c0d01007387 */ /* 0x000fe20000100800 */
[----:B------:R-:W-:Y:S01]  /*32c0*/  IMAD.MOV.U32 R10, RZ, RZ, R5 ;  /* 0x000000ffff0a7224 */ /* 0x000fe200078e0005 */
[----:B------:R-:W-:Y:S01]  /*32d0*/  IADD3 R23, R15, 0x1d8, RZ ;  /* 0x000001d80f177810 */ /* 0x000fe20007ffe0ff */
[----:B------:R-:W-:Y:S01]  /*32e0*/  IMAD.HI.U32 R7, R16, R6, RZ ;  /* 0x0000000610077227 */ /* 0x000fe200078e00ff */
[----:B------:R0:W-:Y:S03]  /*32f0*/  STL [R1+0x28], R12 ;  /* 0x0000280c01007387 */ /* 0x0001e60000100800 */
[----:B------:R-:W-:-:S02]  /*3300*/  @!P0 IMAD.IADD R4, R4, 0x1, -R11 ;  /* 0x0000000104048824 */ /* 0x000fc400078e0a0b */
[----:B------:R-:W-:Y:S01]  /*3310*/  @!P6 IMAD.IADD R0, R0, 0x1, -R11 ;  /* 0x000000010000e824 */ /* 0x000fe200078e0a0b */
[C---:B------:R-:W-:Y:S01]  /*3320*/  ISETP.GT.U32.AND P6, PT, R11.reuse, R28, PT ;  /* 0x0000001c0b00720c */ /* 0x040fe20003fc4070 */
[----:B------:R-:W-:Y:S01]  /*3330*/  @!P2 IMAD.MOV R10, RZ, RZ, -R10 ;  /* 0x000000ffff0aa224 */ /* 0x000fe200078e0a0a */
[C---:B------:R-:W-:Y:S01]  /*3340*/  ISETP.GT.U32.AND P0, PT, R11.reuse, R4, PT ;  /* 0x000000040b00720c */ /* 0x040fe20003f04070 */
[----:B------:R-:W-:Y:S01]  /*3350*/  IMAD.MOV R7, RZ, RZ, -R7 ;  /* 0x000000ffff077224 */ /* 0x000fe200078e0a07 */
[----:B------:R-:W-:Y:S01]  /*3360*/  ISETP.GE.AND P2, PT, R2, RZ, PT ;  /* 0x000000ff0200720c */ /* 0x000fe20003f46270 */
[----:B------:R-:W-:Y:S01]  /*3370*/  IMAD.MOV.U32 R5, RZ, RZ, R0 ;  /* 0x000000ffff057224 */ /* 0x000fe200078e0000 */
[----:B------:R-:W-:Y:S01]  /*3380*/  LOP3.LUT R2, R14, 0x50, RZ, 0xfc, !PT ;  /* 0x000000500e027812 */ /* 0x000fe200078efcff */
[----:B------:R-:W-:Y:S01]  /*3390*/  IMAD R6, R11, R7, R6 ;  /* 0x000000070b067224 */ /* 0x000fe200078e0206 */
[----:B------:R1:W-:Y:S01]  /*33a0*/  STL [R1+0x24], R10 ;  /* 0x0000240a01007387 */ /* 0x0003e20000100800 */
[----:B------:R-:W-:Y:S01]  /*33b0*/  IMAD.HI.U32 R3, R16, R8, RZ ;  /* 0x0000000810037227 */ /* 0x000fe200078e00ff */
[----:B------:R-:W-:-:S02]  /*33c0*/  IABS R9, R2 ;  /* 0x0000000200097213 */ /* 0x000fc40000000000 */
[----:B------:R-:W-:Y:S01]  /*33d0*/  LOP3.LUT R0, R14, 0x48, RZ, 0xfc, !PT ;  /* 0x000000480e007812 */ /* 0x000fe200078efcff */
[----:B------:R-:W-:Y:S01]  /*33e0*/  @!P5 IMAD.MOV R5, RZ, RZ, -R5 ;  /* 0x000000ffff05d224 */ /* 0x000fe200078e0a05 */
[----:B------:R-:W-:Y:S01]  /*33f0*/  ISETP.GE.AND P5, PT, R2, RZ, PT ;  /* 0x000000ff0200720c */ /* 0x000fe20003fa6270 */
[----:B------:R-:W-:Y:S01]  /*3400*/  @!P0 IMAD.IADD R4, R4, 0x1, -R11 ;  /* 0x0000000104048824 */ /* 0x000fe200078e0a0b */
[C---:B------:R-:W-:Y:S01]  /*3410*/  ISETP.GT.U32.AND P0, PT, R11.reuse, R6, PT ;  /* 0x000000060b00720c */ /* 0x040fe20003f04070 */
[----:B------:R-:W-:Y:S01]  /*3420*/  IMAD.MOV R3, RZ, RZ, -R3 ;  /* 0x000000ffff037224 */ /* 0x000fe200078e0a03 */
[----:B------:R2:W-:Y:S01]  /*3430*/  STL [R1+0x20], R5 ;  /* 0x0000200501007387 */ /* 0x0005e20000100800 */
[----:B------:R-:W-:Y:S01]  /*3440*/  IMAD.HI.U32 R2, R16, R9, RZ ;  /* 0x0000000910027227 */ /* 0x000fe200078e00ff */
[----:B------:R-:W-:Y:S02]  /*3450*/  IABS R7, R0 ;  /* 0x0000000000077213 */ /* 0x000fe40000000000 */
[----:B0-----:R-:W-:Y:S01]  /*3460*/  LOP3.LUT R12, R14, 0x40, RZ, 0xfc, !PT ;  /* 0x000000400e0c7812 */ /* 0x001fe200078efcff */
[----:B------:R-:W-:Y:S01]  /*3470*/  @!P6 IMAD.IADD R28, R28, 0x1, -R11 ;  /* 0x000000011c1ce824 */ /* 0x000fe200078e0a0b */
[----:B-1----:R-:W-:Y:S01]  /*3480*/  IABS R10, R20 ;  /* 0x00000014000a7213 */ /* 0x002fe20000000000 */
[C---:B------:R-:W-:Y:S01]  /*3490*/  IMAD R8, R11.reuse, R3, R8 ;  /* 0x000000030b087224 */ /* 0x040fe200078e0208 */
[----:B------:R-:W-:Y:S01]  /*34a0*/  IABS R3, R12 ;  /* 0x0000000c00037213 */ /* 0x000fe20000000000 */
[----:B------:R-:W-:Y:S01]  /*34b0*/  IMAD.MOV R2, RZ, RZ, -R2 ;  /* 0x000000ffff027224 */ /* 0x000fe200078e0a02 */
[----:B------:R-:W-:Y:S01]  /*34c0*/  ISETP.GT.U32.AND P6, PT, R11, R28, PT ;  /* 0x0000001c0b00720c */ /* 0x000fe20003fc4070 */
[----:B--2---:R-:W-:-:S02]  /*34d0*/  IMAD.MOV.U32 R5, RZ, RZ, R4 ;  /* 0x000000ffff057224 */ /* 0x004fc400078e0004 */
[C---:B------:R-:W-:Y:S01]  /*34e0*/  IMAD R9, R11.reuse, R2, R9 ;  /* 0x000000020b097224 */ /* 0x040fe200078e0209 */
[----:B------:R-:W-:Y:S01]  /*34f0*/  LOP3.LUT R2, R14, 0x30, RZ, 0xfc, !PT ;  /* 0x000000300e027812 */ /* 0x000fe200078efcff */
[----:B------:R-:W-:Y:S01]  /*3500*/  @!P3 IMAD.MOV R5, RZ, RZ, -R5 ;  /* 0x000000ffff05b224 */ /* 0x000fe200078e0a05 */
[C---:B------:R-:W-:Y:S01]  /*3510*/  ISETP.GT.U32.AND P3, PT, R11.reuse, R8, PT ;  /* 0x000000080b00720c */ /* 0x040fe20003f64070 */
[--C-:B------:R-:W-:Y:S01]  /*3520*/  @!P0 IMAD.IADD R6, R6, 0x1, -R11.reuse ;  /* 0x0000000106068824 */ /* 0x100fe200078e0a0b */
[----:B------:R-:W-:Y:S01]  /*3530*/  ISETP.GT.U32.AND P0, PT, R11, R9, PT ;  /* 0x000000090b00720c */ /* 0x000fe20003f04070 */
[----:B------:R-:W-:Y:S01]  /*3540*/  IMAD.HI.U32 R4, R16, R7, RZ ;  /* 0x0000000710047227 */ /* 0x000fe200078e00ff */
[----:B------:R0:W-:Y:S03]  /*3550*/  STL [R1+0x14], R5 ;  /* 0x0000140501007387 */ /* 0x0001e60000100800 */
[----:B------:R-:W-:Y:S01]  /*3560*/  @!P6 IMAD.IADD R28, R28, 0x1, -R11 ;  /* 0x000000011c1ce824 */ /* 0x000fe200078e0a0b */
[----:B------:R-:W-:Y:S01]  /*3570*/  ISETP.GE.AND P6, PT, R0, RZ, PT ;  /* 0x000000ff0000720c */ /* 0x000fe20003fc6270 */
[----:B------:R-:W-:-:S02]  /*3580*/  IMAD.MOV R4, RZ, RZ, -R4 ;  /* 0x000000ffff047224 */ /* 0x000fc400078e0a04 */
[----:B------:R-:W-:Y:S01]  /*3590*/  IMAD.HI.U32 R0, R16, R3, RZ ;  /* 0x0000000310007227 */ /* 0x000fe200078e00ff */
[----:B0-----:R-:W-:-:S03]  /*35a0*/  IABS R5, R17 ;  /* 0x0000001100057213 */ /* 0x001fc60000000000 */
[----:B------:R-:W-:Y:S01]  /*35b0*/  @!P3 IMAD.IADD R8, R8, 0x1, -R11 ;  /* 0x000000010808b824 */ /* 0x000fe200078e0a0b */
[C---:B------:R-:W-:Y:S01]  /*35c0*/  ISETP.GT.U32.AND P3, PT, R11.reuse, R6, PT ;  /* 0x000000060b00720c */ /* 0x040fe20003f64070 */
[----:B------:R-:W-:Y:S01]  /*35d0*/  IMAD R7, R11, R4, R7 ;  /* 0x000000040b077224 */ /* 0x000fe200078e0207 */
[----:B------:R-:W-:Y:S01]  /*35e0*/  IABS R4, R2 ;  /* 0x0000000200047213 */ /* 0x000fe20000000000 */
[----:B------:R-:W-:Y:S02]  /*35f0*/  @!P0 IMAD.IADD R9, R9, 0x1, -R11 ;  /* 0x0000000109098824 */ /* 0x000fe400078e0a0b */
[----:B------:R-:W-:Y:S02]  /*3600*/  IMAD.MOV R0, RZ, RZ, -R0 ;  /* 0x000000ffff007224 */ /* 0x000fe400078e0a00 */
[----:B------:R-:W-:Y:S01]  /*3610*/  @!P1 IMAD.MOV R28, RZ, RZ, -R28 ;  /* 0x000000ffff1c9224 */ /* 0x000fe200078e0a1c */
[C---:B------:R-:W-:Y:S01]  /*3620*/  ISETP.GT.U32.AND P0, PT, R11.reuse, R9, PT ;  /* 0x000000090b00720c */ /* 0x040fe20003f04070 */
[C---:B------:R-:W-:Y:S01]  /*3630*/  IMAD R3, R11.reuse, R0, R3 ;  /* 0x000000000b037224 */ /* 0x040fe200078e0203 */
[----:B------:R-:W-:Y:S01]  /*3640*/  ISETP.GT.U32.AND P1, PT, R11, R8, PT ;  /* 0x000000080b00720c */ /* 0x000fe20003f24070 */
[----:B------:R-:W-:Y:S01]  /*3650*/  IMAD.HI.U32 R0, R16, R4, RZ ;  /* 0x0000000410007227 */ /* 0x000fe200078e00ff */
[----:B------:R-:W-:Y:S03]  /*3660*/  STL [R1+0xf40], R28 ;  /* 0x000f401c01007387 */ /* 0x000fe60000100800 */
[----:B------:R-:W-:-:S02]  /*3670*/  IMAD.MOV R0, RZ, RZ, -R0 ;  /* 0x000000ffff007224 */ /* 0x000fc400078e0a00 */
[--C-:B------:R-:W-:Y:S01]  /*3680*/  @!P3 IMAD.IADD R6, R6, 0x1, -R11.reuse ;  /* 0x000000010606b824 */ /* 0x100fe200078e0a0b */
[C---:B------:R-:W-:Y:S01]  /*3690*/  ISETP.GT.U32.AND P3, PT, R11.reuse, R7, PT ;  /* 0x000000070b00720c */ /* 0x040fe20003f64070 */
[C---:B------:R-:W-:Y:S02]  /*36a0*/  IMAD R4, R11.reuse, R0, R4 ;  /* 0x000000000b047224 */ /* 0x040fe400078e0204 */
[----:B------:R-:W-:Y:S01]  /*36b0*/  @!P4 IMAD.MOV R6, RZ, RZ, -R6 ;  /* 0x000000ffff06c224 */ /* 0x000fe200078e0a06 */
[----:B------:R-:W-:Y:S01]  /*36c0*/  ISETP.GT.U32.AND P4, PT, R11, R3, PT ;  /* 0x000000030b00720c */ /* 0x000fe20003f84070 */
[--C-:B------:R-:W-:Y:S01]  /*36d0*/  @!P0 IMAD.IADD R9, R9, 0x1, -R11.reuse ;  /* 0x0000000109098824 */ /* 0x100fe200078e0a0b */
[----:B------:R-:W-:Y:S01]  /*36e0*/  ISETP.GT.U32.AND P0, PT, R11, R4, PT ;  /* 0x000000040b00720c */ /* 0x000fe20003f04070 */
[----:B------:R-:W-:Y:S01]  /*36f0*/  IMAD.HI.U32 R13, R16, R5, RZ ;  /* 0x00000005100d7227 */ /* 0x000fe200078e00ff */
[----:B------:R-:W-:Y:S03]  /*3700*/  STL [R1+0xf44], R6 ;  /* 0x000f440601007387 */ /* 0x000fe60000100800 */
[----:B------:R-:W-:Y:S01]  /*3710*/  @!P1 IMAD.IADD R8, R8, 0x1, -R11 ;  /* 0x0000000108089824 */ /* 0x000fe200078e0a0b */
[----:B------:R-:W-:Y:S01]  /*3720*/  ISETP.GE.AND P1, PT, R12, RZ, PT ;  /* 0x000000ff0c00720c */ /* 0x000fe20003f26270 */
[----:B------:R-:W-:-:S04]  /*3730*/  IMAD.HI.U32 R0, R16, R10, RZ ;  /* 0x0000000a10007227 */ /* 0x000fc800078e00ff */
[--C-:B------:R-:W-:Y:S02]  /*3740*/  @!P4 IMAD.IADD R3, R3, 0x1, -R11.reuse ;  /* 0x000000010303c824 */ /* 0x100fe400078e0a0b */
[----:B------:R-:W-:Y:S02]  /*3750*/  @!P0 IMAD.IADD R4, R4, 0x1, -R11 ;  /* 0x0000000104048824 */ /* 0x000fe400078e0a0b */
[----:B------:R-:W-:Y:S01]  /*3760*/  IMAD.MOV R12, RZ, RZ, -R13 ;  /* 0x000000ffff0c7224 */ /* 0x000fe200078e0a0d */
[----:B------:R-:W-:Y:S01]  /*3770*/  ISETP.GT.U32.AND P0, PT, R11, R3, PT ;  /* 0x000000030b00720c */ /* 0x000fe20003f04070 */
[----:B------:R-:W-:Y:S01]  /*3780*/  IMAD.MOV R0, RZ, RZ, -R0 ;  /* 0x000000ffff007224 */ /* 0x000fe200078e0a00 */
[----:B------:R-:W-:Y:S01]  /*3790*/  LOP3.LUT R13, R14, 0x8, RZ, 0xfc, !PT ;  /* 0x000000080e0d7812 */ /* 0x000fe200078efcff */
[----:B------:R-:W-:Y:S01]  /*37a0*/  @!P3 IMAD.IADD R7, R7, 0x1, -R11 ;  /* 0x000000010707b824 */ /* 0x000fe200078e0a0b */
[----:B------:R-:W-:Y:S01]  /*37b0*/  ISETP.GE.AND P3, PT, R2, RZ, PT ;  /* 0x000000ff0200720c */ /* 0x000fe20003f66270 */
[C---:B------:R-:W-:Y:S01]  /*37c0*/  IMAD R5, R11.reuse, R12, R5 ;  /* 0x0000000c0b057224 */ /* 0x040fe200078e0205 */
[----:B------:R-:W-:Y:S01]  /*37d0*/  LOP3.LUT R12, R14, 0x10, RZ, 0xfc, !PT ;  /* 0x000000100e0c7812 */ /* 0x000fe200078efcff */
[C---:B------:R-:W-:Y:S01]  /*37e0*/  IMAD R10, R11.reuse, R0, R10 ;  /* 0x000000000b0a7224 */ /* 0x040fe200078e020a */
[C---:B------:R-:W-:Y:S01]  /*37f0*/  ISETP.GT.U32.AND P4, PT, R11.reuse, R7, PT ;  /* 0x000000070b00720c */ /* 0x040fe20003f84070 */
[----:B------:R-:W-:Y:S01]  /*3800*/  @!P2 IMAD.MOV R8, RZ, RZ, -R8 ;  /* 0x000000ffff08a224 */ /* 0x000fe200078e0a08 */
[----:B------:R-:W-:Y:S01]  /*3810*/  IABS R0, R12 ;  /* 0x0000000c00007213 */ /* 0x000fe20000000000 */
[----:B------:R-:W-:Y:S01]  /*3820*/  @!P5 IMAD.MOV R9, RZ, RZ, -R9 ;  /* 0x000000ffff09d224 */ /* 0x000fe200078e0a09 */
[----:B------:R-:W-:Y:S01]  /*3830*/  ISETP.GT.U32.AND P2, PT, R11, R4, PT ;  /* 0x000000040b00720c */ /* 0x000fe20003f44070 */
[--C-:B------:R-:W-:Y:S01]  /*3840*/  @!P0 IMAD.IADD R3, R3, 0x1, -R11.reuse ;  /* 0x0000000103038824 */ /* 0x100fe200078e0a0b */
[----:B------:R-:W-:Y:S01]  /*3850*/  ISETP.GT.U32.AND P0, PT, R11, R10, PT ;  /* 0x0000000a0b00720c */ /* 0x000fe20003f04070 */
[----:B------:R-:W-:Y:S01]  /*3860*/  IMAD.HI.U32 R18, R16, R0, RZ ;  /* 0x0000000010127227 */ /* 0x000fe200078e00ff */
[----:B------:R-:W-:Y:S01]  /*3870*/  IABS R2, R13 ;  /* 0x0000000d00027213 */ /* 0x000fe20000000000 */
[----:B------:R-:W-:Y:S01]  /*3880*/  STL [R1+0xf48], R8 ;  /* 0x000f480801007387 */ /* 0x000fe20000100800 */
[----:B------:R-:W-:Y:S01]  /*3890*/  ISETP.GE.AND P5, PT, R24, RZ, PT ;  /* 0x000000ff1800720c */ /* 0x000fe20003fa6270 */
[----:B------:R-:W-:Y:S01]  /*38a0*/  IMAD.MOV R18, RZ, RZ, -R18 ;  /* 0x000000ffff127224 */ /* 0x000fe200078e0a12 */
[----:B------:R-:W-:Y:S01]  /*38b0*/  IABS R24, R24 ;  /* 0x0000001800187213 */ /* 0x000fe20000000000 */
[--C-:B------:R-:W-:Y:S01]  /*38c0*/  @!P4 IMAD.IADD R7, R7, 0x1, -R11.reuse ;  /* 0x000000010707c824 */ /* 0x100fe200078e0a0b */
[C---:B------:R-:W-:Y:S01]  /*38d0*/  ISETP.GT.U32.AND P4, PT, R11.reuse, R5, PT ;  /* 0x000000050b00720c */ /* 0x040fe20003f84070 */
[----:B------:R-:W-:Y:S01]  /*38e0*/  IMAD R0, R11, R18, R0 ;  /* 0x000000120b007224 */ /* 0x000fe200078e0200 */
[----:B------:R-:W-:Y:S01]  /*38f0*/  STL [R1+0xf4c], R9 ;  /* 0x000f4c0901007387 */ /* 0x000fe20000100800 */
[--C-:B------:R-:W-:Y:S01]  /*3900*/  @!P2 IMAD.IADD R4, R4, 0x1, -R11.reuse ;  /* 0x000000010404a824 */ /* 0x100fe200078e0a0b */
[----:B------:R-:W-:Y:S01]  /*3910*/  ISETP.GE.AND P2, PT, R17, RZ, PT ;  /* 0x000000ff1100720c */ /* 0x000fe20003f46270 */
[----:B------:R-:W-:Y:S01]  /*3920*/  @!P0 IMAD.IADD R10, R10, 0x1, -R11 ;  /* 0x000000010a0a8824 */ /* 0x000fe200078e0a0b */
[----:B------:R-:W-:Y:S01]  /*3930*/  ISETP.GT.U32.AND P0, PT, R11, R0, PT ;  /* 0x000000000b00720c */ /* 0x000fe20003f04070 */
[----:B------:R-:W-:-:S04]  /*3940*/  IMAD.HI.U32 R17, R16, R2, RZ ;  /* 0x0000000210117227 */ /* 0x000fc800078e00ff */
[----:B------:R-:W-:-:S04]  /*3950*/  IMAD.HI.U32 R18, R16, R24, RZ ;  /* 0x0000001810127227 */ /* 0x000fc800078e00ff */
[----:B------:R-:W-:Y:S01]  /*3960*/  @!P4 IMAD.IADD R5, R5, 0x1, -R11 ;  /* 0x000000010505c824 */ /* 0x000fe200078e0a0b */
[----:B------:R-:W-:Y:S01]  /*3970*/  ISETP.GE.AND P4, PT, R23, RZ, PT ;  /* 0x000000ff1700720c */ /* 0x000fe20003f86270 */
[----:B------:R-:W-:Y:S01]  /*3980*/  IMAD.MOV R17, RZ, RZ, -R17 ;  /* 0x000000ffff117224 */ /* 0x000fe200078e0a11 */
[----:B------:R-:W-:Y:S01]  /*3990*/  IABS R23, R23 ;  /* 0x0000001700177213 */ /* 0x000fe20000000000 */
[----:B------:R-:W-:Y:S01]  /*39a0*/  @!P0 IMAD.IADD R0, R0, 0x1, -R11 ;  /* 0x0000000100008824 */ /* 0x000fe200078e0a0b */
[C---:B------:R-:W-:Y:S01]  /*39b0*/  ISETP.GT.U32.AND P0, PT, R11.reuse, R5, PT ;  /* 0x000000050b00720c */ /* 0x040fe20003f04070 */
[----:B------:R-:W-:Y:S01]  /*39c0*/  @!P1 IMAD.MOV R3, RZ, RZ, -R3 ;  /* 0x000000ffff039224 */ /* 0x000fe200078e0a03 */
[----:B------:R-:W-:Y:S01]  /*39d0*/  ISETP.GT.U32.AND P1, PT, R11, R10, PT ;  /* 0x0000000a0b00720c */ /* 0x000fe20003f24070 */
[----:B------:R-:W-:-:S04]  /*39e0*/  IMAD.HI.U32 R19, R16, R23, RZ ;  /* 0x0000001710137227 */ /* 0x000fc800078e00ff */
[----:B------:R-:W-:Y:S02]  /*39f0*/  IMAD.MOV R18, RZ, RZ, -R18 ;  /* 0x000000ffff127224 */ /* 0x000fe400078e0a12 */
[----:B------:R-:W-:Y:S01]  /*3a00*/  IMAD R2, R11, R17, R2 ;  /* 0x000000110b027224 */ /* 0x000fe200078e0202 */
[----:B------:R-:W-:Y:S01]  /*3a10*/  IADD3 R17, R15, 0x1b8, RZ ;  /* 0x000001b80f117810 */ /* 0x000fe20007ffe0ff */
[----:B------:R-:W-:Y:S02]  /*3a20*/  IMAD.MOV R19, RZ, RZ, -R19 ;  /* 0x000000ffff137224 */ /* 0x000fe400078e0a13 */
[C---:B------:R-:W-:Y:S01]  /*3a30*/  IMAD R24, R11.reuse, R18, R24 ;  /* 0x000000120b187224 */ /* 0x040fe200078e0218 */
[----:B------:R-:W-:Y:S01]  /*3a40*/  IABS R18, R17 ;  /* 0x0000001100127213 */ /* 0x000fe20000000000 */
[----:B------:R-:W-:Y:S01]  /*3a50*/  @!P3 IMAD.MOV R4, RZ, RZ, -R4 ;  /* 0x000000ffff04b224 */ /* 0x000fe200078e0a04 */
[C---:B------:R-:W-:Y:S01]  /*3a60*/  ISETP.GT.U32.AND P3, PT, R11.reuse, R2, PT ;  /* 0x000000020b00720c */ /* 0x040fe20003f64070 */
[----:B------:R-:W-:Y:S01]  /*3a70*/  @!P6 IMAD.MOV R7, RZ, RZ, -R7 ;  /* 0x000000ffff07e224 */ /* 0x000fe200078e0a07 */
[C---:B------:R-:W-:Y:S01]  /*3a80*/  ISETP.GT.U32.AND P6, PT, R11.reuse, R0, PT ;  /* 0x000000000b00720c */ /* 0x040fe20003fc4070 */
[----:B------:R-:W-:Y:S01]  /*3a90*/  IMAD R23, R11, R19, R23 ;  /* 0x000000130b177224 */ /* 0x000fe200078e0217 */
[----:B------:R-:W-:Y:S01]  /*3aa0*/  IADD3 R19, R15, 0x198, RZ ;  /* 0x000001980f137810 */ /* 0x000fe20007ffe0ff */
[--C-:B------:R-:W-:Y:S01]  /*3ab0*/  @!P0 IMAD.IADD R5, R5, 0x1, -R11.reuse ;  /* 0x0000000105058824 */ /* 0x100fe200078e0a0b */
[C---:B------:R-:W-:Y:S01]  /*3ac0*/  ISETP.GT.U32.AND P0, PT, R11.reuse, R24, PT ;  /* 0x000000180b00720c */ /* 0x040fe20003f04070 */
[----:B------:R-:W-:Y:S01]  /*3ad0*/  @!P1 IMAD.IADD R10, R10, 0x1, -R11 ;  /* 0x000000010a0a9824 */ /* 0x000fe200078e0a0b */
[----:B------:R-:W-:Y:S01]  /*3ae0*/  STL [R1+0xf50], R7 ;  /* 0x000f500701007387 */ /* 0x000fe20000100800 */
[----:B------:R-:W-:Y:S01]  /*3af0*/  ISETP.GT.U32.AND P1, PT, R11, R23, PT ;  /* 0x000000170b00720c */ /* 0x000fe20003f24070 */
[----:B------:R-:W-:-:S02]  /*3b00*/  IMAD.HI.U32 R21, R16, R18, RZ ;  /* 0x0000001210157227 */ /* 0x000fc400078e00ff */
[----:B------:R-:W-:Y:S02]  /*3b10*/  STL [R1+0xf54], R3 ;  /* 0x000f540301007387 */ /* 0x000fe40000100800 */
[--C-:B------:R-:W-:Y:S01]  /*3b20*/  @!P3 IMAD.IADD R2, R2, 0x1, -R11.reuse ;  /* 0x000000010202b824 */ /* 0x100fe200078e0a0b */
[----:B------:R-:W-:Y:S01]  /*3b30*/  ISETP.GE.AND P3, PT, R12, RZ, PT ;  /* 0x000000ff0c00720c */ /* 0x000fe20003f66270 */
[----:B------:R0:W-:Y:S01]  /*3b40*/  STL [R1+0xf58], R4 ;  /* 0x000f580401007387 */ /* 0x0001e20000100800 */
[--C-:B------:R-:W-:Y:S01]  /*3b50*/  @!P6 IMAD.IADD R0, R0, 0x1, -R11.reuse ;  /* 0x000000010000e824 */ /* 0x100fe200078e0a0b */
[----:B------:R-:W-:Y:S01]  /*3b60*/  ISETP.GE.AND P6, PT, R20, RZ, PT ;  /* 0x000000ff1400720c */ /* 0x000fe20003fc6270 */
[----:B------:R-:W-:Y:S01]  /*3b70*/  @!P0 IMAD.IADD R24, R24, 0x1, -R11 ;  /* 0x0000000118188824 */ /* 0x000fe200078e0a0b */
[----:B------:R-:W-:Y:S01]  /*3b80*/  ISETP.GT.U32.AND P0, PT, R11, R2, PT ;  /* 0x000000020b00720c */ /* 0x000fe20003f04070 */
[----:B------:R-:W-:Y:S01]  /*3b90*/  IMAD.MOV R21, RZ, RZ, -R21 ;  /* 0x000000ffff157224 */ /* 0x000fe200078e0a15 */
[----:B------:R-:W-:Y:S01]  /*3ba0*/  IABS R20, R19 ;  /* 0x0000001300147213 */ /* 0x000fe20000000000 */
[----:B------:R-:W-:Y:S01]  /*3bb0*/  @!P1 IMAD.IADD R23, R23, 0x1, -R11 ;  /* 0x0000000117179824 */ /* 0x000fe200078e0a0b */
[C---:B------:R-:W-:Y:S01]  /*3bc0*/  ISETP.GT.U32.AND P1, PT, R11.reuse, R24, PT ;  /* 0x000000180b00720c */ /* 0x040fe20003f24070 */
[----:B------:R-:W-:Y:S01]  /*3bd0*/  @!P2 IMAD.MOV R5, RZ, RZ, -R5 ;  /* 0x000000ffff05a224 */ /* 0x000fe200078e0a05 */
[----:B0-----:R-:W-:Y:S01]  /*3be0*/  IABS R4, c[0x0][0x178] ;  /* 0x00005e0000047a13 */ /* 0x001fe20000000000 */
[C---:B------:R-:W-:Y:S01]  /*3bf0*/  IMAD R18, R11.reuse, R21, R18 ;  /* 0x000000150b127224 */ /* 0x040fe200078e0212 */
[----:B------:R-:W-:Y:S01]  /*3c00*/  ISETP.GT.U32.AND P2, PT, R11, R23, PT ;  /* 0x000000170b00720c */ /* 0x000fe20003f44070 */
[----:B------:R-:W-:Y:S01]  /*3c10*/  IMAD.HI.U32 R21, R16, R20, RZ ;  /* 0x0000001410157227 */ /* 0x000fe200078e00ff */
[----:B------:R-:W0:Y:S01]  /*3c20*/  I2F.RP R22, R4 ;  /* 0x0000000400167306 */ /* 0x000e220000209400 */
[----:B------:R-:W-:Y:S02]  /*3c30*/  STL [R1+0xf5c], R5 ;  /* 0x000f5c0501007387 */ /* 0x000fe40000100800 */
[----:B------:R-:W-:-:S02]  /*3c40*/  IMAD.MOV R21, RZ, RZ, -R21 ;  /* 0x000000ffff157224 */ /* 0x000fc400078e0a15 */
[--C-:B------:R-:W-:Y:S01]  /*3c50*/  @!P0 IMAD.IADD R2, R2, 0x1, -R11.reuse ;  /* 0x0000000102028824 */ /* 0x100fe200078e0a0b */
[----:B------:R-:W-:Y:S01]  /*3c60*/  ISETP.GE.AND P0, PT, R19, RZ, PT ;  /* 0x000000ff1300720c */ /* 0x000fe20003f06270 */
[----:B------:R-:W-:Y:S01]  /*3c70*/  IMAD R19, R11, R21, R20 ;  /* 0x000000150b137224 */ /* 0x000fe200078e0214 */
[----:B------:R-:W-:Y:S01]  /*3c80*/  IADD3 R21, R15, 0x158, RZ ;  /* 0x000001580f157810 */ /* 0x000fe20007ffe0ff */
[----:B------:R-:W-:Y:S01]  /*3c90*/  @!P6 IMAD.MOV R10, RZ, RZ, -R10 ;  /* 0x000000ffff0ae224 */ /* 0x000fe200078e0a0a */
[----:B------:R-:W-:Y:S01]  /*3ca0*/  ISETP.GT.U32.AND P6, PT, R11, R18, PT ;  /* 0x000000120b00720c */ /* 0x000fe20003fc4070 */
[--C-:B------:R-:W-:Y:S01]  /*3cb0*/  @!P2 IMAD.IADD R23, R23, 0x1, -R11.reuse ;  /* 0x000000011717a824 */ /* 0x100fe200078e0a0b */
[----:B------:R-:W-:Y:S01]  /*3cc0*/  ISETP.GT.U32.AND P2, PT, R11, R19, PT ;  /* 0x000000130b00720c */ /* 0x000fe20003f44070 */
[----:B------:R-:W-:Y:S01]  /*3cd0*/  @!P1 IMAD.IADD R24, R24, 0x1, -R11 ;  /* 0x0000000118189824 */ /* 0x000fe200078e0a0b */
[----:B------:R-:W-:Y:S01]  /*3ce0*/  ISETP.GE.AND P1, PT, R13, RZ, PT ;  /* 0x000000ff0d00720c */ /* 0x000fe20003f26270 */
[----:B------:R-:W-:Y:S01]  /*3cf0*/  @!P3 IMAD.MOV R0, RZ, RZ, -R0 ;  /* 0x000000ffff00b224 */ /* 0x000fe200078e0a00 */
[----:B0-----:R-:W0:Y:S01]  /*3d00*/  MUFU.RCP R12, R22 ;  /* 0x00000016000c7308 */ /* 0x001e220000001000 */
[----:B------:R-:W-:Y:S01]  /*3d10*/  STL [R1+0xf60], R10 ;  /* 0x000f600a01007387 */ /* 0x000fe20000100800 */
[----:B------:R-:W-:Y:S01]  /*3d20*/  IMAD.MOV.U32 R6, RZ, RZ, R24 ;  /* 0x000000ffff067224 */ /* 0x000fe200078e0018 */
[----:B------:R-:W-:Y:S01]  /*3d30*/  ISETP.GE.AND P3, PT, R17, RZ, PT ;  /* 0x000000ff1100720c */ /* 0x000fe20003f66270 */
[----:B------:R-:W-:Y:S01]  /*3d40*/  IMAD.MOV.U32 R28, RZ, RZ, R25 ;  /* 0x000000ffff1c7224 */ /* 0x000fe200078e0019 */
[----:B------:R1:W-:Y:S01]  /*3d50*/  STL [R1+0xf64], R0 ;  /* 0x000f640001007387 */ /* 0x0003e20000100800 */
[----:B------:R-:W-:Y:S01]  /*3d60*/  @!P5 IMAD.MOV R6, RZ, RZ, -R6 ;  /* 0x000000ffff06d224 */ /* 0x000fe200078e0a06 */
[----:B------:R-:W-:Y:S01]  /*3d70*/  IADD3 R17, R15, 0x178, RZ ;  /* 0x000001780f117810 */ /* 0x000fe20007ffe0ff */
[--C-:B------:R-:W-:Y:S01]  /*3d80*/  @!P6 IMAD.IADD R18, R18, 0x1, -R11.reuse ;  /* 0x000000011212e824 */ /* 0x100fe200078e0a0b */
[----:B------:R-:W-:Y:S01]  /*3d90*/  ISETP.GE.AND P5, PT, R21, RZ, PT ;  /* 0x000000ff1500720c */ /* 0x000fe20003fa6270 */
[----:B------:R-:W-:Y:S01]  /*3da0*/  @!P2 IMAD.IADD R19, R19, 0x1, -R11 ;  /* 0x000000011313a824 */ /* 0x000fe200078e0a0b */
[----:B------:R-:W-:Y:S01]  /*3db0*/  IABS R20, R17 ;  /* 0x0000001100147213 */ /* 0x000fe20000000000 */
[----:B------:R-:W-:Y:S01]  /*3dc0*/  @!P1 IMAD.MOV R2, RZ, RZ, -R2 ;  /* 0x000000ffff029224 */ /* 0x000fe200078e0a02 */
[----:B------:R-:W-:-:S02]  /*3dd0*/  ISETP.GT.U32.AND P1, PT, R11, R18, PT ;  /* 0x000000120b00720c */ /* 0x000fc40003f24070 */
[----:B------:R-:W-:Y:S01]  /*3de0*/  ISETP.GT.U32.AND P2, PT, R11, R19, PT ;  /* 0x000000130b00720c */ /* 0x000fe20003f44070 */
[----:B-1----:R-:W-:Y:S01]  /*3df0*/  IMAD.MOV.U32 R0, RZ, RZ, R23 ;  /* 0x000000ffff007224 */ /* 0x002fe200078e0017 */
[----:B0-----:R-:W-:Y:S01]  /*3e00*/  IADD3 R13, R12, 0xffffffe, RZ ;  /* 0x0ffffffe0c0d7810 */ /* 0x001fe20007ffe0ff */
[----:B------:R-:W-:Y:S01]  /*3e10*/  STL [R1+0xf68], R2 ;  /* 0x000f680201007387 */ /* 0x000fe20000100800 */
[----:B------:R-:W-:Y:S01]  /*3e20*/  IADD3 R12, R15, 0x118, RZ ;  /* 0x000001180f0c7810 */ /* 0x000fe20007ffe0ff */
[----:B------:R-:W-:Y:S01]  /*3e30*/  @!P4 IMAD.MOV R0, RZ, RZ, -R0 ;  /* 0x000000ffff00c224 */ /* 0x000fe200078e0a00 */
[----:B------:R-:W-:Y:S01]  /*3e40*/  ISETP.GE.AND P6, PT, R17, RZ, PT ;  /* 0x000000ff1100720c */ /* 0x000fe20003fc6270 */
[----:B------:R-:W-:Y:S01]  /*3e50*/  STL [R1+0x1c], R6 ;  /* 0x00001c0601007387 */ /* 0x000fe20000100800 */
[----:B------:R-:W0:Y:S01]  /*3e60*/  F2I.FTZ.U32.TRUNC.NTZ R13, R13 ;  /* 0x0000000d000d7305 */ /* 0x000e22000021f000 */
[----:B------:R-:W-:Y:S01]  /*3e70*/  IABS R23, R12 ;  /* 0x0000000c00177213 */ /* 0x000fe20000000000 */
[----:B------:R-:W-:Y:S01]  /*3e80*/  IMAD.HI.U32 R17, R16, R20, RZ ;  /* 0x0000001410117227 */ /* 0x000fe200078e00ff */
[----:B------:R1:W-:Y:S01]  /*3e90*/  STL [R1+0x18], R0 ;  /* 0x0000180001007387 */ /* 0x0003e20000100800 */
[----:B------:R-:W-:-:S02]  /*3ea0*/  IABS R21, R21 ;  /* 0x0000001500157213 */ /* 0x000fc40000000000 */
[--C-:B------:R-:W-:Y:S01]  /*3eb0*/  @!P2 IMAD.IADD R19, R19, 0x1, -R11.reuse ;  /* 0x000000011313a824 */ /* 0x100fe200078e0a0b */
[----:B------:R-:W-:Y:S01]  /*3ec0*/  ISETP.GE.AND P2, PT, R12, RZ, PT ;  /* 0x000000ff0c00720c */ /* 0x000fe20003f46270 */
[----:B------:R-:W-:Y:S01]  /*3ed0*/  IMAD.MOV.U32 R12, RZ, RZ, RZ ;  /* 0x000000ffff0c7224 */ /* 0x000fe200078e00ff */
[----:B------:R-:W2:Y:S01]  /*3ee0*/  LDL R10, [R1+0xe64] ;  /* 0x000e6400010a7983 */ /* 0x000ea20000100800 */
[----:B------:R-:W-:Y:S01]  /*3ef0*/  @!P1 IMAD.IADD R18, R18, 0x1, -R11 ;  /* 0x0000000112129824 */ /* 0x000fe200078e0a0b */
[----:B------:R-:W-:Y:S01]  /*3f00*/  IADD3 R22, R15, 0x138, RZ ;  /* 0x000001380f167810 */ /* 0x000fe20007ffe0ff */
[----:B------:R-:W-:Y:S02]  /*3f10*/  IMAD.MOV R17, RZ, RZ, -R17 ;  /* 0x000000ffff117224 */ /* 0x000fe400078e0a11 */
[----:B0-----:R-:W-:Y:S01]  /*3f20*/  IMAD.MOV R25, RZ, RZ, -R13 ;  /* 0x000000ffff197224 */ /* 0x001fe200078e0a0d */
[----:B------:R-:W-:Y:S01]  /*3f30*/  ISETP.GE.AND P4, PT, R22, RZ, PT ;  /* 0x000000ff1600720c */ /* 0x000fe20003f86270 */
[----:B------:R-:W-:Y:S01]  /*3f40*/  @!P3 IMAD.MOV R18, RZ, RZ, -R18 ;  /* 0x000000ffff12b224 */ /* 0x000fe200078e0a12 */
[----:B------:R-:W-:Y:S01]  /*3f50*/  IABS R22, R22 ;  /* 0x0000001600167213 */ /* 0x000fe20000000000 */
[----:B------:R-:W-:-:S02]  /*3f60*/  IMAD R25, R25, R4, RZ ;  /* 0x0000000419197224 */ /* 0x000fc400078e02ff */
[----:B------:R-:W-:Y:S02]  /*3f70*/  IMAD R20, R11, R17, R20 ;  /* 0x000000110b147224 */ /* 0x000fe400078e0214 */
[----:B-1----:R-:W-:-:S03]  /*3f80*/  IMAD.HI.U32 R0, R13, R25, R12 ;  /* 0x000000190d007227 */ /* 0x002fc600078e000c */
[----:B------:R-:W-:Y:S01]  /*3f90*/  ISETP.GT.U32.AND P1, PT, R11, R20, PT ;  /* 0x000000140b00720c */ /* 0x000fe20003f24070 */
[C---:B------:R-:W-:Y:S01]  /*3fa0*/  IMAD.HI.U32 R26, R16.reuse, R21, RZ ;  /* 0x00000015101a7227 */ /* 0x040fe200078e00ff */
[----:B------:R-:W-:Y:S03]  /*3fb0*/  STL [R1+0x40], R0 ;  /* 0x0000400001007387 */ /* 0x000fe60000100800 */
[----:B------:R-:W-:Y:S01]  /*3fc0*/  IMAD.MOV R26, RZ, RZ, -R26 ;  /* 0x000000ffff1a7224 */ /* 0x000fe200078e0a1a */
[----:B------:R0:W-:Y:S01]  /*3fd0*/  STL [R1+0xf6c], R18 ;  /* 0x000f6c1201007387 */ /* 0x0001e20000100800 */
[----:B------:R-:W-:-:S04]  /*3fe0*/  IMAD.HI.U32 R24, R16, R22, RZ ;  /* 0x0000001610187227 */ /* 0x000fc800078e00ff */
[C---:B------:R-:W-:Y:S02]  /*3ff0*/  IMAD R21, R11.reuse, R26, R21 ;  /* 0x0000001a0b157224 */ /* 0x040fe400078e0215 */
[----:B------:R-:W-:Y:S02]  /*4000*/  @!P1 IMAD.IADD R20, R20, 0x1, -R11 ;  /* 0x0000000114149824 */ /* 0x000fe400078e0a0b */
[----:B------:R-:W-:Y:S01]  /*4010*/  IMAD.MOV R24, RZ, RZ, -R24 ;  /* 0x000000ffff187224 */ /* 0x000fe200078e0a18 */
[----:B0-----:R-:W3:Y:S01]  /*4020*/  LDL.LU R18, [R1+0x40] ;  /* 0x0000400001127983 */ /* 0x001ee20000300800 */
[C---:B------:R-:W-:Y:S01]  /*4030*/  ISETP.GT.U32.AND P3, PT, R11.reuse, R21, PT ;  /* 0x000000150b00720c */ /* 0x040fe20003f64070 */
[----:B------:R-:W-:Y:S01]  /*4040*/  IMAD.HI.U32 R17, R16, R23, RZ ;  /* 0x0000001710117227 */ /* 0x000fe200078e00ff */
[----:B------:R-:W-:-:S03]  /*4050*/  ISETP.GT.U32.AND P1, PT, R11, R20, PT ;  /* 0x000000140b00720c */ /* 0x000fc60003f24070 */
[----:B------:R-:W-:Y:S02]  /*4060*/  IMAD R22, R11, R24, R22 ;  /* 0x000000180b167224 */ /* 0x000fe400078e0216 */
[----:B------:R-:W-:-:S06]  /*4070*/  IMAD.MOV R17, RZ, RZ, -R17 ;  /* 0x000000ffff117224 */ /* 0x000fcc00078e0a11 */
[--C-:B------:R-:W-:Y:S02]  /*4080*/  @!P3 IMAD.IADD R21, R21, 0x1, -R11.reuse ;  /* 0x000000011515b824 */ /* 0x100fe400078e0a0b */
[----:B------:R-:W-:-:S03]  /*4090*/  @!P1 IMAD.IADD R20, R20, 0x1, -R11 ;  /* 0x0000000114149824 */ /* 0x000fc600078e0a0b */
[C---:B------:R-:W-:Y:S01]  /*40a0*/  ISETP.GT.U32.AND P3, PT, R11.reuse, R21, PT ;  /* 0x000000150b00720c */ /* 0x040fe20003f64070 */
[----:B------:R-:W-:Y:S01]  /*40b0*/  @!P6 IMAD.MOV R20, RZ, RZ, -R20 ;  /* 0x000000ffff14e224 */ /* 0x000fe200078e0a14 */
[C---:B------:R-:W-:Y:S01]  /*40c0*/  ISETP.GT.U32.AND P6, PT, R11.reuse, R22, PT ;  /* 0x000000160b00720c */ /* 0x040fe20003fc4070 */
[----:B------:R-:W-:Y:S01]  /*40d0*/  IMAD R23, R11, R17, R23 ;  /* 0x000000110b177224 */ /* 0x000fe200078e0217 */
[C---:B------:R-:W-:Y:S02]  /*40e0*/  IADD3 R25, R15.reuse, 0xd8, RZ ;  /* 0x000000d80f197810 */ /* 0x040fe40007ffe0ff */
[C---:B------:R-:W-:Y:S02]  /*40f0*/  IADD3 R0, R15.reuse, 0xb8, RZ ;  /* 0x000000b80f007810 */ /* 0x040fe40007ffe0ff */
[----:B------:R-:W-:Y:S02]  /*4100*/  IADD3 R24, R15, 0xf8, RZ ;  /* 0x000000f80f187810 */ /* 0x000fe40007ffe0ff */
[----:B------:R-:W-:-:S02]  /*4110*/  ISETP.GE.AND P1, PT, R25, RZ, PT ;  /* 0x000000ff1900720c */ /* 0x000fc40003f26270 */
[----:B------:R-:W-:Y:S01]  /*4120*/  IABS R25, R25 ;  /* 0x0000001900197213 */ /* 0x000fe20000000000 */
[----:B------:R-:W-:Y:S01]  /*4130*/  @!P3 IMAD.IADD R21, R21, 0x1, -R11 ;  /* 0x000000011515b824 */ /* 0x000fe200078e0a0b */
[----:B------:R-:W-:Y:S01]  /*4140*/  IABS R26, R0 ;  /* 0x00000000001a7213 */ /* 0x000fe20000000000 */
[----:B------:R-:W-:Y:S01]  /*4150*/  @!P0 IMAD.MOV R19, RZ, RZ, -R19 ;  /* 0x000000ffff138224 */ /* 0x000fe200078e0a13 */
[----:B------:R-:W-:Y:S01]  /*4160*/  ISETP.GT.U32.AND P3, PT, R11, R23, PT ;  /* 0x000000170b00720c */ /* 0x000fe20003f64070 */
[----:B------:R-:W-:Y:S01]  /*4170*/  @!P6 IMAD.IADD R22, R22, 0x1, -R11 ;  /* 0x000000011616e824 */ /* 0x000fe200078e0a0b */
[----:B------:R-:W-:Y:S01]  /*4180*/  ISETP.GE.AND P0, PT, R24, RZ, PT ;  /* 0x000000ff1800720c */ /* 0x000fe20003f06270 */
[C---:B------:R-:W-:Y:S01]  /*4190*/  IMAD.HI.U32 R12, R16.reuse, R25, RZ ;  /* 0x00000019100c7227 */ /* 0x040fe200078e00ff */
[----:B------:R-:W-:Y:S02]  /*41a0*/  IABS R24, R24 ;  /* 0x0000001800187213 */ /* 0x000fe40000000000 */
[C---:B------:R-:W-:Y:S01]  /*41b0*/  IADD3 R8, R15.reuse, 0x98, RZ ;  /* 0x000000980f087810 */ /* 0x040fe20007ffe0ff */
[----:B------:R-:W-:Y:S01]  /*41c0*/  IMAD.HI.U32 R17, R16, R26, RZ ;  /* 0x0000001a10117227 */ /* 0x000fe200078e00ff */
[----:B------:R-:W-:-:S03]  /*41d0*/  IADD3 R6, R15, 0x78, RZ ;  /* 0x000000780f067810 */ /* 0x000fc60007ffe0ff */
[----:B------:R-:W-:Y:S01]  /*41e0*/  @!P5 IMAD.MOV R21, RZ, RZ, -R21 ;  /* 0x000000ffff15d224 */ /* 0x000fe200078e0a15 */
[----:B------:R-:W-:Y:S01]  /*41f0*/  ISETP.GT.U32.AND P5, PT, R11, R22, PT ;  /* 0x000000160b00720c */ /* 0x000fe20003fa4070 */
[----:B------:R-:W-:Y:S01]  /*4200*/  IMAD.HI.U32 R13, R16, R24, RZ ;  /* 0x00000018100d7227 */ /* 0x000fe200078e00ff */
[----:B------:R-:W-:-:S03]  /*4210*/  IABS R27, R8 ;  /* 0x00000008001b7213 */ /* 0x000fc60000000000 */
[----:B------:R-:W-:Y:S02]  /*4220*/  IMAD.MOV R12, RZ, RZ, -R12 ;  /* 0x000000ffff0c7224 */ /* 0x000fe400078e0a0c */
[----:B------:R-:W-:Y:S02]  /*4230*/  IMAD.MOV R17, RZ, RZ, -R17 ;  /* 0x000000ffff117224 */ /* 0x000fe400078e0a11 */
[----:B------:R-:W-:Y:S02]  /*4240*/  IMAD.MOV R13, RZ, RZ, -R13 ;  /* 0x000000ffff0d7224 */ /* 0x000fe400078e0a0d */
[C---:B------:R-:W-:Y:S02]  /*4250*/  IMAD R25, R11.reuse, R12, R25 ;  /* 0x0000000c0b197224 */ /* 0x040fe400078e0219 */
[----:B------:R-:W-:Y:S01]  /*4260*/  IMAD R26, R11, R17, R26 ;  /* 0x000000110b1a7224 */ /* 0x000fe200078e021a */
[----:B------:R-:W-:Y:S01]  /*4270*/  IABS R17, R6 ;  /* 0x0000000600117213 */ /* 0x000fe20000000000 */
[----:B------:R-:W-:-:S04]  /*4280*/  IMAD.HI.U32 R12, R16, R27, RZ ;  /* 0x0000001b100c7227 */ /* 0x000fc800078e00ff */
[----:B------:R-:W-:Y:S02]  /*4290*/  @!P3 IMAD.IADD R23, R23, 0x1, -R11 ;  /* 0x000000011717b824 */ /* 0x000fe400078e0a0b */
[C---:B------:R-:W-:Y:S02]  /*42a0*/  IMAD R24, R11.reuse, R13, R24 ;  /* 0x0000000d0b187224 */ /* 0x040fe400078e0218 */
[----:B------:R-:W-:Y:S01]  /*42b0*/  IMAD.MOV R13, RZ, RZ, -R12 ;  /* 0x000000ffff0d7224 */ /* 0x000fe200078e0a0c */
[C---:B------:R-:W-:Y:S01]  /*42c0*/  ISETP.GT.U32.AND P3, PT, R11.reuse, R23, PT ;  /* 0x000000170b00720c */ /* 0x040fe20003f64070 */
[----:B------:R-:W-:Y:S02]  /*42d0*/  IMAD.MOV.U32 R12, RZ, RZ, R17 ;  /* 0x000000ffff0c7224 */ /* 0x000fe400078e0011 */
[----:B------:R-:W-:Y:S01]  /*42e0*/  @!P5 IMAD.IADD R22, R22, 0x1, -R11 ;  /* 0x000000011616d824 */ /* 0x000fe200078e0a0b */
[C---:B------:R-:W-:Y:S01]  /*42f0*/  ISETP.GT.U32.AND P5, PT, R11.reuse, R25, PT ;  /* 0x000000190b00720c */ /* 0x040fe20003fa4070 */
[----:B------:R-:W-:-:S02]  /*4300*/  IMAD R27, R11, R13, R27 ;  /* 0x0000000d0b1b7224 */ /* 0x000fc400078e021b */
[----:B------:R-:W-:Y:S01]  /*4310*/  IMAD.HI.U32 R13, R16, R12, RZ ;  /* 0x0000000c100d7227 */ /* 0x000fe200078e00ff */
[----:B------:R-:W-:-:S03]  /*4320*/  ISETP.GT.U32.AND P6, PT, R11, R24, PT ;  /* 0x000000180b00720c */ /* 0x000fc60003fc4070 */
[----:B------:R-:W-:Y:S01]  /*4330*/  IMAD.MOV R13, RZ, RZ, -R13 ;  /* 0x000000ffff0d7224 */ /* 0x000fe200078e0a0d */
[----:B------:R-:W-:Y:S01]  /*4340*/  IADD3 R5, R15, 0x58, RZ ;  /* 0x000000580f057810 */ /* 0x000fe20007ffe0ff */
[--C-:B------:R-:W-:Y:S02]  /*4350*/  @!P3 IMAD.IADD R23, R23, 0x1, -R11.reuse ;  /* 0x000000011717b824 */ /* 0x100fe400078e0a0b */
[C---:B------:R-:W-:Y:S01]  /*4360*/  IMAD R12, R11.reuse, R13, R12 ;  /* 0x0000000d0b0c7224 */ /* 0x040fe200078e020c */
[----:B------:R-:W-:Y:S01]  /*4370*/  ISETP.GT.U32.AND P3, PT, R11, R26, PT ;  /* 0x0000001a0b00720c */ /* 0x000fe20003f64070 */
[--C-:B------:R-:W-:Y:S01]  /*4380*/  @!P5 IMAD.IADD R25, R25, 0x1, -R11.reuse ;  /* 0x000000011919d824 */ /* 0x100fe200078e0a0b */
[----:B------:R-:W-:Y:S02]  /*4390*/  IABS R17, R5 ;  /* 0x0000000500117213 */ /* 0x000fe40000000000 */
[----:B------:R-:W-:Y:S02]  /*43a0*/  IADD3 R3, R15, 0x18, RZ ;  /* 0x000000180f037810 */ /* 0x000fe40007ffe0ff */
[----:B------:R-:W-:Y:S01]  /*43b0*/  ISETP.GT.U32.AND P5, PT, R11, R12, PT ;  /* 0x0000000c0b00720c */ /* 0x000fe20003fa4070 */
[----:B------:R-:W-:Y:S01]  /*43c0*/  @!P6 IMAD.IADD R24, R24, 0x1, -R11 ;  /* 0x000000011818e824 */ /* 0x000fe200078e0a0b */
[----:B------:R-:W-:Y:S01]  /*43d0*/  IADD3 R2, R15, 0x38, RZ ;  /* 0x000000380f027810 */ /* 0x000fe20007ffe0ff */
[----:B------:R-:W-:Y:S01]  /*43e0*/  IMAD.HI.U32 R9, R16, R17, RZ ;  /* 0x0000001110097227 */ /* 0x000fe200078e00ff */
[----:B------:R-:W-:Y:S01]  /*43f0*/  IABS R7, R3 ;  /* 0x0000000300077213 */ /* 0x000fe20000000000 */
[----:B------:R-:W-:Y:S01]  /*4400*/  STL [R1+0xf70], R19 ;  /* 0x000f701301007387 */ /* 0x000fe20000100800 */
[----:B------:R-:W-:Y:S01]  /*4410*/  ISETP.GT.U32.AND P6, PT, R11, R24, PT ;  /* 0x000000180b00720c */ /* 0x000fe20003fc4070 */
[----:B------:R-:W-:Y:S01]  /*4420*/  IMAD.MOV R13, RZ, RZ, -R9 ;  /* 0x000000ffff0d7224 */ /* 0x000fe200078e0a09 */
[----:B------:R-:W-:Y:S01]  /*4430*/  IABS R15, R2 ;  /* 0x00000002000f7213 */ /* 0x000fe20000000000 */
[----:B------:R0:W-:Y:S01]  /*4440*/  STL [R1+0xf74], R20 ;  /* 0x000f741401007387 */ /* 0x0001e20000100800 */
[----:B------:R-:W-:-:S02]  /*4450*/  @!P3 IMAD.IADD R26, R26, 0x1, -R11 ;  /* 0x000000011a1ab824 */ /* 0x000fc400078e0a0b */
[----:B------:R-:W-:Y:S02]  /*4460*/  IMAD R13, R11, R13, R17 ;  /* 0x0000000d0b0d7224 */ /* 0x000fe400078e0211 */
[----:B------:R-:W-:-:S04]  /*4470*/  IMAD.HI.U32 R9, R16, R15, RZ ;  /* 0x0000000f10097227 */ /* 0x000fc800078e00ff */
[----:B0-----:R-:W-:Y:S01]  /*4480*/  IMAD.MOV.U32 R20, RZ, RZ, R7 ;  /* 0x000000ffff147224 */ /* 0x001fe200078e0007 */
[----:B------:R-:W-:Y:S01]  /*4490*/  IABS R7, R14 ;  /* 0x0000000e00077213 */ /* 0x000fe20000000000 */
[----:B------:R-:W-:Y:S01]  /*44a0*/  @!P5 IMAD.IADD R12, R12, 0x1, -R11 ;  /* 0x000000010c0cd824 */ /* 0x000fe200078e0a0b */
[C---:B------:R-:W-:Y:S01]  /*44b0*/  ISETP.GT.U32.AND P5, PT, R11.reuse, R25, PT ;  /* 0x000000190b00720c */ /* 0x040fe20003fa4070 */
[----:B------:R-:W-:Y:S01]  /*44c0*/  @!P4 IMAD.MOV R22, RZ, RZ, -R22 ;  /* 0x000000ffff16c224 */ /* 0x000fe200078e0a16 */
[C---:B------:R-:W-:Y:S01]  /*44d0*/  ISETP.GT.U32.AND P4, PT, R11.reuse, R26, PT ;  /* 0x0000001a0b00720c */ /* 0x040fe20003f84070 */
[----:B------:R-:W-:Y:S02]  /*44e0*/  IMAD.MOV R9, RZ, RZ, -R9 ;  /* 0x000000ffff097224 */ /* 0x000fe400078e0a09 */
[----:B------:R-:W-:Y:S01]  /*44f0*/  @!P6 IMAD.IADD R24, R24, 0x1, -R11 ;  /* 0x000000011818e824 */ /* 0x000fe200078e0a0b */
[C---:B------:R-:W-:Y:S01]  /*4500*/  ISETP.GT.U32.AND P6, PT, R11.reuse, R27, PT ;  /* 0x0000001b0b00720c */ /* 0x040fe20003fc4070 */
[----:B------:R-:W-:Y:S01]  /*4510*/  @!P2 IMAD.MOV R23, RZ, RZ, -R23 ;  /* 0x000000ffff17a224 */ /* 0x000fe200078e0a17 */
[C---:B------:R-:W-:Y:S01]  /*4520*/  ISETP.GT.U32.AND P2, PT, R11.reuse, R12, PT ;  /* 0x0000000c0b00720c */ /* 0x040fe20003f44070 */
[----:B------:R-:W-:-:S04]  /*4530*/  IMAD R15, R11, R9, R15 ;  /* 0x000000090b0f7224 */ /* 0x000fc800078e020f */
[--C-:B------:R-:W-:Y:S01]  /*4540*/  @!P5 IMAD.IADD R25, R25, 0x1, -R11.reuse ;  /* 0x000000011919d824 */ /* 0x100fe200078e0a0b */
[----:B------:R-:W-:Y:S01]  /*4550*/  ISETP.GE.AND P5, PT, R0, RZ, PT ;  /* 0x000000ff0000720c */ /* 0x000fe20003fa6270 */
[----:B------:R-:W-:Y:S01]  /*4560*/  @!P4 IMAD.IADD R26, R26, 0x1, -R11 ;  /* 0x000000011a1ac824 */ /* 0x000fe200078e0a0b */
[----:B------:R-:W-:-:S03]  /*4570*/  ISETP.GT.U32.AND P3, PT, R11, R13, PT ;  /* 0x0000000d0b00720c */ /* 0x000fc60003f64070 */
[--C-:B------:R-:W-:Y:S01]  /*4580*/  @!P6 IMAD.IADD R27, R27, 0x1, -R11.reuse ;  /* 0x000000011b1be824 */ /* 0x100fe200078e0a0b */
[----:B------:R-:W-:Y:S01]  /*4590*/  ISETP.GT.U32.AND P6, PT, R11, R15, PT ;  /* 0x0000000f0b00720c */ /* 0x000fe20003fc4070 */
[----:B------:R-:W-:-:S08]  /*45a0*/  @!P2 IMAD.IADD R12, R12, 0x1, -R11 ;  /* 0x000000010c0ca824 */ /* 0x000fd000078e0a0b */
[----:B------:R-:W-:Y:S01]  /*45b0*/  @!P3 IMAD.IADD R13, R13, 0x1, -R11 ;  /* 0x000000010d0db824 */ /* 0x000fe200078e0a0b */
[----:B------:R-:W-:-:S03]  /*45c0*/  ISETP.GT.U32.AND P3, PT, R11, R27, PT ;  /* 0x0000001b0b00720c */ /* 0x000fc60003f64070 */
[----:B------:R-:W-:Y:S01]  /*45d0*/  @!P6 IMAD.IADD R15, R15, 0x1, -R11 ;  /* 0x000000010f0fe824 */ /* 0x000fe200078e0a0b */
[----:B------:R-:W-:Y:S01]  /*45e0*/  ISETP.GT.U32.AND P6, PT, R11, R13, PT ;  /* 0x0000000d0b00720c */ /* 0x000fe20003fc4070 */
[----:B------:R-:W-:-:S03]  /*45f0*/  @!P0 IMAD.MOV R24, RZ, RZ, -R24 ;  /* 0x000000ffff188224 */ /* 0x000fc600078e0a18 */
[----:B------:R-:W-:Y:S01]  /*4600*/  ISETP.GT.U32.AND P0, PT, R11, R15, PT ;  /* 0x0000000f0b00720c */ /* 0x000fe20003f04070 */
[----:B------:R-:W-:Y:S01]  /*4610*/  @!P5 IMAD.MOV R26, RZ, RZ, -R26 ;  /* 0x000000ffff1ad224 */ /* 0x000fe200078e0a1a */
[----:B------:R-:W-:Y:S01]  /*4620*/  ISETP.GE.AND P5, PT, R2, RZ, PT ;  /* 0x000000ff0200720c */ /* 0x000fe20003fa6270 */
[----:B------:R-:W-:Y:S01]  /*4630*/  @!P1 IMAD.MOV R25, RZ, RZ, -R25 ;  /* 0x000000ffff199224 */ /* 0x000fe200078e0a19 */
[----:B------:R-:W-:Y:S01]  /*4640*/  ISETP.GE.AND P1, PT, R5, RZ, PT ;  /* 0x000000ff0500720c */ /* 0x000fe20003f26270 */
[C---:B------:R-:W-:Y:S01]  /*4650*/  IMAD.SHL.U32 R2, R29.reuse, 0x10, RZ ;  /* 0x000000101d027824 */ /* 0x040fe200078e00ff */
[----:B------:R-:W-:Y:S01]  /*4660*/  STL [R1+0xf78], R21 ;  /* 0x000f781501007387 */ /* 0x000fe20000100800 */
[----:B------:R-:W-:Y:S02]  /*4670*/  IMAD.SHL.U32 R5, R29, 0x2, RZ ;  /* 0x000000021d057824 */ /* 0x000fe400078e00ff */
[--C-:B------:R-:W-:Y:S01]  /*4680*/  @!P3 IMAD.IADD R27, R27, 0x1, -R11.reuse ;  /* 0x000000011b1bb824 */ /* 0x100fe200078e0a0b */
[----:B------:R-:W-:Y:S01]  /*4690*/  STL [R1+0xf7c], R22 ;  /* 0x000f7c1601007387 */ /* 0x000fe20000100800 */
[----:B------:R-:W-:Y:S01]  /*46a0*/  ISETP.GE.AND P3, PT, R8, RZ, PT ;  /* 0x000000ff0800720c */ /* 0x000fe20003f66270 */
[--C-:B------:R-:W-:Y:S01]  /*46b0*/  @!P6 IMAD.IADD R13, R13, 0x1, -R11.reuse ;  /* 0x000000010d0de824 */ /* 0x100fe200078e0a0b */
[----:B------:R-:W-:Y:S01]  /*46c0*/  LOP3.LUT R8, R2, 0x600, RZ, 0xc0, !PT ;  /* 0x0000060002087812 */ /* 0x000fe200078ec0ff */
[----:B------:R-:W-:Y:S01]  /*46d0*/  STL [R1+0xf80], R23 ;  /* 0x000f801701007387 */ /* 0x000fe20000100800 */
[----:B------:R-:W-:Y:S01]  /*46e0*/  ISETP.GE.AND P6, PT, R6, RZ, PT ;  /* 0x000000ff0600720c */ /* 0x000fe20003fc6270 */
[----:B------:R-:W-:Y:S01]  /*46f0*/  @!P0 IMAD.IADD R15, R15, 0x1, -R11 ;  /* 0x000000010f0f8824 */ /* 0x000fe200078e0a0b */
[----:B------:R-:W-:Y:S01]  /*4700*/  LOP3.LUT R6, R5, 0x10, RZ, 0xc0, !PT ;  /* 0x0000001005067812 */ /* 0x000fe200078ec0ff */
[----:B------:R-:W-:Y:S04]  /*4710*/  STL [R1+0xf84], R24 ;  /* 0x000f841801007387 */ /* 0x000fe80000100800 */
[----:B------:R-:W-:Y:S04]  /*4720*/  STL [R1+0xf88], R25 ;  /* 0x000f881901007387 */ /* 0x000fe80000100800 */
[----:B------:R-:W-:Y:S04]  /*4730*/  STL [R1+0xf8c], R26 ;  /* 0x000f8c1a01007387 */ /* 0x000fe80000100800 */
[----:B------:R0:W-:Y:S01]  /*4740*/  STL [R1+0xe60], R5 ;  /* 0x000e600501007387 */ /* 0x0001e20000100800 */
[----:B--2---:R-:W-:Y:S01]  /*4750*/  IABS R17, R10 ;  /* 0x0000000a00117213 */ /* 0x004fe20000000000 */
[----:B------:R-:W-:-:S02]  /*4760*/  IMAD.MOV.U32 R10, RZ, RZ, R7 ;  /* 0x000000ffff0a7224 */ /* 0x000fc400078e0007 */
[----:B------:R-:W-:-:S04]  /*4770*/  IMAD.HI.U32 R7, R16, R20, RZ ;  /* 0x0000001410077227 */ /* 0x000fc800078e00ff */
[----:B------:R-:W-:Y:S02]  /*4780*/  IMAD.MOV R19, RZ, RZ, -R7 ;  /* 0x000000ffff137224 */ /* 0x000fe400078e0a07 */
[----:B------:R-:W-:Y:S02]  /*4790*/  IMAD.MOV.U32 R7, RZ, RZ, R17 ;  /* 0x000000ffff077224 */ /* 0x000fe400078e0011 */
[----:B------:R-:W-:-:S04]  /*47a0*/  IMAD.HI.U32 R9, R16, R10, RZ ;  /* 0x0000000a10097227 */ /* 0x000fc800078e00ff */
[----:B------:R-:W-:Y:S02]  /*47b0*/  IMAD R16, R11, R19, R20 ;  /* 0x000000130b107224 */ /* 0x000fe400078e0214 */
[----:B------:R-:W-:-:S03]  /*47c0*/  IMAD.MOV R9, RZ, RZ, -R9 ;  /* 0x000000ffff097224 */ /* 0x000fc600078e0a09 */
[----:B------:R-:W-:Y:S01]  /*47d0*/  ISETP.GT.U32.AND P4, PT, R11, R16, PT ;  /* 0x000000100b00720c */ /* 0x000fe20003f84070 */
[----:B---3--:R-:W-:-:S04]  /*47e0*/  IMAD.HI.U32 R17, R18, R7, RZ ;  /* 0x0000000712117227 */ /* 0x008fc800078e00ff */
[----:B------:R-:W-:Y:S02]  /*47f0*/  IMAD.MOV R0, RZ, RZ, -R17 ;  /* 0x000000ffff007224 */ /* 0x000fe400078e0a11 */
[----:B------:R-:W-:-:S05]  /*4800*/  IMAD R17, R11, R9, R10 ;  /* 0x000000090b117224 */ /* 0x000fca00078e020a */
[----:B------:R-:W-:Y:S01]  /*4810*/  ISETP.GT.U32.AND P2, PT, R11, R17, PT ;  /* 0x000000110b00720c */ /* 0x000fe20003f44070 */
[----:B------:R-:W-:-:S05]  /*4820*/  @!P4 IMAD.IADD R16, R16, 0x1, -R11 ;  /* 0x000000011010c824 */ /* 0x000fca00078e0a0b */
[----:B------:R-:W-:-:S07]  /*4830*/  ISETP.GT.U32.AND P4, PT, R11, R16, PT ;  /* 0x000000100b00720c */ /* 0x000fce0003f84070 */
[----:B------:R-:W-:-:S05]  /*4840*/  @!P2 IMAD.IADD R17, R17, 0x1, -R11 ;  /* 0x000000011111a824 */ /* 0x000fca00078e0a0b */
[----:B------:R-:W-:Y:S01]  /*4850*/  ISETP.GT.U32.AND P2, PT, R11, R17, PT ;  /* 0x000000110b00720c */ /* 0x000fe20003f44070 */
[----:B------:R-:W-:Y:S01]  /*4860*/  @!P4 IMAD.IADD R16, R16, 0x1, -R11 ;  /* 0x000000011010c824 */ /* 0x000fe200078e0a0b */
[----:B------:R-:W-:Y:S01]  /*4870*/  ISETP.GE.AND P4, PT, R3, RZ, PT ;  /* 0x000000ff0300720c */ /* 0x000fe20003f86270 */
[----:B------:R-:W-:Y:S01]  /*4880*/  IMAD R0, R4, R0, R7 ;  /* 0x0000000004007224 */ /* 0x000fe200078e0207 */
[C---:B------:R-:W-:Y:S01]  /*4890*/  LOP3.LUT R7, R29.reuse, 0x7, RZ, 0xc0, !PT ;  /* 0x000000071d077812 */ /* 0x040fe200078ec0ff */
[----:B------:R-:W-:Y:S01]  /*48a0*/  IMAD.SHL.U32 R3, R29, 0x8, RZ ;  /* 0x000000081d037824 */ /* 0x000fe200078e00ff */
[----:B------:R-:W-:-:S03]  /*48b0*/  SHF.R.U32.HI R9, RZ, 0x2, R29 ;  /* 0x00000002ff097819 */ /* 0x000fc6000001161d */
[C---:B------:R-:W-:Y:S01]  /*48c0*/  IMAD R2, R7.reuse, 0x210, RZ ;  /* 0x0000021007027824 */ /* 0x040fe200078e02ff */
[----:B------:R-:W-:Y:S01]  /*48d0*/  LOP3.LUT R6, R6, 0x20, R9, 0xf8, !PT ;  /* 0x0000002006067812 */ /* 0x000fe200078ef809 */
[----:B------:R-:W-:Y:S02]  /*48e0*/  IMAD R10, R7, 0x40, R8 ;  /* 0x00000040070a7824 */ /* 0x000fe400078e0208 */
[----:B------:R-:W-:Y:S01]  /*48f0*/  @!P2 IMAD.IADD R17, R17, 0x1, -R11 ;  /* 0x000000011111a824 */ /* 0x000fe200078e0a0b */
[----:B------:R-:W-:Y:S02]  /*4900*/  LOP3.LUT R11, R3, 0x30, R5, 0x48, !PT ;  /* 0x00000030030b7812 */ /* 0x000fe400078e4805 */
[----:B------:R-:W2:Y:S04]  /*4910*/  LDL.LU R3, [R1+0xc4] ;  /* 0x0000c40001037983 */ /* 0x000ea80000300800 */
[----:B------:R-:W3:Y:S04]  /*4920*/  LDL.LU R7, [R1+0xc0] ;  /* 0x0000c00001077983 */ /* 0x000ee80000300800 */
[----:B------:R-:W4:Y:S01]  /*4930*/  LDL.LU R9, [R1+0xbc] ;  /* 0x0000bc0001097983 */ /* 0x000f220000300800 */
[----:B------:R-:W-:-:S02]  /*4940*/  ISETP.GT.U32.AND P0, PT, R4, R0, PT ;  /* 0x000000000400720c */ /* 0x000fc40003f04070 */
[----:B------:R-:W-:Y:S01]  /*4950*/  ISETP.GE.AND P2, PT, R14, RZ, PT ;  /* 0x000000ff0e00720c */ /* 0x000fe20003f46270 */
[----:B0-----:R-:W-:Y:S01]  /*4960*/  IMAD.SHL.U32 R5, R29, 0x100, RZ ;  /* 0x000001001d057824 */ /* 0x001fe200078e00ff */
[----:B------:R-:W-:Y:S01]  /*4970*/  LOP3.LUT R2, R2, R6, RZ, 0x3c, !PT ;  /* 0x0000000602027212 */ /* 0x000fe200078e3cff */
[----:B------:R-:W-:Y:S01]  /*4980*/  IMAD.IADD R10, R11, 0x1, R10 ;  /* 0x000000010b0a7824 */ /* 0x000fe200078e020a */
[----:B------:R-:W4:Y:S07]  /*4990*/  LDL.LU R8, [R1+0xb8] ;  /* 0x0000b80001087983 */ /* 0x000f2e0000300800 */
[----:B------:R-:W-:-:S02]  /*49a0*/  @!P0 IMAD.IADD R0, R0, 0x1, -R4 ;  /* 0x0000000100008824 */ /* 0x000fc400078e0a04 */
[----:B------:R-:W-:Y:S01]  /*49b0*/  @!P3 IMAD.MOV R27, RZ, RZ, -R27 ;  /* 0x000000ffff1bb224 */ /* 0x000fe200078e0a1b */
[----:B------:R-:W-:Y:S01]  /*49c0*/  LOP3.LUT R29, R2, 0x1000, R5, 0xf8, !PT ;  /* 0x00001000021d7812 */ /* 0x000fe200078ef805 */
[----:B------:R-:W4:Y:S01]  /*49d0*/  LDL.LU R6, [R1+0xb4] ;  /* 0x0000b40001067983 */ /* 0x000f220000300800 */
[----:B------:R-:W-:Y:S01]  /*49e0*/  ISETP.GT.U32.AND P0, PT, R4, R0, PT ;  /* 0x000000000400720c */ /* 0x000fe20003f04070 */
[----:B------:R-:W-:Y:S01]  /*49f0*/  @!P6 IMAD.MOV R12, RZ, RZ, -R12 ;  /* 0x000000ffff0ce224 */ /* 0x000fe200078e0a0c */
[----:B------:R-:W-:Y:S01]  /*4a00*/  LOP3.LUT R11, RZ, c[0x0][0x17c], RZ, 0x33, !PT ;  /* 0x00005f00ff0b7a12 */ /* 0x000fe200078e33ff */
[----:B------:R-:W-:Y:S01]  /*4a10*/  STL [R1+0x128], R10 ;  /* 0x0001280a01007387 */ /* 0x000fe20000100800 */
[----:B------:R-:W-:Y:S02]  /*4a20*/  @!P1 IMAD.MOV R13, RZ, RZ, -R13 ;  /* 0x000000ffff0d9224 */ /* 0x000fe400078e0a0d */
[----:B------:R-:W-:Y:S01]  /*4a30*/  @!P5 IMAD.MOV R15, RZ, RZ, -R15 ;  /* 0x000000ffff0fd224 */ /* 0x000fe200078e0a0f */
[----:B------:R-:W-:Y:S06]  /*4a40*/  STL [R1+0xf90], R27 ;  /* 0x000f901b01007387 */ /* 0x000fec0000100800 */
[----:B------:R-:W-:Y:S01]  /*4a50*/  @!P0 IMAD.IADD R0, R0, 0x1, -R4 ;  /* 0x0000000100008824 */ /* 0x000fe200078e0a04 */
[----:B------:R-:W-:Y:S01]  /*4a60*/  ISETP.NE.AND P0, PT, RZ, c[0x0][0x17c], PT ;  /* 0x00005f00ff007a0c */ /* 0x000fe20003f05270 */
[----:B------:R-:W-:-:S03]  /*4a70*/  @!P4 IMAD.MOV R16, RZ, RZ, -R16 ;  /* 0x000000ffff10c224 */ /* 0x000fc600078e0a10 */
[----:B------:R3:W-:Y:S01]  /*4a80*/  STL [R1+0x8], R0 ;  /* 0x0000080001007387 */ /* 0x0007e20000100800 */
[----:B------:R-:W-:-:S03]  /*4a90*/  @!P2 IMAD.MOV R17, RZ, RZ, -R17 ;  /* 0x000000ffff11a224 */ /* 0x000fc600078e0a11 */
[----:B------:R-:W-:Y:S04]  /*4aa0*/  STL [R1+0xc50], R29 ;  /* 0x000c501d01007387 */ /* 0x000fe80000100800 */
[----:B------:R-:W-:Y:S04]  /*4ab0*/  STL [R1+0xe88], R29 ;  /* 0x000e881d01007387 */ /* 0x000fe80000100800 */
[----:B------:R-:W-:Y:S04]  /*4ac0*/  STL [R1+0xf94], R12 ;  /* 0x000f940c01007387 */ /* 0x000fe80000100800 */
[----:B------:R-:W-:Y:S04]  /*4ad0*/  STL [R1+0xf98], R13 ;  /* 0x000f980d01007387 */ /* 0x000fe80000100800 */
[----:B------:R-:W-:Y:S04]  /*4ae0*/  STL [R1+0xf9c], R15 ;  /* 0x000f9c0f01007387 */ /* 0x000fe80000100800 */
[----:B------:R-:W-:Y:S04]  /*4af0*/  STL [R1+0xfa0], R16 ;  /* 0x000fa01001007387 */ /* 0x000fe80000100800 */
[----:B------:R0:W-:Y:S01]  /*4b00*/  STL [R1+0xfa4], R17 ;  /* 0x000fa41101007387 */ /* 0x0001e20000100800 */
[----:B--2---:R-:W-:-:S02]  /*4b10*/  SEL R2, R11, R3, !P0 ;  /* 0x000000030b027207 */ /* 0x004fc40004000000 */
[----:B---3--:R-:W-:-:S03]  /*4b20*/  SEL R0, R11, R7, !P0 ;  /* 0x000000070b007207 */ /* 0x008fc60004000000 */
[----:B------:R1:W-:Y:S01]  /*4b30*/  STL [R1+0xc4], R2 ;  /* 0x0000c40201007387 */ /* 0x0003e20000100800 */
[----:B----4-:R-:W-:-:S03]  /*4b40*/  SEL R3, R11, R9, !P0 ;  /* 0x000000090b037207 */ /* 0x010fc60004000000 */
[----:B------:R2:W-:Y:S04]  /*4b50*/  STL [R1+0xc0], R0 ;  /* 0x0000c00001007387 */ /* 0x0005e80000100800 */
[----:B------:R-:W-:Y:S04]  /*4b60*/  STL [R1+0xbc], R3 ;  /* 0x0000bc0301007387 */ /* 0x000fe80000100800 */
[----:B0-----:R-:W3:Y:S01]  /*4b70*/  LDL.LU R17, [R1+0xa4] ;  /* 0x0000a40001117983 */ /* 0x001ee20000300800 */
[----:B-1----:R-:W-:-:S05]  /*4b80*/  SEL R2, R11, R8, !P0 ;  /* 0x000000080b027207 */ /* 0x002fca0004000000 */
[----:B------:R-:W-:Y:S01]  /*4b90*/  STL [R1+0xb8], R2 ;  /* 0x0000b80201007387 */ /* 0x000fe20000100800 */
[----:B--2---:R-:W-:-:S03]  /*4ba0*/  SEL R0, R11, R6, !P0 ;  /* 0x000000060b007207 */ /* 0x004fc60004000000 */
[----:B---3--:R0:W-:Y:S04]  /*4bb0*/  STL [R1+0xfa8], R17 ;  /* 0x000fa81101007387 */ /* 0x0081e80000100800 */
[----:B------:R-:W-:Y:S04]  /*4bc0*/  STL [R1+0xb4], R0 ;  /* 0x0000b40001007387 */ /* 0x000fe80000100800 */
[----:B0-----:R-:W2:Y:S04]  /*4bd0*/  LDL.LU R17, [R1+0xa8] ;  /* 0x0000a80001117983 */ /* 0x001ea80000300800 */
[----:B--2---:R0:W-:Y:S04]  /*4be0*/  STL [R1+0xfac], R17 ;  /* 0x000fac1101007387 */ /* 0x0041e80000100800 */
[----:B0-----:R-:W2:Y:S04]  /*4bf0*/  LDL.LU R17, [R1+0xac] ;  /* 0x0000ac0001117983 */ /* 0x001ea80000300800 */
[----:B--2---:R0:W-:Y:S04]  /*4c00*/  STL [R1+0xfb0], R17 ;  /* 0x000fb01101007387 */ /* 0x0041e80000100800 */
[----:B------:R-:W2:Y:S04]  /*4c10*/  LDL.LU R16, [R1+0xa0] ;  /* 0x0000a00001107983 */ /* 0x000ea80000300800 */
[----:B------:R-:W3:Y:S04]  /*4c20*/  LDL.LU R15, [R1+0x9c] ;  /* 0x00009c00010f7983 */ /* 0x000ee80000300800 */
[----:B------:R-:W4:Y:S04]  /*4c30*/  LDL.LU R13, [R1+0x98] ;  /* 0x00009800010d7983 */ /* 0x000f280000300800 */
[----:B------:R-:W2:Y:S04]  /*4c40*/  LDL.LU R12, [R1+0x94] ;  /* 0x00009400010c7983 */ /* 0x000ea80000300800 */
        /* <DEDUP_REMOVED lines=9> */
[----:B------:R-:W2:Y:S01]  /*4ce0*/  LDL.LU R18, [R1+0x58] ;  /* 0x0000580001127983 */ /* 0x000ea20000300800 */
[----:B0-----:R-:W-:-:S03]  /*4cf0*/  IMAD.MOV.U32 R17, RZ, RZ, R28 ;  /* 0x000000ffff117224 */ /* 0x001fc600078e001c */
[----:B------:R-:W2:Y:S04]  /*4d00*/  LDL.LU R2, [R1+0x54] ;  /* 0x0000540001027983 */ /* 0x000ea80000300800 */
[----:B------:R-:W2:Y:S04]  /*4d10*/  LDL.LU R0, [R1+0x50] ;  /* 0x0000500001007983 */ /* 0x000ea80000300800 */
[----:B------:R-:W2:Y:S04]  /*4d20*/  LDL.LU R10, [R1+0x4c] ;  /* 0x00004c00010a7983 */ /* 0x000ea80000300800 */
[----:B------:R-:W2:Y:S04]  /*4d30*/  LDL.LU R5, [R1+0x44] ;  /* 0x0000440001057983 */ /* 0x000ea80000300800 */
[----:B------:R-:W2:Y:S01]  /*4d40*/  LDL.LU R4, [R1+0x3c] ;  /* 0x00003c0001047983 */ /* 0x000ea20000300800 */
[----:B------:R-:W-:-:S03]  /*4d50*/  SEL R17, R11, R17, !P0 ;  /* 0x000000110b117207 */ /* 0x000fc60004000000 */
        /* <DEDUP_REMOVED lines=8> */
[----:B------:R0:W-:Y:S04]  /*4de0*/  STL [R1+0xb0], R17 ;  /* 0x0000b01101007387 */ /* 0x0001e80000100800 */
[----:B0-----:R-:W2:Y:S02]  /*4df0*/  LDL.LU R17, [R1+0xfb0] ;  /* 0x000fb00001117983 */ /* 0x001ea40000300800 */
[----:B--2---:R-:W-:-:S05]  /*4e00*/  SEL R17, R11, R17, !P0 ;  /* 0x000000110b117207 */ /* 0x004fca0004000000 */
[----:B------:R0:W-:Y:S04]  /*4e10*/  STL [R1+0xac], R17 ;  /* 0x0000ac1101007387 */ /* 0x0001e80000100800 */
[----:B0-----:R-:W2:Y:S02]  /*4e20*/  LDL.LU R17, [R1+0xfac] ;  /* 0x000fac0001117983 */ /* 0x001ea40000300800 */
[----:B--2---:R-:W-:-:S05]  /*4e30*/  SEL R17, R11, R17, !P0 ;  /* 0x000000110b117207 */ /* 0x004fca0004000000 */
[----:B------:R0:W-:Y:S04]  /*4e40*/  STL [R1+0xa8], R17 ;  /* 0x0000a81101007387 */ /* 0x0001e80000100800 */
[----:B0-----:R-:W2:Y:S01]  /*4e50*/  LDL.LU R17, [R1+0xfa8] ;  /* 0x000fa80001117983 */ /* 0x001ea20000300800 */
[C---:B------:R-:W-:Y:S02]  /*4e60*/  SEL R16, R11.reuse, R16, !P0 ;  /* 0x000000100b107207 */ /* 0x040fe40004000000 */
[C---:B---3--:R-:W-:Y:S02]  /*4e70*/  SEL R15, R11.reuse, R15, !P0 ;  /* 0x0000000f0b0f7207 */ /* 0x048fe40004000000 */
[C---:B----4-:R-:W-:Y:S02]  /*4e80*/  SEL R13, R11.reuse, R13, !P0 ;  /* 0x0000000d0b0d7207 */ /* 0x050fe40004000000 */
[----:B------:R-:W-:-:S02]  /*4e90*/  SEL R12, R11, R12, !P0 ;  /* 0x0000000c0b0c7207 */ /* 0x000fc40004000000 */
[C---:B------:R-:W-:Y:S02]  /*4ea0*/  SEL R27, R11.reuse, R27, !P0 ;  /* 0x0000001b0b1b7207 */ /* 0x040fe40004000000 */
[C---:B------:R-:W-:Y:S02]  /*4eb0*/  SEL R26, R11.reuse, R26, !P0 ;  /* 0x0000001a0b1a7207 */ /* 0x040fe40004000000 */
[C---:B------:R-:W-:Y:S02]  /*4ec0*/  SEL R25, R11.reuse, R25, !P0 ;  /* 0x000000190b197207 */ /* 0x040fe40004000000 */
[C---:B------:R-:W-:Y:S02]  /*4ed0*/  SEL R24, R11.reuse, R24, !P0 ;  /* 0x000000180b187207 */ /* 0x040fe40004000000 */
[C---:B------:R-:W-:Y:S02]  /*4ee0*/  SEL R23, R11.reuse, R23, !P0 ;  /* 0x000000170b177207 */ /* 0x040fe40004000000 */
        /* <DEDUP_REMOVED lines=16> */
[----:B--2---:R-:W-:-:S05]  /*4ff0*/  SEL R17, R11, R17, !P0 ;  /* 0x000000110b117207 */ /* 0x004fca0004000000 */
[----:B------:R0:W-:Y:S04]  /*5000*/  STL [R1+0xa4], R17 ;  /* 0x0000a41101007387 */ /* 0x0001e80000100800 */
[----:B0-----:R-:W2:Y:S04]  /*5010*/  LDL.LU R17, [R1+0xfa4] ;  /* 0x000fa40001117983 */ /* 0x001ea80000300800 */
[----:B------:R0:W-:Y:S04]  /*5020*/  STL [R1+0xa0], R16 ;  /* 0x0000a01001007387 */ /* 0x0001e80000100800 */
[----:B0-----:R-:W3:Y:S04]  /*5030*/  LDL.LU R16, [R1+0xfa0] ;  /* 0x000fa00001107983 */ /* 0x001ee80000300800 */
[----:B------:R0:W-:Y:S04]  /*5040*/  STL [R1+0x9c], R15 ;  /* 0x00009c0f01007387 */ /* 0x0001e80000100800 */
[----:B0-----:R-:W4:Y:S04]  /*5050*/  LDL.LU R15, [R1+0xf9c] ;  /* 0x000f9c00010f7983 */ /* 0x001f280000300800 */
[----:B------:R0:W-:Y:S04]  /*5060*/  STL [R1+0x98], R13 ;  /* 0x0000980d01007387 */ /* 0x0001e80000100800 */
[----:B0-----:R-:W2:Y:S04]  /*5070*/  LDL.LU R13, [R1+0xf98] ;  /* 0x000f9800010d7983 */ /* 0x001ea80000300800 */
        /* <DEDUP_REMOVED lines=43> */
[----:B0-----:R-:W2:Y:S01]  /*5330*/  LDL.LU R28, [R1+0xf40] ;  /* 0x000f4000011c7983 */ /* 0x001ea20000300800 */
[----:B------:R-:W-:-:S02]  /*5340*/  SEL R29, R11, R29, !P0 ;  /* 0x0000001d0b1d7207 */ /* 0x000fc40004000000 */
[----:B------:R-:W-:-:S03]  /*5350*/  SEL R14, R11, R14, !P0 ;  /* 0x0000000e0b0e7207 */ /* 0x000fc60004000000 */
[----:B------:R2:W-:Y:S02]  /*5360*/  STL [R1+0x20], R29 ;  /* 0x0000201d01007387 */ /* 0x0005e40000100800 */
[C---:B--2---:R-:W-:Y:S02]  /*5370*/  SEL R29, R11.reuse, R28, !P0 ;  /* 0x0000001c0b1d7207 */ /* 0x044fe40004000000 */
[----:B------:R-:W2:Y:S04]  /*5380*/  LDL.LU R28, [R1+0x18] ;  /* 0x00001800011c7983 */ /* 0x000ea80000300800 */
[----:B------:R0:W-:Y:S04]  /*5390*/  STL [R1+0x14], R14 ;  /* 0x0000140e01007387 */ /* 0x0001e80000100800 */
[----:B------:R1:W-:Y:S01]  /*53a0*/  STL [R1+0x10], R29 ;  /* 0x0000101d01007387 */ /* 0x0003e20000100800 */
[----:B0-----:R-:W-:-:S02]  /*53b0*/  SEL R14, R11, R6, !P0 ;  /* 0x000000060b0e7207 */ /* 0x001fc40004000000 */
[C---:B------:R-:W-:Y:S02]  /*53c0*/  SEL R6, R11.reuse, R8, !P0 ;  /* 0x000000080b067207 */ /* 0x040fe40004000000 */
[C---:B-1----:R-:W-:Y:S01]  /*53d0*/  SEL R29, R11.reuse, R9, !P0 ;  /* 0x000000090b1d7207 */ /* 0x042fe20004000000 */
[----:B------:R-:W-:Y:S04]  /*53e0*/  STL [R1+0xc], R14 ;  /* 0x00000c0e01007387 */ /* 0x000fe80000100800 */
[----:B------:R0:W-:Y:S04]  /*53f0*/  STL [R1+0xecc], R29 ;  /* 0x000ecc1d01007387 */ /* 0x0001e80000100800 */
[----:B------:R1:W-:Y:S04]  /*5400*/  STL [R1+0x4], R6 ;  /* 0x0000040601007387 */ /* 0x0003e80000100800 */
[----:B0-----:R-:W2:Y:S01]  /*5410*/  LDL.LU R29, [R1+0x1c] ;  /* 0x00001c00011d7983 */ /* 0x001ea20000300800 */
[----:B------:R-:W-:-:S02]  /*5420*/  SEL R14, R11, R7, !P0 ;  /* 0x000000070b0e7207 */ /* 0x000fc40004000000 */
[C---:B------:R-:W-:Y:S02]  /*5430*/  SEL R9, R11.reuse, R3, !P0 ;  /* 0x000000030b097207 */ /* 0x040fe40004000000 */
[C---:B------:R-:W-:Y:S02]  /*5440*/  SEL R8, R11.reuse, R4, !P0 ;  /* 0x000000040b087207 */ /* 0x040fe40004000000 */
[C---:B------:R-:W-:Y:S01]  /*5450*/  SEL R7, R11.reuse, R5, !P0 ;  /* 0x000000050b077207 */ /* 0x040fe20004000000 */
[----:B------:R-:W-:Y:S01]  /*5460*/  STL [R1+0xed0], R14 ;  /* 0x000ed00e01007387 */ /* 0x000fe20000100800 */
[C---:B------:R-:W-:Y:S02]  /*5470*/  SEL R10, R11.reuse, R10, !P0 ;  /* 0x0000000a0b0a7207 */ /* 0x040fe40004000000 */
[C---:B-1----:R-:W-:Y:S01]  /*5480*/  SEL R6, R11.reuse, R0, !P0 ;  /* 0x000000000b067207 */ /* 0x042fe20004000000 */
[----:B------:R-:W-:Y:S01]  /*5490*/  STL [R1+0xed4], R9 ;  /* 0x000ed40901007387 */ /* 0x000fe20000100800 */
[----:B------:R-:W-:-:S03]  /*54a0*/  SEL R5, R11, R2, !P0 ;  /* 0x000000020b057207 */ /* 0x000fc60004000000 */
        /* <DEDUP_REMOVED lines=17> */
[C---:B----4-:R-:W-:Y:S02]  /*55c0*/  SEL R15, R11.reuse, R15, !P0 ;  /* 0x0000000f0b0f7207 */ /* 0x050fe40004000000 */
[C---:B---3--:R-:W-:Y:S02]  /*55d0*/  SEL R16, R11.reuse, R16, !P0 ;  /* 0x000000100b107207 */ /* 0x048fe40004000000 */
[C---:B--2---:R-:W-:Y:S02]  /*55e0*/  SEL R3, R11.reuse, R28, !P0 ;  /* 0x0000001c0b037207 */ /* 0x044fe40004000000 */
[----:B------:R-:W-:-:S05]  /*55f0*/  SEL R4, R11, R29, !P0 ;  /* 0x0000001d0b047207 */ /* 0x000fca0004000000 */
[----:B------:R-:W-:Y:S04]  /*5600*/  STL [R1+0xeec], R4 ;  /* 0x000eec0401007387 */ /* 0x000fe80000100800 */
[----:B------:R-:W2:Y:S04]  /*5610*/  LDL R29, [R1+0xe64] ;  /* 0x000e6400011d7983 */ /* 0x000ea80000100800 */
[----:B------:R-:W-:Y:S04]  /*5620*/  STL [R1+0xef0], R3 ;  /* 0x000ef00301007387 */ /* 0x000fe80000100800 */
[----:B------:R0:W-:Y:S04]  /*5630*/  STL [R1+0xef4], R18 ;  /* 0x000ef41201007387 */ /* 0x0001e80000100800 */
[----:B------:R-:W-:Y:S04]  /*5640*/  STL [R1+0xef8], R19 ;  /* 0x000ef81301007387 */ /* 0x000fe80000100800 */
[----:B------:R-:W-:Y:S04]  /*5650*/  STL [R1+0xefc], R20 ;  /* 0x000efc1401007387 */ /* 0x000fe80000100800 */
[----:B------:R-:W-:Y:S04]  /*5660*/  STL [R1+0xf00], R21 ;  /* 0x000f001501007387 */ /* 0x000fe80000100800 */
[----:B------:R-:W-:Y:S04]  /*5670*/  STL [R1+0xf04], R22 ;  /* 0x000f041601007387 */ /* 0x000fe80000100800 */
[----:B------:R-:W-:Y:S01]  /*5680*/  STL [R1+0xf08], R23 ;  /* 0x000f081701007387 */ /* 0x000fe20000100800 */
[----:B------:R-:W-:-:S03]  /*5690*/  SEL R11, R11, R17, !P0 ;  /* 0x000000110b0b7207 */ /* 0x000fc60004000000 */
[----:B------:R-:W-:Y:S04]  /*56a0*/  STL [R1+0xf0c], R24 ;  /* 0x000f0c1801007387 */ /* 0x000fe80000100800 */
[----:B------:R-:W-:Y:S04]  /*56b0*/  STL [R1+0xf10], R25 ;  /* 0x000f101901007387 */ /* 0x000fe80000100800 */
[----:B------:R-:W-:Y:S04]  /*56c0*/  STL [R1+0xf14], R26 ;  /* 0x000f141a01007387 */ /* 0x000fe80000100800 */
[----:B------:R-:W-:Y:S04]  /*56d0*/  STL [R1+0xf18], R27 ;  /* 0x000f181b01007387 */ /* 0x000fe80000100800 */
[----:B------:R-:W-:Y:S04]  /*56e0*/  STL [R1+0xf1c], R12 ;  /* 0x000f1c0c01007387 */ /* 0x000fe80000100800 */
[----:B------:R-:W-:Y:S04]  /*56f0*/  STL [R1+0xf20], R13 ;  /* 0x000f200d01007387 */ /* 0x000fe80000100800 */
[----:B------:R-:W-:Y:S04]  /*5700*/  STL [R1+0xf24], R15 ;  /* 0x000f240f01007387 */ /* 0x000fe80000100800 */
[----:B------:R-:W-:Y:S04]  /*5710*/  STL [R1+0xf28], R16 ;  /* 0x000f281001007387 */ /* 0x000fe80000100800 */
[----:B------:R1:W-:Y:S04]  /*5720*/  STL [R1+0xf2c], R11 ;  /* 0x000f2c0b01007387 */ /* 0x0003e80000100800 */
[----:B------:R-:W-:Y:S04]  /*5730*/  STL [R1+0x5a0], RZ ;  /* 0x0005a0ff01007387 */ /* 0x000fe80000100800 */
        /* <DEDUP_REMOVED lines=447> */
[----:B------:R-:W3:Y:S04]  /*7330*/  S2R R28, SR_TID.X ;  /* 0x00000000001c7919 */ /* 0x000ee80000002100 */
[----:B------:R-:W-:Y:S04]  /*7340*/  STL [R1+0x140], RZ ;  /* 0x000140ff01007387 */ /* 0x000fe80000100800 */
[----:B0-----:R-:W0:Y:S04]  /*7350*/  S2R R18, SR_TID.X ;  /* 0x0000000000127919 */ /* 0x001e280000002100 */
        /* <DEDUP_REMOVED lines=19> */
[----:B------:R-:W-:Y:S01]  /*7490*/  STL [R1+0x200], RZ ;  /* 0x000200ff01007387 */ /* 0x000fe20000100800 */
[----:B---3--:R-:W-:-:S03]  /*74a0*/  LOP3.LUT R28, R28, 0xff, RZ, 0xc0, !PT ;  /* 0x000000ff1c1c7812 */ /* 0x008fc600078ec0ff */
[----:B------:R-:W-:Y:S01]  /*74b0*/  STL [R1+0x204], RZ ;  /* 0x000204ff01007387 */ /* 0x000fe20000100800 */
[----:B0-----:R-:W-:-:S03]  /*74c0*/  LOP3.LUT R4, R18, 0x1f, RZ, 0xc0, !PT ;  /* 0x0000001f12047812 */ /* 0x001fc600078ec0ff */
[----:B------:R-:W-:Y:S04]  /*74d0*/  STL [R1+0x208], RZ ;  /* 0x000208ff01007387 */ /* 0x000fe80000100800 */
[----:B------:R-:W-:Y:S04]  /*74e0*/  STL [R1+0x20c], RZ ;  /* 0x00020cff01007387 */ /* 0x000fe80000100800 */
[----:B------:R-:W-:Y:S04]  /*74f0*/  STL [R1+0x240], RZ ;  /* 0x000240ff01007387 */ /* 0x000fe80000100800 */
[----:B------:R-:W-:Y:S01]  /*7500*/  STL [R1+0x244], RZ ;  /* 0x000244ff01007387 */ /* 0x000fe20000100800 */
[----:B------:R-:W-:-:S03]  /*7510*/  IMAD.SHL.U32 R3, R28, 0x2, RZ ;  /* 0x000000021c037824 */ /* 0x000fc600078e00ff */
[----:B------:R-:W-:Y:S01]  /*7520*/  STL [R1+0x248], RZ ;  /* 0x000248ff01007387 */ /* 0x000fe20000100800 */
[----:B------:R-:W-:-:S03]  /*7530*/  IMAD R28, R4, c[0x0][0x18c], RZ ;  /* 0x00006300041c7a24 */ /* 0x000fc600078e02ff */
[----:B------:R-:W-:Y:S04]  /*7540*/  STL [R1+0x24c], RZ ;  /* 0x00024cff01007387 */ /* 0x000fe80000100800 */
[----:B------:R-:W-:Y:S04]  /*7550*/  STL [R1+0x250], RZ ;  /* 0x000250ff01007387 */ /* 0x000fe80000100800 */
[----:B------:R-:W-:Y:S04]  /*7560*/  STL [R1+0x254], RZ ;  /* 0x000254ff01007387 */ /* 0x000fe80000100800 */
[----:B------:R-:W-:Y:S04]  /*7570*/  STL [R1+0x258], RZ ;  /* 0x000258ff01007387 */ /* 0x000fe80000100800 */
[----:B------:R-:W3:Y:S04]  /*7580*/  LDL.LU R4, [R1+0xcc] ;  /* 0x0000cc0001047983 */ /* 0x000ee80000300800 */
[----:B------:R-:W4:Y:S04]  /*7590*/  LDL.LU R5, [R1+0xc4] ;  /* 0x0000c40001057983 */ /* 0x000f280000300800 */
[----:B------:R-:W4:Y:S04]  /*75a0*/  LDL.LU R6, [R1+0xc0] ;  /* 0x0000c00001067983 */ /* 0x000f280000300800 */
[----:B------:R-:W4:Y:S01]  /*75b0*/  LDL.LU R10, [R1+0xbc] ;  /* 0x0000bc00010a7983 */ /* 0x000f220000300800 */
[----:B--2---:R-:W-:-:S03]  /*75c0*/  ISETP.GE.AND P1, PT, R29, RZ, PT ;  /* 0x000000ff1d00720c */ /* 0x004fc60003f26270 */
[----:B------:R-:W2:Y:S04]  /*75d0*/  LDL.LU R7, [R1+0xb8] ;  /* 0x0000b80001077983 */ /* 0x000ea80000300800 */
[----:B------:R-:W2:Y:S04]  /*75e0*/  LDL.LU R8, [R1+0xb4] ;  /* 0x0000b40001087983 */ /* 0x000ea80000300800 */
[----:B------:R-:W2:Y:S04]  /*75f0*/  LDL.LU R9, [R1+0xb0] ;  /* 0x0000b00001097983 */ /* 0x000ea80000300800 */
[----:B------:R-:W2:Y:S04]  /*7600*/  LDL.LU R14, [R1+0xac] ;  /* 0x0000ac00010e7983 */ /* 0x000ea80000300800 */
[----:B------:R-:W2:Y:S04]  /*7610*/  LDL.LU R29, [R1+0xa8] ;  /* 0x0000a800011d7983 */ /* 0x000ea80000300800 */
[----:B------:R-:W2:Y:S01]  /*7620*/  LDL.LU R2, [R1+0x8] ;  /* 0x0000080001027983 */ /* 0x000ea20000300800 */
[----:B------:R-:W-:-:S02]  /*7630*/  ISETP.NE.AND P0, PT, RZ, c[0x0][0x178], PT ;  /* 0x00005e00ff007a0c */ /* 0x000fc40003f05270 */
[----:B------:R-:W-:Y:S02]  /*7640*/  SHF.R.U32.HI R18, RZ, 0x2, R18 ;  /* 0x00000002ff127819 */ /* 0x000fe40000011612 */
[----:B------:R-:W-:Y:S02]  /*7650*/  SHF.R.S32.HI R0, RZ, 0x1f, R28 ;  /* 0x0000001fff007819 */ /* 0x000fe4000001141c */
[----:B-1----:R-:W-:Y:S02]  /*7660*/  LOP3.LUT R11, R3, 0x30, R18, 0x78, !PT ;  /* 0x00000030030b7812 */ /* 0x002fe400078e7812 */
[C---:B------:R-:W-:Y:S01]  /*7670*/  SHF.L.U64.HI R0, R28.reuse, 0x1, R0 ;  /* 0x000000011c007819 */ /* 0x040fe20000010200 */
[----:B------:R-:W-:-:S04]  /*7680*/  IMAD.SHL.U32 R28, R28, 0x2, RZ ;  /* 0x000000021c1c7824 */ /* 0x000fc800078e00ff */
[----:B------:R0:W-:Y:S01]  /*7690*/  STL [R1+0xe8c], R0 ;  /* 0x000e8c0001007387 */ /* 0x0001e20000100800 */
[----:B---3--:R-:W-:Y:S01]  /*76a0*/  SHF.R.S32.HI R3, RZ, 0x5, R4 ;  /* 0x00000005ff037819 */ /* 0x008fe20000011404 */
[----:B----4-:R-:W-:-:S04]  /*76b0*/  IMAD R17, R5, c[0x0][0x190], RZ ;  /* 0x0000640005117a24 */ /* 0x010fc800078e02ff */
[----:B------:R1:W-:Y:S01]  /*76c0*/  STL [R1+0xc5c], R3 ;  /* 0x000c5c0301007387 */ /* 0x0003e20000100800 */
[----:B0-----:R-:W-:-:S03]  /*76d0*/  IMAD R0, R6, c[0x0][0x190], RZ ;  /* 0x0000640006007a24 */ /* 0x001fc600078e02ff */
[----:B------:R-:W-:Y:S01]  /*76e0*/  STL [R1+0xe90], R28 ;  /* 0x000e901c01007387 */ /* 0x000fe20000100800 */
[----:B-1----:R-:W-:Y:S02]  /*76f0*/  IMAD R3, R10, c[0x0][0x190], RZ ;  /* 0x000064000a037a24 */ /* 0x002fe400078e02ff */
[----:B--2---:R-:W-:Y:S01]  /*7700*/  @!P1 IMAD.MOV R2, RZ, RZ, -R2 ;  /* 0x000000ffff029224 */ /* 0x004fe200078e0a02 */
[----:B------:R-:W-:-:S05]  /*7710*/  @!P0 LOP3.LUT R2, RZ, c[0x0][0x178], RZ, 0x33, !PT ;  /* 0x00005e00ff028a12 */ /* 0x000fca00078e33ff */
[----:B------:R0:W-:Y:S04]  /*7720*/  STL [R1+0xf30], R2 ;  /* 0x000f300201007387 */ /* 0x0001e80000100800 */
[----:B------:R-:W-:Y:S04]  /*7730*/  STL [R1+0xf34], R17 ;  /* 0x000f341101007387 */ /* 0x000fe80000100800 */
[----:B------:R1:W-:Y:S01]  /*7740*/  STL [R1+0x8], R0 ;  /* 0x0000080001007387 */ /* 0x0003e20000100800 */
[----:B0-----:R-:W-:-:S03]  /*7750*/  IMAD R2, R7, c[0x0][0x190], RZ ;  /* 0x0000640007027a24 */ /* 0x001fc600078e02ff */
[----:B------:R0:W-:Y:S01]  /*7760*/  STL [R1+0x18], R3 ;  /* 0x0000180301007387 */ /* 0x0001e20000100800 */
[----:B-1----:R-:W-:-:S03]  /*7770*/  IMAD R0, R8, c[0x0][0x190], RZ ;  /* 0x0000640008007a24 */ /* 0x002fc600078e02ff */
[----:B------:R1:W-:Y:S01]  /*7780*/  STL [R1+0x1c], R2 ;  /* 0x00001c0201007387 */ /* 0x0003e20000100800 */
[----:B0-----:R-:W-:-:S03]  /*7790*/  IMAD R3, R9, c[0x0][0x190], RZ ;  /* 0x0000640009037a24 */ /* 0x001fc600078e02ff */
[----:B------:R0:W-:Y:S04]  /*77a0*/  STL [R1+0x44], R0 ;  /* 0x0000440001007387 */ /* 0x0001e80000100800 */
[----:B------:R-:W-:Y:S04]  /*77b0*/  STL [R1+0x4c], R3 ;  /* 0x00004c0301007387 */ /* 0x000fe80000100800 */
[----:B------:R-:W2:Y:S01]  /*77c0*/  LDL.LU R17, [R1+0x9c] ;  /* 0x00009c0001117983 */ /* 0x000ea20000300800 */
[----:B-1----:R-:W-:Y:S02]  /*77d0*/  IMAD R2, R14, c[0x0][0x190], RZ ;  /* 0x000064000e027a24 */ /* 0x002fe400078e02ff */
[----:B0-----:R-:W-:-:S03]  /*77e0*/  IMAD R0, R29, c[0x0][0x190], RZ ;  /* 0x000064001d007a24 */ /* 0x001fc600078e02ff */
[----:B------:R-:W-:Y:S04]  /*77f0*/  STL [R1+0x60], R2 ;  /* 0x0000600201007387 */ /* 0x000fe80000100800 */
[----:B--2---:R0:W-:Y:S04]  /*7800*/  STL [R1+0xf38], R17 ;  /* 0x000f381101007387 */ /* 0x0041e80000100800 */
[----:B------:R-:W-:Y:S04]  /*7810*/  STL [R1+0x74], R0 ;  /* 0x0000740001007387 */ /* 0x000fe80000100800 */
[----:B0-----:R-:W2:Y:S04]  /*7820*/  LDL.LU R17, [R1+0xa0] ;  /* 0x0000a00001117983 */ /* 0x001ea80000300800 */
[----:B--2---:R0:W-:Y:S04]  /*7830*/  STL [R1+0xf3c], R17 ;  /* 0x000f3c1101007387 */ /* 0x0041e80000100800 */
[----:B0-----:R-:W2:Y:S04]  /*7840*/  LDL.LU R17, [R1+0xa4] ;  /* 0x0000a40001117983 */ /* 0x001ea80000300800 */
[----:B------:R-:W3:Y:S04]  /*7850*/  LDL.LU R2, [R1+0x98] ;  /* 0x0000980001027983 */ /* 0x000ee80000300800 */
[----:B------:R-:W4:Y:S04]  /*7860*/  LDL.LU R11, [R1+0x94] ;  /* 0x00009400010b7983 */ /* 0x000f280000300800 */
[----:B------:R-:W3:Y:S04]  /*7870*/  LDL.LU R16, [R1+0x8c] ;  /* 0x00008c0001107983 */ /* 0x000ee80000300800 */
        /* <DEDUP_REMOVED lines=24> */
[----:B------:R-:W3:Y:S01]  /*7a00*/  LDL.LU R0, [R1+0x4] ;  /* 0x0000040001007983 */ /* 0x000ee20000300800 */
[----:B--2---:R-:W-:-:S05]  /*7a10*/  IMAD R17, R17, c[0x0][0x190], RZ ;  /* 0x0000640011117a24 */ /* 0x004fca00078e02ff */
[----:B------:R0:W-:Y:S04]  /*7a20*/  STL [R1+0x78], R17 ;  /* 0x0000781101007387 */ /* 0x0001e80000100800 */
[----:B0-----:R-:W2:Y:S02]  /*7a30*/  LDL.LU R17, [R1+0xf3c] ;  /* 0x000f3c0001117983 */ /* 0x001ea40000300800 */
[----:B--2---:R-:W-:-:S05]  /*7a40*/  IMAD R17, R17, c[0x0][0x190], RZ ;  /* 0x0000640011117a24 */ /* 0x004fca00078e02ff */
[----:B------:R0:W-:Y:S04]  /*7a50*/  STL [R1+0x88], R17 ;  /* 0x0000881101007387 */ /* 0x0001e80000100800 */
[----:B0-----:R-:W2:Y:S01]  /*7a60*/  LDL.LU R17, [R1+0xf38] ;  /* 0x000f380001117983 */ /* 0x001ea20000300800 */
[----:B---3--:R-:W-:Y:S02]  /*7a70*/  IMAD R2, R2, c[0x0][0x190], RZ ;  /* 0x0000640002027a24 */ /* 0x008fe400078e02ff */
[----:B----4-:R-:W-:Y:S02]  /*7a80*/  IMAD R11, R11, c[0x0][0x190], RZ ;  /* 0x000064000b0b7a24 */ /* 0x010fe400078e02ff */
[----:B------:R-:W-:Y:S02]  /*7a90*/  IMAD R16, R16, c[0x0][0x190], RZ ;  /* 0x0000640010107a24 */ /* 0x000fe400078e02ff */
[----:B------:R-:W-:-:S02]  /*7aa0*/  IMAD R15, R15, c[0x0][0x190], RZ ;  /* 0x000064000f0f7a24 */ /* 0x000fc400078e02ff */
[----:B------:R-:W-:Y:S02]  /*7ab0*/  IMAD R13, R13, c[0x0][0x190], RZ ;  /* 0x000064000d0d7a24 */ /* 0x000fe400078e02ff */
[----:B------:R-:W-:Y:S02]  /*7ac0*/  IMAD R12, R12, c[0x0][0x190], RZ ;  /* 0x000064000c0c7a24 */ /* 0x000fe400078e02ff */
[----:B------:R-:W-:Y:S02]  /*7ad0*/  IMAD R27, R27, c[0x0][0x190], RZ ;  /* 0x000064001b1b7a24 */ /* 0x000fe400078e02ff */
[----:B------:R-:W-:Y:S02]  /*7ae0*/  IMAD R26, R26, c[0x0][0x190], RZ ;  /* 0x000064001a1a7a24 */ /* 0x000fe400078e02ff */
        /* <DEDUP_REMOVED lines=18> */
[----:B--2---:R-:W-:-:S05]  /*7c10*/  IMAD R17, R17, c[0x0][0x190], RZ ;  /* 0x0000640011117a24 */ /* 0x004fca00078e02ff */
        /* <DEDUP_REMOVED lines=49> */
[----:B0-----:R-:W3:Y:S04]  /*7f30*/  LDL.LU R9, [R1+0xed4] ;  /* 0x000ed40001097983 */ /* 0x001ee80000300800 */
[----:B------:R0:W-:Y:S04]  /*7f40*/  STL [R1+0x14], R14 ;  /* 0x0000140e01007387 */ /* 0x0001e80000100800 */
[----:B0-----:R-:W4:Y:S04]  /*7f50*/  LDL.LU R14, [R1+0xed0] ;  /* 0x000ed000010e7983 */ /* 0x001f280000300800 */
[----:B------:R0:W-:Y:S04]  /*7f60*/  STL [R1+0x10], R29 ;  /* 0x0000101d01007387 */ /* 0x0001e80000100800 */
[----:B0-----:R-:W4:Y:S01]  /*7f70*/  LDL.LU R29, [R1+0xecc] ;  /* 0x000ecc00011d7983 */ /* 0x001f220000300800 */
[----:B------:R-:W-:-:S05]  /*7f80*/  IMAD R28, R28, c[0x0][0x190], RZ ;  /* 0x000064001c1c7a24 */ /* 0x000fca00078e02ff */
[----:B------:R0:W-:Y:S02]  /*7f90*/  STL [R1+0xc], R28 ;  /* 0x00000c1c01007387 */ /* 0x0001e40000100800 */
[----:B0-----:R-:W-:-:S05]  /*7fa0*/  IMAD R28, R0, c[0x0][0x190], RZ ;  /* 0x00006400001c7a24 */ /* 0x001fca00078e02ff */
[----:B------:R-:W-:Y:S01]  /*7fb0*/  STL [R1+0xe94], R28 ;  /* 0x000e941c01007387 */ /* 0x000fe20000100800 */
[----:B--2---:R-:W-:Y:S02]  /*7fc0*/  IMAD R8, R8, c[0x0][0x190], RZ ;  /* 0x0000640008087a24 */ /* 0x004fe400078e02ff */
[----:B---3--:R-:W-:Y:S02]  /*7fd0*/  IMAD R9, R9, c[0x0][0x190], RZ ;  /* 0x0000640009097a24 */ /* 0x008fe400078e02ff */
[----:B----4-:R-:W-:Y:S02]  /*7fe0*/  IMAD R14, R14, c[0x0][0x190], RZ ;  /* 0x000064000e0e7a24 */ /* 0x010fe400078e02ff */
[----:B------:R-:W-:-:S05]  /*7ff0*/  IMAD R0, R29, c[0x0][0x190], RZ ;  /* 0x000064001d007a24 */ /* 0x000fca00078e02ff */
[----:B------:R-:W-:Y:S04]  /*8000*/  STL [R1+0xe98], R0 ;  /* 0x000e980001007387 */ /* 0x000fe80000100800 */
[----:B------:R-:W-:Y:S04]  /*8010*/  STL [R1+0xe9c], R14 ;  /* 0x000e9c0e01007387 */ /* 0x000fe80000100800 */
[----:B------:R-:W-:Y:S04]  /*8020*/  STL [R1+0xea0], R9 ;  /* 0x000ea00901007387 */ /* 0x000fe80000100800 */
[----:B------:R0:W-:Y:S04]  /*8030*/  STL [R1+0xea4], R8 ;  /* 0x000ea40801007387 */ /* 0x0001e80000100800 */
[----:B0-----:R-:W2:Y:S01]  /*8040*/  LDL.LU R8, [R1+0x90] ;  /* 0x0000900001087983 */ /* 0x001ea20000300800 */
[----:B------:R-:W-:-:S03]  /*8050*/  IMAD R7, R7, c[0x0][0x190], RZ ;  /* 0x0000640007077a24 */ /* 0x000fc600078e02ff */
[----:B--2---:R0:W-:Y:S04]  /*8060*/  STL [R1+0xec0], R8 ;  /* 0x000ec00801007387 */ /* 0x0041e80000100800 */
[----:B0-----:R-:W2:Y:S04]  /*8070*/  LDL.LU R8, [R1+0x1c] ;  /* 0x00001c0001087983 */ /* 0x001ea80000300800 */
[----:B------:R0:W-:Y:S04]  /*8080*/  STL [R1+0xea8], R7 ;  /* 0x000ea80701007387 */ /* 0x0001e80000100800 */
[----:B0-----:R-:W3:Y:S01]  /*8090*/  LDL.LU R7, [R1+0x88] ;  /* 0x0000880001077983 */ /* 0x001ee20000300800 */
[----:B------:R-:W-:-:S02]  /*80a0*/  IMAD R10, R10, c[0x0][0x190], RZ ;  /* 0x000064000a0a7a24 */ /* 0x000fc400078e02ff */
[----:B------:R-:W-:Y:S02]  /*80b0*/  IMAD R29, R6, c[0x0][0x190], RZ ;  /* 0x00006400061d7a24 */ /* 0x000fe400078e02ff */
[----:B------:R-:W-:Y:S02]  /*80c0*/  IMAD R6, R5, c[0x0][0x190], RZ ;  /* 0x0000640005067a24 */ /* 0x000fe400078e02ff */
[----:B------:R-:W-:Y:S02]  /*80d0*/  IMAD R19, R19, c[0x0][0x190], RZ ;  /* 0x0000640013137a24 */ /* 0x000fe400078e02ff */
[----:B------:R-:W-:Y:S02]  /*80e0*/  IMAD R20, R20, c[0x0][0x190], RZ ;  /* 0x0000640014147a24 */ /* 0x000fe400078e02ff */
[----:B------:R-:W-:Y:S01]  /*80f0*/  IMAD R22, R22, c[0x0][0x190], RZ ;  /* 0x0000640016167a24 */ /* 0x000fe200078e02ff */
[----:B---3--:R0:W-:Y:S04]  /*8100*/  STL [R1+0xec4], R7 ;  /* 0x000ec40701007387 */ /* 0x0081e80000100800 */
        /* <DEDUP_REMOVED lines=10> */
[----:B0-----:R-:W4:Y:S04]  /*81b0*/  LDL.LU R20, [R1+0x44] ;  /* 0x0000440001147983 */ /* 0x001f280000300800 */
[----:B------:R0:W-:Y:S04]  /*81c0*/  STL [R1+0xeb8], R22 ;  /* 0x000eb81601007387 */ /* 0x0001e80000100800 */
[----:B0-----:R-:W4:Y:S01]  /*81d0*/  LDL.LU R22, [R1+0x60] ;  /* 0x0000600001167983 */ /* 0x001f220000300800 */
[----:B------:R-:W-:Y:S01]  /*81e0*/  IMAD R5, R4, c[0x0][0x190], RZ ;  /* 0x0000640004057a24 */ /* 0x000fe200078e02ff */
[----:B------:R-:W-:Y:S01]  /*81f0*/  LEA R14, P1, R17, c[0x0][0x168], 0x1 ;  /* 0x00005a00110e7a11 */ /* 0x000fe200078208ff */
[----:B------:R-:W-:Y:S01]  /*8200*/  IMAD R3, R3, c[0x0][0x190], RZ ;  /* 0x0000640003037a24 */ /* 0x000fe200078e02ff */
[----:B------:R-:W4:Y:S02]  /*8210*/  LDL.LU R9, [R1+0x98] ;  /* 0x0000980001097983 */ /* 0x000f240000300800 */
[----:B------:R-:W-:Y:S01]  /*8220*/  LEA R0, P0, R5, c[0x0][0x168], 0x1 ;  /* 0x00005a0005007a11 */ /* 0x000fe200078008ff */
[----:B------:R-:W-:-:S04]  /*8230*/  IMAD R2, R2, c[0x0][0x184], RZ ;  /* 0x0000610002027a24 */ /* 0x000fc800078e02ff */
[----:B------:R-:W-:Y:S01]  /*8240*/  STL [R1+0xd5c], R0 ;  /* 0x000d5c0001007387 */ /* 0x000fe20000100800 */
[----:B------:R-:W-:-:S03]  /*8250*/  LEA R28, P4, R3, c[0x0][0x168], 0x1 ;  /* 0x00005a00031c7a11 */ /* 0x000fc600078808ff */
[----:B------:R3:W-:Y:S01]  /*8260*/  STL [R1+0xe0c], R14 ;  /* 0x000e0c0e01007387 */ /* 0x0007e20000100800 */
[----:B------:R-:W-:-:S04]  /*8270*/  LEA R4, P6, R2, c[0x0][0x160], 0x1 ;  /* 0x0000580002047a11 */ /* 0x000fc800078c08ff */
[----:B------:R-:W-:Y:S01]  /*8280*/  LEA.HI.X.SX32 R2, R2, c[0x0][0x164], 0x1, P6 ;  /* 0x0000590002027a11 */ /* 0x000fe200030f0eff */
[----:B------:R-:W-:Y:S01]  /*8290*/  IMAD R18, R18, c[0x0][0x190], RZ ;  /* 0x0000640012127a24 */ /* 0x000fe200078e02ff */
[----:B------:R-:W-:Y:S02]  /*82a0*/  LEA.HI.X.SX32 R17, R17, c[0x0][0x16c], 0x1, P1 ;  /* 0x00005b0011117a11 */ /* 0x000fe400008f0eff */
[----:B---3--:R-:W-:Y:S02]  /*82b0*/  LEA R14, P3, R7, c[0x0][0x168], 0x1 ;  /* 0x00005a00070e7a11 */ /* 0x008fe400078608ff */
[----:B--2---:R-:W-:-:S05]  /*82c0*/  LEA R0, P2, R19, c[0x0][0x168], 0x1 ;  /* 0x00005a0013007a11 */ /* 0x004fca00078408ff */
[----:B------:R0:W-:Y:S04]  /*82d0*/  STL [R1+0xcb4], R0 ;  /* 0x000cb40001007387 */ /* 0x0001e80000100800 */
[----:B------:R1:W-:Y:S01]  /*82e0*/  STL [R1+0xd64], R14 ;  /* 0x000d640e01007387 */ /* 0x0003e20000100800 */
[----:B0-----:R-:W-:-:S03]  /*82f0*/  LEA R0, P5, R8, c[0x0][0x168], 0x1 ;  /* 0x00005a0008007a11 */ /* 0x001fc600078a08ff */
[----:B-1----:R-:W2:Y:S04]  /*8300*/  LDL.LU R14, [R1+0x94] ;  /* 0x00009400010e7983 */ /* 0x002ea80000300800 */
[----:B------:R4:W-:Y:S04]  /*8310*/  STL [R1+0xe10], R28 ;  /* 0x000e101c01007387 */ /* 0x0009e80000100800 */
[----:B------:R0:W-:Y:S01]  /*8320*/  STL [R1+0xcbc], R0 ;  /* 0x000cbc0001007387 */ /* 0x0001e20000100800 */
[----:B----4-:R-:W-:-:S03]  /*8330*/  LEA R28, P6, R20, c[0x0][0x168], 0x1 ;  /* 0x00005a00141c7a11 */ /* 0x010fc600078c08ff */
[----:B0-----:R-:W3:Y:S04]  /*8340*/  LDL.LU R0, [R1+0x8c] ;  /* 0x00008c0001007983 */ /* 0x001ee80000300800 */
[----:B------:R0:W-:Y:S02]  /*8350*/  STL [R1+0xd6c], R28 ;  /* 0x000d6c1c01007387 */ /* 0x0001e40000100800 */
[----:B0-----:R-:W-:Y:S02]  /*8360*/  LEA.HI.X.SX32 R28, R5, c[0x0][0x16c], 0x1, P0 ;  /* 0x00005b00051c7a11 */ /* 0x001fe400000f0eff */
[----:B------:R-:W-:-:S03]  /*8370*/  LEA R5, P0, R6, c[0x0][0x168], 0x1 ;  /* 0x00005a0006057a11 */ /* 0x000fc600078008ff */
[----:B------:R0:W-:Y:S04]  /*8380*/  STL [R1+0xcb0], R28 ;  /* 0x000cb01c01007387 */ /* 0x0001e80000100800 */
[----:B0-----:R-:W4:Y:S04]  /*8390*/  LDL.LU R28, [R1+0x84] ;  /* 0x00008400011c7983 */ /* 0x001f280000300800 */
[----:B------:R0:W-:Y:S04]  /*83a0*/  STL [R1+0xe14], R5 ;  /* 0x000e140501007387 */ /* 0x0001e80000100800 */
[----:B------:R1:W-:Y:S01]  /*83b0*/  STL [R1+0xd60], R17 ;  /* 0x000d601101007387 */ /* 0x0003e20000100800 */
[----:B0-----:R-:W-:-:S02]  /*83c0*/  LEA R5, P1, R18, c[0x0][0x168], 0x1 ;  /* 0x00005a0012057a11 */ /* 0x001fc400078208ff */
[----:B-1----:R-:W-:Y:S02]  /*83d0*/  LEA.HI.X.SX32 R17, R19, c[0x0][0x16c], 0x1, P2 ;  /* 0x00005b0013117a11 */ /* 0x002fe400010f0eff */
[----:B------:R-:W2:Y:S04]  /*83e0*/  LDL.LU R19, [R1+0xec8] ;  /* 0x000ec80001137983 */ /* 0x000ea80000300800 */
[----:B------:R0:W-:Y:S04]  /*83f0*/  STL [R1+0xcc4], R5 ;  /* 0x000cc40501007387 */ /* 0x0001e80000100800 */
[----:B------:R1:W-:Y:S01]  /*8400*/  STL [R1+0xc60], R17 ;  /* 0x000c601101007387 */ /* 0x0003e20000100800 */
[----:B0-----:R-:W-:-:S02]  /*8410*/  LEA R5, P2, R22, c[0x0][0x168], 0x1 ;  /* 0x00005a0016057a11 */ /* 0x001fc400078408ff */
[----:B-1----:R-:W-:Y:S02]  /*8420*/  LEA.HI.X.SX32 R17, R7, c[0x0][0x16c], 0x1, P3 ;  /* 0x00005b0007117a11 */ /* 0x002fe400018f0eff */
[----:B------:R-:W3:Y:S04]  /*8430*/  LDL.LU R7, [R1+0xec4] ;  /* 0x000ec40001077983 */ /* 0x000ee80000300800 */
[----:B------:R0:W-:Y:S04]  /*8440*/  STL [R1+0xd74], R5 ;  /* 0x000d740501007387 */ /* 0x0001e80000100800 */
[----:B------:R1:W-:Y:S01]  /*8450*/  STL [R1+0xcb8], R17 ;  /* 0x000cb81101007387 */ /* 0x0003e20000100800 */
[----:B0-----:R-:W-:-:S02]  /*8460*/  LEA R5, P3, R29, c[0x0][0x168], 0x1 ;  /* 0x00005a001d057a11 */ /* 0x001fc400078608ff */
[----:B-1----:R-:W-:-:S03]  /*8470*/  LEA.HI.X.SX32 R17, R3, c[0x0][0x16c], 0x1, P4 ;  /* 0x00005b0003117a11 */ /* 0x002fc600020f0eff */
[----:B------:R0:W-:Y:S04]  /*8480*/  STL [R1+0xe18], R5 ;  /* 0x000e180501007387 */ /* 0x0001e80000100800 */
[----:B------:R-:W4:Y:S01]  /*8490*/  LDL.LU R3, [R1+0x70] ;  /* 0x0000700001037983 */ /* 0x000f220000300800 */
[----:B0-----:R-:W-:-:S03]  /*84a0*/  LEA R5, P4, R10, c[0x0][0x168], 0x1 ;  /* 0x00005a000a057a11 */ /* 0x001fc600078808ff */
[----:B------:R0:W-:Y:S04]  /*84b0*/  STL [R1+0xd68], R17 ;  /* 0x000d681101007387 */ /* 0x0001e80000100800 */
[----:B------:R-:W-:Y:S01]  /*84c0*/  STL [R1+0xccc], R5 ;  /* 0x000ccc0501007387 */ /* 0x000fe20000100800 */
[----:B0-----:R-:W-:-:S03]  /*84d0*/  LEA.HI.X.SX32 R17, R8, c[0x0][0x16c], 0x1, P5 ;  /* 0x00005b0008117a11 */ /* 0x001fc600028f0eff */
[----:B------:R-:W4:Y:S04]  /*84e0*/  LDL.LU R8, [R1+0xec0] ;  /* 0x000ec00001087983 */ /* 0x000f280000300800 */
[----:B------:R0:W-:Y:S02]  /*84f0*/  STL [R1+0xc64], R17 ;  /* 0x000c641101007387 */ /* 0x0001e40000100800 */
[----:B0-----:R-:W-:Y:S02]  /*8500*/  LEA.HI.X.SX32 R17, R20, c[0x0][0x16c], 0x1, P6 ;  /* 0x00005b0014117a11 */ /* 0x001fe400030f0eff */
[----:B------:R-:W4:Y:S01]  /*8510*/  LDL.LU R20, [R1+0xebc] ;  /* 0x000ebc0001147983 */ /* 0x000f220000300800 */
[----:B------:R-:W-:Y:S02]  /*8520*/  LEA.HI.X.SX32 R22, R22, c[0x0][0x16c], 0x1, P2 ;  /* 0x00005b0016167a11 */ /* 0x000fe400010f0eff */
[----:B------:R-:W-:-:S02]  /*8530*/  LEA.HI.X.SX32 R29, R29, c[0x0][0x16c], 0x1, P3 ;  /* 0x00005b001d1d7a11 */ /* 0x000fc400018f0eff */
[----:B------:R-:W-:Y:S02]  /*8540*/  LEA.HI.X.SX32 R10, R10, c[0x0][0x16c], 0x1, P4 ;  /* 0x00005b000a0a7a11 */ /* 0x000fe400020f0eff */
[----:B--2---:R-:W-:-:S05]  /*8550*/  LEA R5, P5, R19, c[0x0][0x168], 0x1 ;  /* 0x00005a0013057a11 */ /* 0x004fca00078a08ff */
[----:B------:R-:W-:Y:S04]  /*8560*/  STL [R1+0xd7c], R5 ;  /* 0x000d7c0501007387 */ /* 0x000fe80000100800 */
[----:B------:R0:W-:Y:S04]  /*8570*/  STL [R1+0xcc0], R17 ;  /* 0x000cc01101007387 */ /* 0x0001e80000100800 */
[----:B0-----:R-:W2:Y:S01]  /*8580*/  LDL.LU R17, [R1+0x6c] ;  /* 0x00006c0001117983 */ /* 0x001ea20000300800 */
[----:B---3--:R-:W-:-:S05]  /*8590*/  LEA R5, P6, R7, c[0x0][0x168], 0x1 ;  /* 0x00005a0007057a11 */ /* 0x008fca00078c08ff */
[----:B------:R0:W-:Y:S02]  /*85a0*/  STL [R1+0xe1c], R5 ;  /* 0x000e1c0501007387 */ /* 0x0001e40000100800 */
[----:B0-----:R-:W-:-:S05]  /*85b0*/  LEA.HI.X.SX32 R5, R6, c[0x0][0x16c], 0x1, P0 ;  /* 0x00005b0006057a11 */ /* 0x001fca00000f0eff */
[----:B------:R0:W-:Y:S04]  /*85c0*/  STL [R1+0xd70], R5 ;  /* 0x000d700501007387 */ /* 0x0001e80000100800 */
[----:B0-----:R-:W3:Y:S01]  /*85d0*/  LDL.LU R5, [R1+0x68] ;  /* 0x0000680001057983 */ /* 0x001ee20000300800 */
[----:B----4-:R-:W-:-:S05]  /*85e0*/  LEA R6, P0, R8, c[0x0][0x168], 0x1 ;  /* 0x00005a0008067a11 */ /* 0x010fca00078008ff */
[----:B------:R0:W-:Y:S02]  /*85f0*/  STL [R1+0xcd4], R6 ;  /* 0x000cd40601007387 */ /* 0x0001e40000100800 */
[----:B0-----:R-:W-:Y:S02]  /*8600*/  LEA.HI.X.SX32 R6, R18, c[0x0][0x16c], 0x1, P1 ;  /* 0x00005b0012067a11 */ /* 0x001fe400008f0eff */
[----:B------:R-:W4:Y:S04]  /*8610*/  LDL.LU R18, [R1+0x7c] ;  /* 0x00007c0001127983 */ /* 0x000f280000300800 */
[----:B------:R0:W-:Y:S02]  /*8620*/  STL [R1+0xc68], R6 ;  /* 0x000c680601007387 */ /* 0x0001e40000100800 */
[----:B0-----:R-:W-:-:S05]  /*8630*/  LEA R6, P1, R9, c[0x0][0x168], 0x1 ;  /* 0x00005a0009067a11 */ /* 0x001fca00078208ff */
[----:B------:R0:W-:Y:S04]  /*8640*/  STL [R1+0xd84], R6 ;  /* 0x000d840601007387 */ /* 0x0001e80000100800 */
[----:B0-----:R-:W2:Y:S04]  /*8650*/  LDL.LU R6, [R1+0x64] ;  /* 0x0000640001067983 */ /* 0x001ea80000300800 */
[----:B------:R0:W-:Y:S02]  /*8660*/  STL [R1+0xcc8], R22 ;  /* 0x000cc81601007387 */ /* 0x0001e40000100800 */
[----:B0-----:R-:W-:-:S05]  /*8670*/  LEA R22, P2, R20, c[0x0][0x168], 0x1 ;  /* 0x00005a0014167a11 */ /* 0x001fca00078408ff */
[----:B------:R0:W-:Y:S04]  /*8680*/  STL [R1+0xe20], R22 ;  /* 0x000e201601007387 */ /* 0x0001e80000100800 */
[----:B------:R1:W-:Y:S01]  /*8690*/  STL [R1+0xd78], R29 ;  /* 0x000d781d01007387 */ /* 0x0003e20000100800 */
[----:B0-----:R-:W-:-:S03]  /*86a0*/  LEA R22, P3, R14, c[0x0][0x168], 0x1 ;  /* 0x00005a000e167a11 */ /* 0x001fc600078608ff */
[----:B-1----:R-:W2:Y:S04]  /*86b0*/  LDL.LU R29, [R1+0x5c] ;  /* 0x00005c00011d7983 */ /* 0x002ea80000300800 */
[----:B------:R0:W-:Y:S04]  /*86c0*/  STL [R1+0xcdc], R22 ;  /* 0x000cdc1601007387 */ /* 0x0001e80000100800 */
[----:B------:R1:W-:Y:S01]  /*86d0*/  STL [R1+0xc6c], R10 ;  /* 0x000c6c0a01007387 */ /* 0x0003e20000100800 */
[----:B0-----:R-:W-:-:S03]  /*86e0*/  LEA R22, P4, R0, c[0x0][0x168], 0x1 ;  /* 0x00005a0000167a11 */ /* 0x001fc600078808ff */
[----:B-1----:R-:W2:Y:S04]  /*86f0*/  LDL.LU R10, [R1+0x58] ;  /* 0x00005800010a7983 */ /* 0x002ea80000300800 */
[----:B------:R0:W-:Y:S02]  /*8700*/  STL [R1+0xd8c], R22 ;  /* 0x000d8c1601007387 */ /* 0x0001e40000100800 */
[----:B0-----:R-:W-:Y:S02]  /*8710*/  LEA.HI.X.SX32 R22, R19, c[0x0][0x16c], 0x1, P5 ;  /* 0x00005b0013167a11 */ /* 0x001fe400028f0eff */
[----:B------:R-:W2:Y:S04]  /*8720*/  LDL.LU R19, [R1+0x80] ;  /* 0x0000800001137983 */ /* 0x000ea80000300800 */
[----:B------:R0:W-:Y:S01]  /*8730*/  STL [R1+0xcd0], R22 ;  /* 0x000cd01601007387 */ /* 0x0001e20000100800 */
[----:B------:R-:W-:Y:S01]  /*8740*/  IMAD R21, R21, c[0x0][0x190], RZ ;  /* 0x0000640015157a24 */ /* 0x000fe200078e02ff */
[----:B0-----:R-:W-:-:S05]  /*8750*/  LEA R22, P5, R28, c[0x0][0x168], 0x1 ;  /* 0x00005a001c167a11 */ /* 0x001fca00078a08ff */
[----:B------:R0:W-:Y:S02]  /*8760*/  STL [R1+0xe24], R22 ;  /* 0x000e241601007387 */ /* 0x0001e40000100800 */
[----:B0-----:R-:W-:Y:S02]  /*8770*/  LEA.HI.X.SX32 R22, R7, c[0x0][0x16c], 0x1, P6 ;  /* 0x00005b0007167a11 */ /* 0x001fe400030f0eff */
[----:B------:R-:W3:Y:S04]  /*8780*/  LDL.LU R7, [R1+0x54] ;  /* 0x0000540001077983 */ /* 0x000ee80000300800 */
[----:B------:R0:W-:Y:S02]  /*8790*/  STL [R1+0xd80], R22 ;  /* 0x000d801601007387 */ /* 0x0001e40000100800 */
[----:B0-----:R-:W-:-:S05]  /*87a0*/  LEA R22, P6, R21, c[0x0][0x168], 0x1 ;  /* 0x00005a0015167a11 */ /* 0x001fca00078c08ff */
[----:B------:R0:W-:Y:S04]  /*87b0*/  STL [R1+0xce4], R22 ;  /* 0x000ce41601007387 */ /* 0x0001e80000100800 */
[----:B0-----:R-:W3:Y:S01]  /*87c0*/  LDL.LU R22, [R1+0xeb8] ;  /* 0x000eb80001167983 */ /* 0x001ee20000300800 */
[----:B------:R-:W-:-:S05]  /*87d0*/  LEA.HI.X.SX32 R8, R8, c[0x0][0x16c], 0x1, P0 ;  /* 0x00005b0008087a11 */ /* 0x000fca00000f0eff */
[----:B------:R2:W-:Y:S01]  /*87e0*/  STL [R1+0xc70], R8 ;  /* 0x000c700801007387 */ /* 0x0005e20000100800 */
[----:B------:R-:W-:Y:S02]  /*87f0*/  LEA.HI.X.SX32 R9, R9, c[0x0][0x16c], 0x1, P1 ;  /* 0x00005b0009097a11 */ /* 0x000fe400008f0eff */
[----:B--2---:R-:W-:-:S05]  /*8800*/  LEA R8, P0, R19, c[0x0][0x168], 0x1 ;  /* 0x00005a0013087a11 */ /* 0x004fca00078008ff */
[----:B------:R4:W-:Y:S04]  /*8810*/  STL [R1+0xd94], R8 ;  /* 0x000d940801007387 */ /* 0x0009e80000100800 */
[----:B------:R0:W-:Y:S01]  /*8820*/  STL [R1+0xcd8], R9 ;  /* 0x000cd80901007387 */ /* 0x0001e20000100800 */
[----:B----4-:R-:W-:Y:S02]  /*8830*/  LEA R8, P1, R18, c[0x0][0x168], 0x1 ;  /* 0x00005a0012087a11 */ /* 0x010fe400078208ff */
[----:B0-----:R-:W-:-:S03]  /*8840*/  LEA.HI.X.SX32 R9, R20, c[0x0][0x16c], 0x1, P2 ;  /* 0x00005b0014097a11 */ /* 0x001fc600010f0eff */
[----:B------:R0:W-:Y:S04]  /*8850*/  STL [R1+0xe28], R8 ;  /* 0x000e280801007387 */ /* 0x0001e80000100800 */
[----:B0-----:R-:W2:Y:S04]  /*8860*/  LDL.LU R8, [R1+0x50] ;  /* 0x0000500001087983 */ /* 0x001ea80000300800 */
[----:B------:R0:W-:Y:S04]  /*8870*/  STL [R1+0xd88], R9 ;  /* 0x000d880901007387 */ /* 0x0001e80000100800 */
[----:B0-----:R-:W4:Y:S01]  /*8880*/  LDL.LU R9, [R1+0x48] ;  /* 0x0000480001097983 */ /* 0x001f220000300800 */
[----:B------:R-:W-:-:S05]  /*8890*/  LEA R20, P2, R3, c[0x0][0x168], 0x1 ;  /* 0x00005a0003147a11 */ /* 0x000fca00078408ff */
[----:B------:R0:W-:Y:S01]  /*88a0*/  STL [R1+0xcec], R20 ;  /* 0x000cec1401007387 */ /* 0x0001e20000100800 */
[----:B------:R-:W-:Y:S02]  /*88b0*/  LEA.HI.X.SX32 R0, R0, c[0x0][0x16c], 0x1, P4 ;  /* 0x00005b0000007a11 */ /* 0x000fe400020f0eff */
[----:B0-----:R-:W-:Y:S02]  /*88c0*/  LEA.HI.X.SX32 R20, R14, c[0x0][0x16c], 0x1, P3 ;  /* 0x00005b000e147a11 */ /* 0x001fe400018f0eff */
[----:B---3--:R-:W-:-:S03]  /*88d0*/  LEA R14, P3, R22, c[0x0][0x168], 0x1 ;  /* 0x00005a00160e7a11 */ /* 0x008fc600078608ff */
[----:B------:R0:W-:Y:S04]  /*88e0*/  STL [R1+0xc74], R20 ;  /* 0x000c741401007387 */ /* 0x0001e80000100800 */
[----:B------:R1:W-:Y:S01]  /*88f0*/  STL [R1+0xd9c], R14 ;  /* 0x000d9c0e01007387 */ /* 0x0003e20000100800 */
[----:B0-----:R-:W-:-:S03]  /*8900*/  LEA R20, P4, R17, c[0x0][0x168], 0x1 ;  /* 0x00005a0011147a11 */ /* 0x001fc600078808ff */
[----:B-1----:R-:W3:Y:S04]  /*8910*/  LDL.LU R14, [R1+0x40] ;  /* 0x00004000010e7983 */ /* 0x002ee80000300800 */
[----:B------:R0:W-:Y:S04]  /*8920*/  STL [R1+0xce0], R0 ;  /* 0x000ce00001007387 */ /* 0x0001e80000100800 */
[----:B------:R1:W-:Y:S01]  /*8930*/  STL [R1+0xe2c], R20 ;  /* 0x000e2c1401007387 */ /* 0x0003e20000100800 */
[----:B0-----:R-:W-:Y:S02]  /*8940*/  LEA.HI.X.SX32 R0, R28, c[0x0][0x16c], 0x1, P5 ;  /* 0x00005b001c007a11 */ /* 0x001fe400028f0eff */
[----:B-1----:R-:W-:-:S03]  /*8950*/  LEA R20, P5, R5, c[0x0][0x168], 0x1 ;  /* 0x00005a0005147a11 */ /* 0x002fc600078a08ff */
[----:B------:R0:W-:Y:S01]  /*8960*/  STL [R1+0xd90], R0 ;  /* 0x000d900001007387 */ /* 0x0001e20000100800 */
[----:B------:R-:W-:Y:S01]  /*8970*/  LEA.HI.X.SX32 R21, R21, c[0x0][0x16c], 0x1, P6 ;  /* 0x00005b0015157a11 */ /* 0x000fe200030f0eff */
[----:B------:R-:W-:Y:S01]  /*8980*/  IMAD R23, R23, c[0x0][0x190], RZ ;  /* 0x0000640017177a24 */ /* 0x000fe200078e02ff */
[----:B------:R-:W-:Y:S01]  /*8990*/  LEA.HI.X.SX32 R19, R19, c[0x0][0x16c], 0x1, P0 ;  /* 0x00005b0013137a11 */ /* 0x000fe200000f0eff */
[----:B0-----:R-:W3:Y:S04]  /*89a0*/  LDL.LU R0, [R1+0x3c] ;  /* 0x00003c0001007983 */ /* 0x001ee80000300800 */
[----:B------:R0:W-:Y:S04]  /*89b0*/  STL [R1+0xcf4], R20 ;  /* 0x000cf41401007387 */ /* 0x0001e80000100800 */
[----:B------:R1:W-:Y:S04]  /*89c0*/  STL [R1+0xc78], R21 ;  /* 0x000c781501007387 */ /* 0x0003e80000100800 */
[----:B------:R-:W3:Y:S01]  /*89d0*/  LDL.LU R28, [R1+0x38] ;  /* 0x00003800011c7983 */ /* 0x000ee20000300800 */
[----:B0-----:R-:W-:-:S02]  /*89e0*/  LEA R20, P6, R6, c[0x0][0x168], 0x1 ;  /* 0x00005a0006147a11 */ /* 0x001fc400078c08ff */
[----:B-1----:R-:W-:-:S03]  /*89f0*/  LEA R21, P0, R23, c[0x0][0x168], 0x1 ;  /* 0x00005a0017157a11 */ /* 0x002fc600078008ff */
[----:B------:R0:W-:Y:S04]  /*8a00*/  STL [R1+0xda4], R20 ;  /* 0x000da41401007387 */ /* 0x0001e80000100800 */
[----:B------:R1:W-:Y:S01]  /*8a10*/  STL [R1+0xce8], R19 ;  /* 0x000ce81301007387 */ /* 0x0003e20000100800 */
[----:B0-----:R-:W-:-:S03]  /*8a20*/  LEA.HI.X.SX32 R20, R18, c[0x0][0x16c], 0x1, P1 ;  /* 0x00005b0012147a11 */ /* 0x001fc600008f0eff */
[----:B------:R0:W-:Y:S01]  /*8a30*/  STL [R1+0xe30], R21 ;  /* 0x000e301501007387 */ /* 0x0001e20000100800 */
[----:B------:R-:W-:Y:S02]  /*8a40*/  LEA.HI.X.SX32 R18, R3, c[0x0][0x16c], 0x1, P2 ;  /* 0x00005b0003127a11 */ /* 0x000fe400010f0eff */
[----:B-1----:R-:W-:Y:S01]  /*8a50*/  LEA R19, P1, R29, c[0x0][0x168], 0x1 ;  /* 0x00005a001d137a11 */ /* 0x002fe200078208ff */
[----:B------:R1:W-:Y:S01]  /*8a60*/  STL [R1+0xd98], R20 ;  /* 0x000d981401007387 */ /* 0x0003e20000100800 */
[----:B------:R-:W-:-:S03]  /*8a70*/  LEA R3, P2, R10, c[0x0][0x168], 0x1 ;  /* 0x00005a000a037a11 */ /* 0x000fc600078408ff */
[----:B0-----:R-:W3:Y:S04]  /*8a80*/  LDL.LU R21, [R1+0x2c] ;  /* 0x00002c0001157983 */ /* 0x001ee80000300800 */
[----:B------:R-:W-:Y:S04]  /*8a90*/  STL [R1+0xcfc], R19 ;  /* 0x000cfc1301007387 */ /* 0x000fe80000100800 */
[----:B------:R0:W-:Y:S01]  /*8aa0*/  STL [R1+0xc7c], R18 ;  /* 0x000c7c1201007387 */ /* 0x0001e20000100800 */
[----:B------:R-:W-:-:S03]  /*8ab0*/  IMAD R24, R24, c[0x0][0x190], RZ ;  /* 0x0000640018187a24 */ /* 0x000fc600078e02ff */
[----:B-1----:R-:W3:Y:S04]  /*8ac0*/  LDL.LU R20, [R1+0x28] ;  /* 0x0000280001147983 */ /* 0x002ee80000300800 */
[----:B------:R1:W-:Y:S01]  /*8ad0*/  STL [R1+0xdac], R3 ;  /* 0x000dac0301007387 */ /* 0x0003e20000100800 */
[----:B0-----:R-:W-:-:S03]  /*8ae0*/  LEA.HI.X.SX32 R18, R22, c[0x0][0x16c], 0x1, P3 ;  /* 0x00005b0016127a11 */ /* 0x001fc600018f0eff */
[----:B------:R-:W3:Y:S01]  /*8af0*/  LDL.LU R22, [R1+0x30] ;  /* 0x0000300001167983 */ /* 0x000ee20000300800 */
[----:B------:R-:W-:Y:S02]  /*8b00*/  LEA.HI.X.SX32 R17, R17, c[0x0][0x16c], 0x1, P4 ;  /* 0x00005b0011117a11 */ /* 0x000fe400020f0eff */
[----:B-1----:R-:W-:Y:S01]  /*8b10*/  LEA R3, P3, R7, c[0x0][0x168], 0x1 ;  /* 0x00005a0007037a11 */ /* 0x002fe200078608ff */
[----:B------:R0:W-:Y:S04]  /*8b20*/  STL [R1+0xcf0], R18 ;  /* 0x000cf01201007387 */ /* 0x0001e80000100800 */
[----:B------:R-:W3:Y:S01]  /*8b30*/  LDL.LU R19, [R1+0x24] ;  /* 0x0000240001137983 */ /* 0x000ee20000300800 */
[----:B------:R-:W-:-:S03]  /*8b40*/  LEA.HI.X.SX32 R5, R5, c[0x0][0x16c], 0x1, P5 ;  /* 0x00005b0005057a11 */ /* 0x000fc600028f0eff */
[----:B------:R1:W-:Y:S04]  /*8b50*/  STL [R1+0xe34], R3 ;  /* 0x000e340301007387 */ /* 0x0003e80000100800 */
[----:B------:R-:W-:Y:S01]  /*8b60*/  STL [R1+0xda0], R17 ;  /* 0x000da01101007387 */ /* 0x000fe20000100800 */
[----:B------:R-:W-:-:S03]  /*8b70*/  LEA.HI.X.SX32 R6, R6, c[0x0][0x16c], 0x1, P6 ;  /* 0x00005b0006067a11 */ /* 0x000fc600030f0eff */
[----:B0-----:R-:W3:Y:S01]  /*8b80*/  LDL.LU R18, [R1+0x20] ;  /* 0x0000200001127983 */ /* 0x001ee20000300800 */
[----:B-1----:R-:W-:-:S05]  /*8b90*/  LEA R3, P4, R24, c[0x0][0x168], 0x1 ;  /* 0x00005a0018037a11 */ /* 0x002fca00078808ff */
[----:B------:R0:W-:Y:S04]  /*8ba0*/  STL [R1+0xd04], R3 ;  /* 0x000d040301007387 */ /* 0x0001e80000100800 */
[----:B0-----:R-:W3:Y:S04]  /*8bb0*/  LDL.LU R3, [R1+0x14] ;  /* 0x0000140001037983 */ /* 0x001ee80000300800 */
[----:B------:R4:W-:Y:S01]  /*8bc0*/  STL [R1+0xc80], R5 ;  /* 0x000c800501007387 */ /* 0x0009e20000100800 */
[----:B--2---:R-:W-:-:S05]  /*8bd0*/  LEA R17, P5, R8, c[0x0][0x168], 0x1 ;  /* 0x00005a0008117a11 */ /* 0x004fca00078a08ff */
[----:B------:R0:W-:Y:S01]  /*8be0*/  STL [R1+0xdb4], R17 ;  /* 0x000db41101007387 */ /* 0x0001e20000100800 */
[----:B----4-:R-:W-:-:S03]  /*8bf0*/  LEA R5, P6, R9, c[0x0][0x168], 0x1 ;  /* 0x00005a0009057a11 */ /* 0x010fc600078c08ff */
[----:B0-----:R-:W2:Y:S04]  /*8c00*/  LDL.LU R17, [R1+0x10] ;  /* 0x0000100001117983 */ /* 0x001ea80000300800 */
[----:B------:R0:W-:Y:S04]  /*8c10*/  STL [R1+0xcf8], R6 ;  /* 0x000cf80601007387 */ /* 0x0001e80000100800 */
[----:B------:R1:W-:Y:S01]  /*8c20*/  STL [R1+0xe38], R5 ;  /* 0x000e380501007387 */ /* 0x0003e20000100800 */
[----:B0-----:R-:W-:-:S03]  /*8c30*/  LEA.HI.X.SX32 R6, R23, c[0x0][0x16c], 0x1, P0 ;  /* 0x00005b0017067a11 */ /* 0x001fc600000f0eff */
[----:B------:R-:W4:Y:S04]  /*8c40*/  LDL.LU R23, [R1+0x34] ;  /* 0x0000340001177983 */ /* 0x000f280000300800 */
[----:B-1----:R-:W2:Y:S01]  /*8c50*/  LDL.LU R5, [R1+0xc] ;  /* 0x00000c0001057983 */ /* 0x002ea20000300800 */
[----:B------:R-:W-:-:S03]  /*8c60*/  LEA.HI.X.SX32 R29, R29, c[0x0][0x16c], 0x1, P1 ;  /* 0x00005b001d1d7a11 */ /* 0x000fc600008f0eff */
[----:B------:R3:W-:Y:S01]  /*8c70*/  STL [R1+0xda8], R6 ;  /* 0x000da80601007387 */ /* 0x0007e20000100800 */
[----:B------:R-:W-:Y:S01]  /*8c80*/  IMAD R25, R25, c[0x0][0x190], RZ ;  /* 0x0000640019197a24 */ /* 0x000fe200078e02ff */
[----:B---3--:R-:W-:-:S05]  /*8c90*/  LEA R6, P0, R14, c[0x0][0x168], 0x1 ;  /* 0x00005a000e067a11 */ /* 0x008fca00078008ff */
[----:B------:R0:W-:Y:S01]  /*8ca0*/  STL [R1+0xd0c], R6 ;  /* 0x000d0c0601007387 */ /* 0x0001e20000100800 */
[----:B------:R-:W-:-:S03]  /*8cb0*/  LEA.HI.X.SX32 R10, R10, c[0x0][0x16c], 0x1, P2 ;  /* 0x00005b000a0a7a11 */ /* 0x000fc600010f0eff */
[----:B0-----:R-:W3:Y:S04]  /*8cc0*/  LDL.LU R6, [R1+0xeb4] ;  /* 0x000eb40001067983 */ /* 0x001ee80000300800 */
[----:B------:R0:W-:Y:S02]  /*8cd0*/  STL [R1+0xc84], R29 ;  /* 0x000c841d01007387 */ /* 0x0001e40000100800 */
[----:B0-----:R-:W-:-:S05]  /*8ce0*/  LEA R29, P1, R25, c[0x0][0x168], 0x1 ;  /* 0x00005a00191d7a11 */ /* 0x001fca00078208ff */
[----:B------:R0:W-:Y:S01]  /*8cf0*/  STL [R1+0xdbc], R29 ;  /* 0x000dbc1d01007387 */ /* 0x0001e20000100800 */
[----:B------:R-:W-:-:S03]  /*8d00*/  LEA.HI.X.SX32 R7, R7, c[0x0][0x16c], 0x1, P3 ;  /* 0x00005b0007077a11 */ /* 0x000fc600018f0eff */
[----:B0-----:R-:W2:Y:S04]  /*8d10*/  LDL.LU R29, [R1+0xeb0] ;  /* 0x000eb000011d7983 */ /* 0x001ea80000300800 */
        /* <DEDUP_REMOVED lines=8> */
[----:B------:R-:W-:-:S03]  /*8da0*/  IMAD R26, R26, c[0x0][0x190], RZ ;  /* 0x000064001a1a7a24 */ /* 0x000fc600078e02ff */
[----:B0-----:R-:W2:Y:S04]  /*8db0*/  LDL.LU R7, [R1+0xea8] ;  /* 0x000ea80001077983 */ /* 0x001ea80000300800 */
[----:B------:R4:W-:Y:S01]  /*8dc0*/  STL [R1+0xc88], R24 ;  /* 0x000c881801007387 */ /* 0x0009e20000100800 */
[----:B------:R-:W-:Y:S02]  /*8dd0*/  LEA.HI.X.SX32 R25, R25, c[0x0][0x16c], 0x1, P1 ;  /* 0x00005b0019197a11 */ /* 0x000fe400008f0eff */
[----:B----4-:R-:W-:-:S05]  /*8de0*/  LEA R24, P4, R23, c[0x0][0x168], 0x1 ;  /* 0x00005a0017187a11 */ /* 0x010fca00078808ff */
[----:B------:R0:W-:Y:S02]  /*8df0*/  STL [R1+0xdc4], R24 ;  /* 0x000dc41801007387 */ /* 0x0001e40000100800 */
[----:B0-----:R-:W-:Y:S02]  /*8e00*/  LEA.HI.X.SX32 R24, R8, c[0x0][0x16c], 0x1, P5 ;  /* 0x00005b0008187a11 */ /* 0x001fe400028f0eff */
[----:B------:R-:W4:Y:S04]  /*8e10*/  LDL.LU R8, [R1+0xea4] ;  /* 0x000ea40001087983 */ /* 0x000f280000300800 */
[----:B------:R0:W-:Y:S02]  /*8e20*/  STL [R1+0xd08], R24 ;  /* 0x000d081801007387 */ /* 0x0001e40000100800 */
[----:B0-----:R-:W-:-:S05]  /*8e30*/  LEA R24, P5, R26, c[0x0][0x168], 0x1 ;  /* 0x00005a001a187a11 */ /* 0x001fca00078a08ff */
[----:B------:R0:W-:Y:S02]  /*8e40*/  STL [R1+0xe40], R24 ;  /* 0x000e401801007387 */ /* 0x0001e40000100800 */
[----:B0-----:R-:W-:Y:S02]  /*8e50*/  LEA.HI.X.SX32 R24, R9, c[0x0][0x16c], 0x1, P6 ;  /* 0x00005b0009187a11 */ /* 0x001fe400030f0eff */
[----:B------:R-:W3:Y:S04]  /*8e60*/  LDL.LU R9, [R1+0xea0] ;  /* 0x000ea00001097983 */ /* 0x000ee80000300800 */
[----:B------:R0:W-:Y:S02]  /*8e70*/  STL [R1+0xdb8], R24 ;  /* 0x000db81801007387 */ /* 0x0001e40000100800 */
[----:B0-----:R-:W-:-:S05]  /*8e80*/  LEA R24, P6, R22, c[0x0][0x168], 0x1 ;  /* 0x00005a0016187a11 */ /* 0x001fca00078c08ff */
[----:B------:R0:W-:Y:S02]  /*8e90*/  STL [R1+0xd1c], R24 ;  /* 0x000d1c1801007387 */ /* 0x0001e40000100800 */
[----:B0-----:R-:W-:Y:S02]  /*8ea0*/  LEA.HI.X.SX32 R24, R14, c[0x0][0x16c], 0x1, P0 ;  /* 0x00005b000e187a11 */ /* 0x001fe400000f0eff */
[----:B------:R-:W3:Y:S04]  /*8eb0*/  LDL.LU R14, [R1+0xe9c] ;  /* 0x000e9c00010e7983 */ /* 0x000ee80000300800 */
[----:B------:R0:W-:Y:S02]  /*8ec0*/  STL [R1+0xc8c], R24 ;  /* 0x000c8c1801007387 */ /* 0x0001e40000100800 */
[----:B0-----:R-:W-:-:S05]  /*8ed0*/  LEA R24, P0, R21, c[0x0][0x168], 0x1 ;  /* 0x00005a0015187a11 */ /* 0x001fca00078008ff */
[----:B------:R0:W-:Y:S04]  /*8ee0*/  STL [R1+0xdcc], R24 ;  /* 0x000dcc1801007387 */ /* 0x0001e80000100800 */
[----:B------:R1:W-:Y:S01]  /*8ef0*/  STL [R1+0xd10], R25 ;  /* 0x000d101901007387 */ /* 0x0003e20000100800 */
[----:B0-----:R-:W-:Y:S02]  /*8f00*/  LEA R24, P1, R20, c[0x0][0x168], 0x1 ;  /* 0x00005a0014187a11 */ /* 0x001fe400078208ff */
[----:B-1----:R-:W-:Y:S02]  /*8f10*/  LEA.HI.X.SX32 R25, R0, c[0x0][0x16c], 0x1, P2 ;  /* 0x00005b0000197a11 */ /* 0x002fe400010f0eff */
[----:B------:R-:W3:Y:S04]  /*8f20*/  LDL.LU R0, [R1+0xe98] ;  /* 0x000e980001007983 */ /* 0x000ee80000300800 */
[----:B------:R-:W-:Y:S04]  /*8f30*/  STL [R1+0xe44], R24 ;  /* 0x000e441801007387 */ /* 0x000fe80000100800 */
[----:B------:R0:W-:Y:S02]  /*8f40*/  STL [R1+0xdc0], R25 ;  /* 0x000dc01901007387 */ /* 0x0001e40000100800 */
[----:B0-----:R-:W-:-:S02]  /*8f50*/  LEA.HI.X.SX32 R25, R28, c[0x0][0x16c], 0x1, P3 ;  /* 0x00005b001c197a11 */ /* 0x001fc400018f0eff */
[----:B------:R-:W3:Y:S01]  /*8f60*/  LDL.LU R28, [R1+0xe94] ;  /* 0x000e9400011c7983 */ /* 0x000ee20000300800 */
[----:B------:R-:W-:-:S05]  /*8f70*/  IMAD R27, R27, c[0x0][0x190], RZ ;  /* 0x000064001b1b7a24 */ /* 0x000fca00078e02ff */
[----:B------:R-:W-:Y:S02]  /*8f80*/  LEA R24, P2, R27, c[0x0][0x168], 0x1 ;  /* 0x00005a001b187a11 */ /* 0x000fe400078408ff */
[----:B------:R-:W-:-:S03]  /*8f90*/  LEA.HI.X.SX32 R23, R23, c[0x0][0x16c], 0x1, P4 ;  /* 0x00005b0017177a11 */ /* 0x000fc600020f0eff */
[----:B------:R0:W-:Y:S01]  /*8fa0*/  STL [R1+0xd24], R24 ;  /* 0x000d241801007387 */ /* 0x0001e20000100800 */
[----:B------:R-:W-:-:S03]  /*8fb0*/  IMAD R12, R12, c[0x0][0x190], RZ ;  /* 0x000064000c0c7a24 */ /* 0x000fc600078e02ff */
[----:B------:R1:W-:Y:S01]  /*8fc0*/  STL [R1+0xc90], R25 ;  /* 0x000c901901007387 */ /* 0x0003e20000100800 */
[----:B0-----:R-:W-:Y:S02]  /*8fd0*/  LEA R24, P3, R19, c[0x0][0x168], 0x1 ;  /* 0x00005a0013187a11 */ /* 0x001fe400078608ff */
[----:B-1----:R-:W-:-:S03]  /*8fe0*/  LEA R25, P4, R18, c[0x0][0x168], 0x1 ;  /* 0x00005a0012197a11 */ /* 0x002fc600078808ff */
[----:B------:R0:W-:Y:S01]  /*8ff0*/  STL [R1+0xdd4], R24 ;  /* 0x000dd41801007387 */ /* 0x0001e20000100800 */
[----:B------:R-:W-:-:S03]  /*9000*/  LEA.HI.X.SX32 R22, R22, c[0x0][0x16c], 0x1, P6 ;  /* 0x00005b0016167a11 */ /* 0x000fc600030f0eff */
[----:B------:R1:W-:Y:S01]  /*9010*/  STL [R1+0xd18], R23 ;  /* 0x000d181701007387 */ /* 0x0003e20000100800 */
[----:B0-----:R-:W-:-:S03]  /*9020*/  LEA.HI.X.SX32 R24, R26, c[0x0][0x16c], 0x1, P5 ;  /* 0x00005b001a187a11 */ /* 0x001fc600028f0eff */
[----:B------:R-:W-:Y:S01]  /*9030*/  STL [R1+0xe48], R25 ;  /* 0x000e481901007387 */ /* 0x000fe20000100800 */
[----:B-1----:R-:W-:-:S03]  /*9040*/  LEA R23, P5, R3, c[0x0][0x168], 0x1 ;  /* 0x00005a0003177a11 */ /* 0x002fc600078a08ff */
[----:B------:R0:W-:Y:S04]  /*9050*/  STL [R1+0xdc8], R24 ;  /* 0x000dc81801007387 */ /* 0x0001e80000100800 */
[----:B------:R1:W-:Y:S04]  /*9060*/  STL [R1+0xd2c], R23 ;  /* 0x000d2c1701007387 */ /* 0x0003e80000100800 */
[----:B------:R2:W-:Y:S01]  /*9070*/  STL [R1+0xc94], R22 ;  /* 0x000c941601007387 */ /* 0x0005e20000100800 */
[----:B0-----:R-:W-:Y:S02]  /*9080*/  LEA R24, P6, R12, c[0x0][0x168], 0x1 ;  /* 0x00005a000c187a11 */ /* 0x001fe400078c08ff */
[----:B-1----:R-:W-:-:S02]  /*9090*/  LEA.HI.X.SX32 R23, R21, c[0x0][0x16c], 0x1, P0 ;  /* 0x00005b0015177a11 */ /* 0x002fc400000f0eff */
[----:B------:R-:W-:Y:S02]  /*90a0*/  LEA.HI.X.SX32 R21, R20, c[0x0][0x16c], 0x1, P1 ;  /* 0x00005b0014157a11 */ /* 0x000fe400008f0eff */
[----:B--2---:R-:W-:Y:S01]  /*90b0*/  LEA R22, P0, R17, c[0x0][0x168], 0x1 ;  /* 0x00005a0011167a11 */ /* 0x004fe200078008ff */
[----:B------:R-:W-:Y:S01]  /*90c0*/  STL [R1+0xddc], R24 ;  /* 0x000ddc1801007387 */ /* 0x000fe20000100800 */
[----:B------:R-:W-:Y:S01]  /*90d0*/  LEA R20, P1, R5, c[0x0][0x168], 0x1 ;  /* 0x00005a0005147a11 */ /* 0x000fe200078208ff */
[----:B------:R-:W-:Y:S02]  /*90e0*/  IMAD R13, R13, c[0x0][0x190], RZ ;  /* 0x000064000d0d7a24 */ /* 0x000fe400078e02ff */
[----:B------:R-:W-:Y:S04]  /*90f0*/  STL [R1+0xd20], R23 ;  /* 0x000d201701007387 */ /* 0x000fe80000100800 */
[----:B------:R0:W-:Y:S04]  /*9100*/  STL [R1+0xe4c], R22 ;  /* 0x000e4c1601007387 */ /* 0x0001e80000100800 */
[----:B------:R-:W-:Y:S01]  /*9110*/  STL [R1+0xdd0], R21 ;  /* 0x000dd01501007387 */ /* 0x000fe20000100800 */
[----:B------:R-:W-:-:S03]  /*9120*/  LEA.HI.X.SX32 R18, R18, c[0x0][0x16c], 0x1, P4 ;  /* 0x00005b0012127a11 */ /* 0x000fc600020f0eff */
[----:B------:R1:W-:Y:S01]  /*9130*/  STL [R1+0xd34], R20 ;  /* 0x000d341401007387 */ /* 0x0003e20000100800 */
[----:B0-----:R-:W-:-:S05]  /*9140*/  LEA.HI.X.SX32 R22, R27, c[0x0][0x16c], 0x1, P2 ;  /* 0x00005b001b167a11 */ /* 0x001fca00010f0eff */
[----:B------:R-:W-:Y:S01]  /*9150*/  STL [R1+0xc98], R22 ;  /* 0x000c981601007387 */ /* 0x000fe20000100800 */
[----:B-1----:R-:W-:Y:S02]  /*9160*/  LEA.HI.X.SX32 R20, R19, c[0x0][0x16c], 0x1, P3 ;  /* 0x00005b0013147a11 */ /* 0x002fe400018f0eff */
[----:B------:R-:W-:Y:S01]  /*9170*/  LEA R19, P3, R13, c[0x0][0x168], 0x1 ;  /* 0x00005a000d137a11 */ /* 0x000fe200078608ff */
[----:B------:R-:W-:Y:S01]  /*9180*/  IMAD R15, R15, c[0x0][0x190], RZ ;  /* 0x000064000f0f7a24 */ /* 0x000fe200078e02ff */
[----:B------:R-:W-:Y:S01]  /*9190*/  LEA.HI.X.SX32 R17, R17, c[0x0][0x16c], 0x1, P0 ;  /* 0x00005b0011117a11 */ /* 0x000fe200000f0eff */
[----:B------:R-:W-:Y:S02]  /*91a0*/  IMAD R16, R16, c[0x0][0x190], RZ ;  /* 0x0000640010107a24 */ /* 0x000fe400078e02ff */
[----:B------:R-:W-:Y:S01]  /*91b0*/  IMAD R11, R11, c[0x0][0x190], RZ ;  /* 0x000064000b0b7a24 */ /* 0x000fe200078e02ff */
[----:B---3--:R-:W-:-:S05]  /*91c0*/  LEA R21, P2, R28, c[0x0][0x168], 0x1 ;  /* 0x00005a001c157a11 */ /* 0x008fca00078408ff */
[----:B------:R-:W-:Y:S04]  /*91d0*/  STL [R1+0xde4], R21 ;  /* 0x000de41501007387 */ /* 0x000fe80000100800 */
[----:B------:R0:W-:Y:S04]  /*91e0*/  STL [R1+0xd28], R20 ;  /* 0x000d281401007387 */ /* 0x0001e80000100800 */
[----:B------:R1:W-:Y:S04]  /*91f0*/  STL [R1+0xe50], R19 ;  /* 0x000e501301007387 */ /* 0x0003e80000100800 */
[----:B------:R2:W-:Y:S01]  /*9200*/  STL [R1+0xdd8], R18 ;  /* 0x000dd81201007387 */ /* 0x0005e20000100800 */
[----:B0-----:R-:W-:-:S02]  /*9210*/  LEA R20, P4, R0, c[0x0][0x168], 0x1 ;  /* 0x00005a0000147a11 */ /* 0x001fc400078808ff */
[----:B-1----:R-:W-:Y:S02]  /*9220*/  LEA.HI.X.SX32 R19, R3, c[0x0][0x16c], 0x1, P5 ;  /* 0x00005b0003137a11 */ /* 0x002fe400028f0eff */
[----:B------:R-:W-:Y:S02]  /*9230*/  LEA.HI.X.SX32 R3, R12, c[0x0][0x16c], 0x1, P6 ;  /* 0x00005b000c037a11 */ /* 0x000fe400030f0eff */
[----:B--2---:R-:W-:Y:S01]  /*9240*/  LEA R18, P5, R14, c[0x0][0x168], 0x1 ;  /* 0x00005a000e127a11 */ /* 0x004fe200078a08ff */
[----:B------:R-:W-:Y:S01]  /*9250*/  STL [R1+0xd3c], R20 ;  /* 0x000d3c1401007387 */ /* 0x000fe20000100800 */
[----:B------:R-:W-:-:S03]  /*9260*/  LEA R12, P6, R9, c[0x0][0x168], 0x1 ;  /* 0x00005a00090c7a11 */ /* 0x000fc600078c08ff */
[----:B------:R-:W-:Y:S04]  /*9270*/  STL [R1+0xc9c], R19 ;  /* 0x000c9c1301007387 */ /* 0x000fe80000100800 */
[----:B------:R-:W-:Y:S04]  /*9280*/  STL [R1+0xdec], R18 ;  /* 0x000dec1201007387 */ /* 0x000fe80000100800 */
[----:B------:R0:W-:Y:S04]  /*9290*/  STL [R1+0xd30], R3 ;  /* 0x000d300301007387 */ /* 0x0001e80000100800 */
[----:B------:R1:W-:Y:S01]  /*92a0*/  STL [R1+0xe54], R12 ;  /* 0x000e540c01007387 */ /* 0x0003e20000100800 */
[----:B0-----:R-:W-:-:S03]  /*92b0*/  LEA R3, P0, R15, c[0x0][0x168], 0x1 ;  /* 0x00005a000f037a11 */ /* 0x001fc600078008ff */
[----:B------:R-:W-:Y:S01]  /*92c0*/  STL [R1+0xde0], R17 ;  /* 0x000de01101007387 */ /* 0x000fe20000100800 */
[----:B-1----:R-:W-:Y:S02]  /*92d0*/  LEA.HI.X.SX32 R12, R5, c[0x0][0x16c], 0x1, P1 ;  /* 0x00005b00050c7a11 */ /* 0x002fe400008f0eff */
[----:B----4-:R-:W-:Y:S01]  /*92e0*/  LEA R5, P1, R8, c[0x0][0x168], 0x1 ;  /* 0x00005a0008057a11 */ /* 0x010fe200078208ff */
[----:B------:R0:W-:Y:S04]  /*92f0*/  STL [R1+0xd44], R3 ;  /* 0x000d440301007387 */ /* 0x0001e80000100800 */
[----:B------:R1:W-:Y:S01]  /*9300*/  STL [R1+0xca0], R12 ;  /* 0x000ca00c01007387 */ /* 0x0003e20000100800 */
[----:B0-----:R-:W-:-:S03]  /*9310*/  LEA.HI.X.SX32 R3, R28, c[0x0][0x16c], 0x1, P2 ;  /* 0x00005b001c037a11 */ /* 0x001fc600010f0eff */
[----:B------:R0:W5:Y:S01]  /*9320*/  LDL.LU R28, [R1+0xe90] ;  /* 0x000e9000011c7983 */ /* 0x0001620000300800 */
[----:B-1----:R-:W-:-:S03]  /*9330*/  LEA R12, P2, R7, c[0x0][0x168], 0x1 ;  /* 0x00005a00070c7a11 */ /* 0x002fc600078408ff */
[----:B------:R1:W-:Y:S04]  /*9340*/  STL [R1+0xdf4], R5 ;  /* 0x000df40501007387 */ /* 0x0003e80000100800 */
[----:B------:R2:W-:Y:S01]  /*9350*/  STL [R1+0xd38], R3 ;  /* 0x000d380301007387 */ /* 0x0005e20000100800 */
[----:B-1----:R-:W-:-:S03]  /*9360*/  LEA.HI.X.SX32 R5, R13, c[0x0][0x16c], 0x1, P3 ;  /* 0x00005b000d057a11 */ /* 0x002fc600018f0eff */
[----:B------:R1:W-:Y:S01]  /*9370*/  STL [R1+0xe58], R12 ;  /* 0x000e580c01007387 */ /* 0x0003e20000100800 */
[----:B--2---:R-:W-:-:S03]  /*9380*/  LEA R3, P3, R10, c[0x0][0x168], 0x1 ;  /* 0x00005a000a037a11 */ /* 0x004fc600078608ff */
[----:B------:R2:W-:Y:S01]  /*9390*/  STL [R1+0xde8], R5 ;  /* 0x000de80501007387 */ /* 0x0005e20000100800 */
[----:B-1----:R-:W-:-:S03]  /*93a0*/  LEA.HI.X.SX32 R12, R0, c[0x0][0x16c], 0x1, P4 ;  /* 0x00005b00000c7a11 */ /* 0x002fc600020f0eff */
[----:B------:R0:W5:Y:S01]  /*93b0*/  LDL.LU R0, [R1+0xe8c] ;  /* 0x000e8c0001007983 */ /* 0x0001620000300800 */
[----:B--2---:R-:W-:-:S03]  /*93c0*/  LEA R5, P4, R16, c[0x0][0x168], 0x1 ;  /* 0x00005a0010057a11 */ /* 0x004fc600078808ff */
[----:B------:R1:W-:Y:S04]  /*93d0*/  STL [R1+0xd4c], R3 ;  /* 0x000d4c0301007387 */ /* 0x0003e80000100800 */
[----:B------:R2:W-:Y:S04]  /*93e0*/  STL [R1+0xca4], R12 ;  /* 0x000ca40c01007387 */ /* 0x0005e80000100800 */
[----:B------:R3:W-:Y:S01]  /*93f0*/  STL [R1+0xdfc], R5 ;  /* 0x000dfc0501007387 */ /* 0x0007e20000100800 */
[----:B-1----:R-:W-:Y:S02]  /*9400*/  LEA.HI.X.SX32 R3, R14, c[0x0][0x16c], 0x1, P5 ;  /* 0x00005b000e037a11 */ /* 0x002fe400028f0eff */
[----:B--2---:R-:W-:-:S03]  /*9410*/  LEA R12, P5, R29, c[0x0][0x168], 0x1 ;  /* 0x00005a001d0c7a11 */ /* 0x004fc600078a08ff */
[----:B------:R1:W-:Y:S01]  /*9420*/  STL [R1+0xd40], R3 ;  /* 0x000d400301007387 */ /* 0x0003e20000100800 */
[----:B---3--:R-:W-:-:S03]  /*9430*/  LEA.HI.X.SX32 R5, R9, c[0x0][0x16c], 0x1, P6 ;  /* 0x00005b0009057a11 */ /* 0x008fc600030f0eff */
[----:B------:R-:W-:Y:S01]  /*9440*/  STL [R1+0xe00], R12 ;  /* 0x000e000c01007387 */ /* 0x000fe20000100800 */
[----:B------:R-:W-:-:S03]  /*9450*/  LEA.HI.X.SX32 R9, R15, c[0x0][0x16c], 0x1, P0 ;  /* 0x00005b000f097a11 */ /* 0x000fc600000f0eff */
[----:B------:R2:W-:Y:S01]  /*9460*/  STL [R1+0xdf0], R5 ;  /* 0x000df00501007387 */ /* 0x0005e20000100800 */
[----:B-1----:R-:W-:Y:S02]  /*9470*/  LEA R3, P6, R6, c[0x0][0x168], 0x1 ;  /* 0x00005a0006037a11 */ /* 0x002fe400078c08ff */
[----:B------:R-:W-:-:S03]  /*9480*/  LEA.HI.X.SX32 R7, R7, c[0x0][0x16c], 0x1, P2 ;  /* 0x00005b0007077a11 */ /* 0x000fc600010f0eff */
[----:B------:R1:W-:Y:S01]  /*9490*/  STL [R1+0xe04], R3 ;  /* 0x000e040301007387 */ /* 0x0003e20000100800 */
[----:B--2---:R-:W-:-:S03]  /*94a0*/  LEA R5, P0, R11, c[0x0][0x168], 0x1 ;  /* 0x00005a000b057a11 */ /* 0x004fc600078008ff */
[----:B------:R-:W-:Y:S04]  /*94b0*/  STL [R1+0xca8], R9 ;  /* 0x000ca80901007387 */ /* 0x000fe80000100800 */
[----:B------:R2:W-:Y:S01]  /*94c0*/  STL [R1+0xe5c], R5 ;  /* 0x000e5c0501007387 */ /* 0x0005e20000100800 */
[----:B-1----:R-:W-:-:S05]  /*94d0*/  LEA.HI.X.SX32 R3, R8, c[0x0][0x16c], 0x1, P1 ;  /* 0x00005b0008037a11 */ /* 0x002fca00008f0eff */
[----:B------:R-:W-:Y:S01]  /*94e0*/  STL [R1+0xd48], R3 ;  /* 0x000d480301007387 */ /* 0x000fe20000100800 */
[----:B--2---:R-:W-:-:S03]  /*94f0*/  LEA.HI.X.SX32 R5, R10, c[0x0][0x16c], 0x1, P3 ;  /* 0x00005b000a057a11 */ /* 0x004fc600018f0eff */
[----:B------:R1:W-:Y:S04]  /*9500*/  STL [R1+0xdf8], R7 ;  /* 0x000df80701007387 */ /* 0x0003e80000100800 */
[----:B------:R2:W-:Y:S01]  /*9510*/  STL [R1+0xcac], R5 ;  /* 0x000cac0501007387 */ /* 0x0005e20000100800 */
[----:B-1----:R-:W-:-:S03]  /*9520*/  LEA.HI.X.SX32 R7, R29, c[0x0][0x16c], 0x1, P5 ;  /* 0x00005b001d077a11 */ /* 0x002fc600028f0eff */
[----:B------:R-:W3:Y:S01]  /*9530*/  LDL.LU R29, [R1+0xe88] ;  /* 0x000e8800011d7983 */ /* 0x000ee20000300800 */
[----:B------:R-:W-:Y:S02]  /*9540*/  LEA.HI.X.SX32 R3, R16, c[0x0][0x16c], 0x1, P4 ;  /* 0x00005b0010037a11 */ /* 0x000fe400020f0eff */
[----:B--2---:R-:W-:-:S03]  /*9550*/  LEA.HI.X.SX32 R5, R6, c[0x0][0x16c], 0x1, P6 ;  /* 0x00005b0006057a11 */ /* 0x004fc600030f0eff */
[----:B------:R1:W-:Y:S04]  /*9560*/  STL [R1+0xd50], R3 ;  /* 0x000d500301007387 */ /* 0x0003e80000100800 */
[----:B------:R-:W-:Y:S04]  /*9570*/  STL [R1+0xd54], R7 ;  /* 0x000d540701007387 */ /* 0x000fe80000100800 */
[----:B------:R2:W-:Y:S01]  /*9580*/  STL [R1+0xd58], R5 ;  /* 0x000d580501007387 */ /* 0x0005e20000100800 */
[----:B-1----:R-:W-:-:S03]  /*9590*/  LEA.HI.X.SX32 R3, R11, c[0x0][0x16c], 0x1, P0 ;  /* 0x00005b000b037a11 */ /* 0x002fc600000f0eff */
[----:B------:R-:W-:Y:S04]  /*95a0*/  STL [R1+0x25c], RZ ;  /* 0x00025cff01007387 */ /* 0x000fe80000100800 */
[----:B--2---:R-:W1:Y:S04]  /*95b0*/  S2R R5, SR_TID.X ;  /* 0x0000000000057919 */ /* 0x004e680000002100 */
[----:B------:R2:W-:Y:S04]  /*95c0*/  STL [R1+0xe08], R3 ;  /* 0x000e080301007387 */ /* 0x0005e80000100800 */
        /* <DEDUP_REMOVED lines=13> */
[----:B-1----:R-:W-:-:S03]  /*96a0*/  LOP3.LUT R5, R5, 0xff, RZ, 0xc0, !PT ;  /* 0x000000ff05057812 */ /* 0x002fc600078ec0ff */
[----:B------:R0:W-:Y:S04]  /*96b0*/  STL [R1+0x1e4], RZ ;  /* 0x0001e4ff01007387 */ /* 0x0001e80000100800 */
[----:B------:R0:W-:Y:S04]  /*96c0*/  STL [R1+0x1e8], RZ ;  /* 0x0001e8ff01007387 */ /* 0x0001e80000100800 */
[----:B------:R0:W-:Y:S04]  /*96d0*/  STL [R1+0x1ec], RZ ;  /* 0x0001ecff01007387 */ /* 0x0001e80000100800 */
[----:B------:R0:W-:Y:S04]  /*96e0*/  STL [R1+0x1f0], RZ ;  /* 0x0001f0ff01007387 */ /* 0x0001e80000100800 */
[----:B------:R0:W-:Y:S01]  /*96f0*/  STL [R1+0x1f4], RZ ;  /* 0x0001f4ff01007387 */ /* 0x0001e20000100800 */
[----:B------:R-:W-:-:S03]  /*9700*/  IMAD.SHL.U32 R5, R5, 0x2, RZ ;  /* 0x0000000205057824 */ /* 0x000fc600078e00ff */
[----:B------:R0:W-:Y:S04]  /*9710*/  STL [R1+0x1f8], RZ ;  /* 0x0001f8ff01007387 */ /* 0x0001e80000100800 */
[----:B------:R0:W-:Y:S04]  /*9720*/  STL [R1+0x1fc], RZ ;  /* 0x0001fcff01007387 */ /* 0x0001e80000100800 */
[----:B------:R0:W-:Y:S04]  /*9730*/  STL [R1+0x8b0], RZ ;  /* 0x0008b0ff01007387 */ /* 0x0001e80000100800 */
[----:B------:R0:W-:Y:S04]  /*9740*/  STL [R1+0x8b4], RZ ;  /* 0x0008b4ff01007387 */ /* 0x0001e80000100800 */
[----:B------:R0:W-:Y:S01]  /*9750*/  STL [R1+0x8b8], RZ ;  /* 0x0008b8ff01007387 */ /* 0x0001e20000100800 */
[----:B--2---:R-:W-:-:S03]  /*9760*/  LOP3.LUT R3, R5, 0x20, RZ, 0x3c, !PT ;  /* 0x0000002005037812 */ /* 0x004fc600078e3cff */
[----:B------:R0:W-:Y:S01]  /*9770*/  STL [R1+0x8bc], RZ ;  /* 0x0008bcff01007387 */ /* 0x0001e20000100800 */
[----:B------:R-:W-:-:S03]  /*9780*/  LOP3.LUT R3, R5, 0x50, RZ, 0x3c, !PT ;  /* 0x0000005005037812 */ /* 0x000fc600078e3cff */
        /* <DEDUP_REMOVED lines=8> */
[----:B------:R-:W-:-:S02]  /*9810*/  LOP3.LUT R7, R5, 0x10, RZ, 0x3c, !PT ;  /* 0x0000001005077812 */ /* 0x000fc400078e3cff */
[C---:B------:R-:W-:Y:S02]  /*9820*/  LOP3.LUT R6, R5.reuse, 0x30, RZ, 0x3c, !PT ;  /* 0x0000003005067812 */ /* 0x040fe400078e3cff */
[C---:B------:R-:W-:Y:S02]  /*9830*/  LOP3.LUT R7, R5.reuse, 0x40, RZ, 0x3c, !PT ;  /* 0x0000004005077812 */ /* 0x040fe400078e3cff */
[C---:B------:R-:W-:Y:S02]  /*9840*/  LOP3.LUT R6, R5.reuse, 0x60, RZ, 0x3c, !PT ;  /* 0x0000006005067812 */ /* 0x040fe400078e3cff */
[----:B------:R-:W-:Y:S02]  /*9850*/  LOP3.LUT R5, R5, 0x70, RZ, 0x3c, !PT ;  /* 0x0000007005057812 */ /* 0x000fe400078e3cff */
[----:B---3--:R-:W-:Y:S02]  /*9860*/  LOP3.LUT R3, R29, 0x40, RZ, 0x3c, !PT ;  /* 0x000000401d037812 */ /* 0x008fe400078e3cff */
[----:B------:R0:W5:Y:S04]  /*9870*/  LDL.LU R29, [R1+0xe84] ;  /* 0x000e8400011d7983 */ /* 0x0001680000300800 */
[----:B------:R0:W-:Y:S02]  /*9880*/  STL [R1+0x12c], R3 ;  /* 0x00012c0301007387 */ /* 0x0001e40000100800 */
.L_x_3:
[C---:B-----5:R-:W-:Y:S01]  /*9890*/  ISETP.GT.AND P0, PT, R29.reuse, 0x1, PT ;  /* 0x000000011d00780c */ /* 0x060fe20003f04270 */
[----:B0-----:R-:W-:Y:S01]  /*98a0*/  IMAD.MOV.U32 R3, RZ, RZ, R2 ;  /* 0x000000ffff037224 */ /* 0x001fe200078e0002 */
[C---:B------:R-:W-:Y:S01]  /*98b0*/  ISETP.GT.AND P1, PT, R29.reuse, 0x2, PT ;  /* 0x000000021d00780c */ /* 0x040fe20003f24270 */
[----:B------:R-:W-:Y:S01]  /*98c0*/  IMAD.MOV.U32 R8, RZ, RZ, c[0x0][0x188] ;  /* 0x00006200ff087624 */ /* 0x000fe200078e00ff */
[----:B------:R-:W-:Y:S01]  /*98d0*/  PRMT R17, RZ, 0x7610, R17 ;  /* 0x00007610ff117816 */ /* 0x000fe20000000011 */
[----:B------:R-:W-:Y:S01]  /*98e0*/  IMAD.MOV.U32 R2, RZ, RZ, R4 ;  /* 0x000000ffff027224 */ /* 0x000fe200078e0004 */
[----:B------:R-:W-:Y:S01]  /*98f0*/  PRMT R20, RZ, 0x7610, R20 ;  /* 0x00007610ff147816 */ /* 0x000fe20000000014 */
[----:B------:R-:W-:Y:S01]  /*9900*/  IMAD.MOV.U32 R5, RZ, RZ, c[0x0][0x188] ;  /* 0x00006200ff057624 */ /* 0x000fe200078e00ff */
[----:B------:R-:W-:Y:S01]  /*9910*/  ISETP.GT.AND P2, PT, R29, 0x3, PT ;  /* 0x000000031d00780c */ /* 0x000fe20003f44270 */
[----:B------:R-:W-:Y:S01]  /*9920*/  IMAD.WIDE R8, R8, 0x2, R2 ;  /* 0x0000000208087825 */ /* 0x000fe200078e0202 */
[----:B------:R0:W-:Y:S01]  /*9930*/  STL [R1+0x2110], R12 ;  /* 0x0021100c01007387 */ /* 0x0001e20000100800 */
[----:B------:R-:W-:-:S02]  /*9940*/  PRMT R21, RZ, 0x7610, R21 ;  /* 0x00007610ff157816 */ /* 0x000fc40000000015 */
[----:B------:R-:W-:Y:S01]  /*9950*/  IMAD.SHL.U32 R5, R5, 0x2, RZ ;  /* 0x0000000205057824 */ /* 0x000fe200078e00ff */
[----:B------:R1:W2:Y:S01]  /*9960*/  @P0 LDG.E.U16 R17, [R8.64] ;  /* 0x0000000408110981 */ /* 0x0002a2000c1e1500 */
[----:B------:R-:W-:Y:S01]  /*9970*/  ISETP.GT.AND P0, PT, R29, 0x4, PT ;  /* 0x000000041d00780c */ /* 0x000fe20003f04270 */
[----:B------:R-:W-:Y:S02]  /*9980*/  IMAD.MOV.U32 R10, RZ, RZ, c[0x0][0x188] ;  /* 0x00006200ff0a7624 */ /* 0x000fe400078e00ff */
[----:B------:R-:W-:Y:S01]  /*9990*/  IMAD.MOV.U32 R6, RZ, RZ, c[0x0][0x188] ;  /* 0x00006200ff067624 */ /* 0x000fe200078e00ff */
[----:B------:R3:W-:Y:S01]  /*99a0*/  STL [R1+0x210c], R15 ;  /* 0x00210c0f01007387 */ /* 0x0007e20000100800 */
[----:B------:R-:W-:Y:S01]  /*99b0*/  IMAD.WIDE R4, R5, 0x2, R2 ;  /* 0x0000000205047825 */ /* 0x000fe200078e0202 */
[----:B0-----:R-:W-:Y:S02]  /*99c0*/  PRMT R12, RZ, 0x7610, R12 ;  /* 0x00007610ff0c7816 */ /* 0x001fe4000000000c */
[----:B------:R-:W-:Y:S01]  /*99d0*/  STL [R1+0x2108], R18 ;  /* 0x0021081201007387 */ /* 0x000fe20000100800 */
[----:B------:R-:W-:-:S02]  /*99e0*/  IMAD.SHL.U32 R10, R10, 0x4, RZ ;  /* 0x000000040a0a7824 */ /* 0x000fc400078e00ff */
[----:B------:R-:W-:Y:S01]  /*99f0*/  IMAD R6, R6, 0x3, RZ ;  /* 0x0000000306067824 */ /* 0x000fe200078e02ff */
[----:B------:R0:W4:Y:S01]  /*9a00*/  @P1 LDG.E.U16 R20, [R4.64] ;  /* 0x0000000404141981 */ /* 0x000122000c1e1500 */
[----:B------:R-:W-:Y:S01]  /*9a10*/  ISETP.GT.AND P1, PT, R29, 0x5, PT ;  /* 0x000000051d00780c */ /* 0x000fe20003f24270 */
[----:B-1----:R-:W-:Y:S02]  /*9a20*/  IMAD.MOV.U32 R9, RZ, RZ, c[0x0][0x188] ;  /* 0x00006200ff097624 */ /* 0x002fe400078e00ff */
[----:B------:R-:W-:Y:S01]  /*9a30*/  IMAD.WIDE R6, R6, 0x2, R2 ;  /* 0x0000000206067825 */ /* 0x000fe200078e0202 */
[----:B---3--:R-:W-:Y:S01]  /*9a40*/  PRMT R15, RZ, 0x7610, R15 ;  /* 0x00007610ff0f7816 */ /* 0x008fe2000000000f */
[----:B------:R-:W-:Y:S02]  /*9a50*/  STL [R1+0x2104], R19 ;  /* 0x0021041301007387 */ /* 0x000fe40000100800 */
[----:B0-----:R-:W-:Y:S02]  /*9a60*/  IMAD.WIDE R4, R10, 0x2, R2 ;  /* 0x000000020a047825 */ /* 0x001fe400078e0202 */
[----:B------:R0:W3:Y:S02]  /*9a70*/  @P2 LDG.E.U16 R21, [R6.64] ;  /* 0x0000000406152981 */ /* 0x0000e4000c1e1500 */
[----:B------:R-:W-:-:S02]  /*9a80*/  IMAD R9, R9, 0x5, RZ ;  /* 0x0000000509097824 */ /* 0x000fc400078e02ff */
[----:B------:R-:W2:Y:S04]  /*9a90*/  @P0 LDG.E.U16 R12, [R4.64] ;  /* 0x00000004040c0981 */ /* 0x000ea8000c1e1500 */
[----:B------:R-:W-:Y:S01]  /*9aa0*/  STL [R1+0x20fc], R14 ;  /* 0x0020fc0e01007387 */ /* 0x000fe20000100800 */
[----:B0-----:R-:W-:-:S03]  /*9ab0*/  IMAD.WIDE R6, R9, 0x2, R2 ;  /* 0x0000000209067825 */ /* 0x001fc600078e0202 */
[----:B------:R-:W-:Y:S04]  /*9ac0*/  STL [R1+0x20f8], R16 ;  /* 0x0020f81001007387 */ /* 0x000fe80000100800 */
[----:B------:R-:W3:Y:S04]  /*9ad0*/  @P1 LDG.E.U16 R15, [R6.64] ;  /* 0x00000004060f1981 */ /* 0x000ee8000c1e1500 */
        /* <DEDUP_REMOVED lines=48> */
[----:B--2---:R0:W-:Y:S04]  /*9de0*/  STL [R1+0xd0], R12 ;  /* 0x0000d00c01007387 */ /* 0x0041e80000100800 */
[----:B0-----:R-:W2:Y:S04]  /*9df0*/  LDL.LU R12, [R1+0x2110] ;  /* 0x00211000010c7983 */ /* 0x001ea80000300800 */
[----:B---3--:R0:W-:Y:S04]  /*9e00*/  STL [R1+0xd8], R15 ;  /* 0x0000d80f01007387 */ /* 0x0081e80000100800 */
[----:B0-----:R-:W3:Y:S01]  /*9e10*/  LDL.LU R15, [R1+0x210c] ;  /* 0x00210c00010f7983 */ /* 0x001ee20000300800 */
[----:B------:R-:W-:Y:S01]  /*9e20*/  ISETP.GT.AND P2, PT, R29, 0x6, PT ;  /* 0x000000061d00780c */ /* 0x000fe20003f44270 */
[----:B------:R-:W-:Y:S01]  /*9e30*/  IMAD.MOV.U32 R11, RZ, RZ, c[0x0][0x188] ;  /* 0x00006200ff0b7624 */ /* 0x000fe200078e00ff */
[----:B------:R-:W-:-:S03]  /*9e40*/  PRMT R18, RZ, 0x7610, R18 ;  /* 0x00007610ff127816 */ /* 0x000fc60000000012 */
[----:B------:R-:W-:Y:S01]  /*9e50*/  IMAD R11, R11, 0x6, RZ ;  /* 0x000000060b0b7824 */ /* 0x000fe200078e02ff */
[----:B------:R-:W-:Y:S01]  /*9e60*/  ISETP.GT.AND P1, PT, R29, 0x8, PT ;  /* 0x000000081d00780c */ /* 0x000fe20003f24270 */
[----:B------:R-:W-:Y:S02]  /*9e70*/  IMAD.MOV.U32 R5, RZ, RZ, c[0x0][0x188] ;  /* 0x00006200ff057624 */ /* 0x000fe400078e00ff */
[----:B------:R-:W-:-:S04]  /*9e80*/  IMAD.WIDE R8, R11, 0x2, R2 ;  /* 0x000000020b087825 */ /* 0x000fc800078e0202 */
[----:B------:R-:W-:Y:S01]  /*9e90*/  IMAD.SHL.U32 R5, R5, 0x8, RZ ;  /* 0x0000000805057824 */ /* 0x000fe200078e00ff */
[----:B------:R-:W4:Y:S01]  /*9ea0*/  @P2 LDG.E.U16 R18, [R8.64] ;  /* 0x0000000408122981 */ /* 0x000f22000c1e1500 */
[----:B------:R-:W-:Y:S01]  /*9eb0*/  ISETP.GT.AND P2, PT, R29, 0x9, PT ;  /* 0x000000091d00780c */ /* 0x000fe20003f44270 */
[----:B------:R-:W-:Y:S02]  /*9ec0*/  IMAD.MOV.U32 R7, RZ, RZ, c[0x0][0x188] ;  /* 0x00006200ff077624 */ /* 0x000fe400078e00ff */
[----:B------:R-:W-:Y:S01]  /*9ed0*/  IMAD.WIDE R4, R5, 0x2, R2 ;  /* 0x0000000205047825 */ /* 0x000fe200078e0202 */
[----:B------:R-:W-:-:S03]  /*9ee0*/  ISETP.GT.AND P3, PT, R29, 0x7, PT ;  /* 0x000000071d00780c */ /* 0x000fc60003f64270 */
[----:B------:R-:W-:Y:S02]  /*9ef0*/  IMAD R7, R7, 0x9, RZ ;  /* 0x0000000907077824 */ /* 0x000fe400078e02ff */
[----:B------:R-:W-:Y:S01]  /*9f00*/  IMAD.MOV.U32 R10, RZ, RZ, c[0x0][0x188] ;  /* 0x00006200ff0a7624 */ /* 0x000fe200078e00ff */
[----:B------:R-:W-:Y:S01]  /*9f10*/  ISETP.GT.AND P0, PT, R29, 0xc, PT ;  /* 0x0000000c1d00780c */ /* 0x000fe20003f04270 */
[----:B------:R-:W-:Y:S01]  /*9f20*/  IMAD.WIDE R6, R7, 0x2, R2 ;  /* 0x0000000207067825 */ /* 0x000fe200078e0202 */
[----:B------:R-:W-:-:S03]  /*9f30*/  PRMT R19, RZ, 0x7610, R19 ;  /* 0x00007610ff137816 */ /* 0x000fc60000000013 */
[----:B------:R-:W-:-:S04]  /*9f40*/  IMAD R10, R10, 0x7, RZ ;  /* 0x000000070a0a7824 */ /* 0x000fc800078e02ff */
[----:B------:R-:W-:-:S05]  /*9f50*/  IMAD.WIDE R10, R10, 0x2, R2 ;  /* 0x000000020a0a7825 */ /* 0x000fca00078e0202 */
[----:B------:R-:W4:Y:S01]  /*9f60*/  @P3 LDG.E.U16 R19, [R10.64] ;  /* 0x000000040a133981 */ /* 0x000f22000c1e1500 */
[----:B--2---:R-:W-:-:S06]  /*9f70*/  PRMT R12, RZ, 0x7610, R12 ;  /* 0x00007610ff0c7816 */ /* 0x004fcc000000000c */
[----:B------:R0:W2:Y:S01]  /*9f80*/  @P1 LDG.E.U16 R12, [R4.64] ;  /* 0x00000004040c1981 */ /* 0x0000a2000c1e1500 */
[----:B---3--:R-:W-:Y:S01]  /*9f90*/  PRMT R15, RZ, 0x7610, R15 ;  /* 0x00007610ff0f7816 */ /* 0x008fe2000000000f */
[----:B0-----:R-:W-:-:S04]  /*9fa0*/  IMAD.MOV.U32 R5, RZ, RZ, c[0x0][0x188] ;  /* 0x00006200ff057624 */ /* 0x001fc800078e00ff */
[----:B------:R-:W-:Y:S01]  /*9fb0*/  IMAD R5, R5, 0xc, RZ ;  /* 0x0000000c05057824 */ /* 0x000fe200078e02ff */
[----:B------:R0:W3:Y:S03]  /*9fc0*/  @P2 LDG.E.U16 R15, [R6.64] ;  /* 0x00000004060f2981 */ /* 0x0000e6000c1e1500 */
[----:B------:R-:W-:Y:S01]  /*9fd0*/  IMAD.WIDE R4, R5, 0x2, R2 ;  /* 0x0000000205047825 */ /* 0x000fe200078e0202 */
[----:B0-----:R-:W-:-:S06]  /*9fe0*/  PRMT R7, RZ, 0x7610, R7 ;  /* 0x00007610ff077816 */ /* 0x001fcc0000000007 */
[----:B------:R0:W2:Y:S01]  /*9ff0*/  @P0 LDG.E.U16 R7, [R4.64] ;  /* 0x0000000404070981 */ /* 0x0000a2000c1e1500 */
[----:B------:R-:W-:-:S03]  /*a000*/  ISETP.GT.AND P1, PT, R29, 0xd, PT ;  /* 0x0000000d1d00780c */ /* 0x000fc60003f24270 */
[----:B----4-:R1:W-:Y:S01]  /*a010*/  STL [R1+0xe0], R18 ;  /* 0x0000e01201007387 */ /* 0x0103e20000100800 */
[----:B------:R-:W-:Y:S01]  /*a020*/  IMAD.MOV.U32 R6, RZ, RZ, c[0x0][0x188] ;  /* 0x00006200ff067624 */ /* 0x000fe200078e00ff */
[----:B------:R-:W-:Y:S02]  /*a030*/  ISETP.GT.AND P2, PT, R29, 0xe, PT ;  /* 0x0000000e1d00780c */ /* 0x000fe40003f44270 */
[----:B-1----:R-:W4:Y:S04]  /*a040*/  LDL.LU R18, [R1+0x2108] ;  /* 0x0021080001127983 */ /* 0x002f280000300800 */
[----:B------:R1:W-:Y:S01]  /*a050*/  STL [R1+0xe4], R19 ;  /* 0x0000e41301007387 */ /* 0x0003e20000100800 */
[----:B------:R-:W-:Y:S01]  /*a060*/  IMAD R6, R6, 0xd, RZ ;  /* 0x0000000d06067824 */ /* 0x000fe200078e02ff */
[----:B------:R-:W-:-:S02]  /*a070*/  PRMT R13, RZ, 0x7610, R13 ;  /* 0x00007610ff0d7816 */ /* 0x000fc4000000000d */
[----:B-1----:R-:W3:Y:S01]  /*a080*/  LDL.LU R19, [R1+0x2104] ;  /* 0x0021040001137983 */ /* 0x002ee20000300800 */
[----:B0-----:R-:W-:Y:S01]  /*a090*/  IMAD.WIDE R4, R6, 0x2, R2 ;  /* 0x0000000206047825 */ /* 0x001fe200078e0202 */
[----:B------:R-:W-:-:S04]  /*a0a0*/  PRMT R14, RZ, 0x7610, R14 ;  /* 0x00007610ff0e7816 */ /* 0x000fc8000000000e */
[----:B------:R-:W3:Y:S04]  /*a0b0*/  @P1 LDG.E.U16 R13, [R4.64] ;  /* 0x00000004040d1981 */ /* 0x000ee8000c1e1500 */
[----:B--2---:R0:W-:Y:S02]  /*a0c0*/  STL [R1+0xc0], R7 ;  /* 0x0000c00701007387 */ /* 0x0041e40000100800 */
[----:B0-----:R-:W-:-:S04]  /*a0d0*/  IMAD.MOV.U32 R7, RZ, RZ, c[0x0][0x188] ;  /* 0x00006200ff077624 */ /* 0x001fc800078e00ff */
[----:B------:R-:W-:-:S04]  /*a0e0*/  IMAD R7, R7, 0xe, RZ ;  /* 0x0000000e07077824 */ /* 0x000fc800078e02ff */
[----:B------:R-:W-:-:S05]  /*a0f0*/  IMAD.WIDE R6, R7, 0x2, R2 ;  /* 0x0000000207067825 */ /* 0x000fca00078e0202 */
[----:B------:R-:W2:Y:S04]  /*a100*/  @P2 LDG.E.U16 R14, [R6.64] ;  /* 0x00000004060e2981 */ /* 0x000ea8000c1e1500 */
[----:B---3--:R0:W-:Y:S04]  /*a110*/  STL [R1+0xc8], R13 ;  /* 0x0000c80d01007387 */ /* 0x0081e80000100800 */
[----:B0-----:R-:W3:Y:S01]  /*a120*/  LDL.LU R13, [R1+0x2100] ;  /* 0x00210000010d7983 */ /* 0x001ee20000300800 */
[----:B------:R-:W-:Y:S01]  /*a130*/  ISETP.GT.AND P3, PT, R29, 0xa, PT ;  /* 0x0000000a1d00780c */ /* 0x000fe20003f64270 */
[----:B------:R-:W-:Y:S01]  /*a140*/  IMAD.MOV.U32 R9, RZ, RZ, c[0x0][0x188] ;  /* 0x00006200ff097624 */ /* 0x000fe200078e00ff */
[----:B----4-:R-:W-:-:S03]  /*a150*/  PRMT R18, RZ, 0x7610, R18 ;  /* 0x00007610ff127816 */ /* 0x010fc60000000012 */
[----:B------:R-:W-:-:S04]  /*a160*/  IMAD R9, R9, 0xa, RZ ;  /* 0x0000000a09097824 */ /* 0x000fc800078e02ff */
[----:B------:R-:W-:-:S05]  /*a170*/  IMAD.WIDE R8, R9, 0x2, R2 ;  /* 0x0000000209087825 */ /* 0x000fca00078e0202 */
[----:B------:R0:W4:Y:S04]  /*a180*/  @P3 LDG.E.U16 R18, [R8.64] ;  /* 0x0000000408123981 */ /* 0x000128000c1e1500 */
[----:B--2---:R1:W-:Y:S04]  /*a190*/  STL [R1+0xd4], R14 ;  /* 0x0000d40e01007387 */ /* 0x0043e80000100800 */
[----:B-1----:R-:W2:Y:S01]  /*a1a0*/  LDL.LU R14, [R1+0x20fc] ;  /* 0x0020fc00010e7983 */ /* 0x002ea20000300800 */
[C---:B------:R-:W-:Y:S01]  /*a1b0*/  ISETP.GT.AND P3, PT, R29.reuse, 0xf, PT ;  /* 0x0000000f1d00780c */ /* 0x040fe20003f64270 */
[----:B0-----:R-:W-:Y:S01]  /*a1c0*/  IMAD.MOV.U32 R9, RZ, RZ, c[0x0][0x188] ;  /* 0x00006200ff097624 */ /* 0x001fe200078e00ff */
[----:B------:R-:W-:-:S03]  /*a1d0*/  ISETP.GT.AND P0, PT, R29, 0x10, PT ;  /* 0x000000101d00780c */ /* 0x000fc60003f04270 */
[----:B------:R-:W-:Y:S01]  /*a1e0*/  IMAD R9, R9, 0xf, RZ ;  /* 0x0000000f09097824 */ /* 0x000fe200078e02ff */
[----:B------:R-:W-:Y:S01]  /*a1f0*/  PRMT R16, RZ, 0x7610, R16 ;  /* 0x00007610ff107816 */ /* 0x000fe20000000010 */
[----:B------:R-:W-:Y:S02]  /*a200*/  IMAD.MOV.U32 R5, RZ, RZ, c[0x0][0x188] ;  /* 0x00006200ff057624 */ /* 0x000fe400078e00ff */
[----:B------:R-:W-:-:S04]  /*a210*/  IMAD.WIDE R8, R9, 0x2, R2 ;  /* 0x0000000209087825 */ /* 0x000fc800078e0202 */
[----:B------:R-:W-:Y:S01]  /*a220*/  IMAD.SHL.U32 R5, R5, 0x10, RZ ;  /* 0x0000001005057824 */ /* 0x000fe200078e00ff */
[----:B------:R0:W4:Y:S03]  /*a230*/  @P3 LDG.E.U16 R16, [R8.64] ;  /* 0x0000000408103981 */ /* 0x000126000c1e1500 */
[----:B------:R-:W-:Y:S01]  /*a240*/  IMAD.WIDE R4, R5, 0x2, R2 ;  /* 0x0000000205047825 */ /* 0x000fe200078e0202 */
[----:B0-----:R-:W-:Y:S02]  /*a250*/  PRMT R9, RZ, 0x7610, R9 ;  /* 0x00007610ff097816 */ /* 0x001fe40000000009 */
[----:B------:R-:W-:-:S04]  /*a260*/  ISETP.GT.AND P1, PT, R29, 0x12, PT ;  /* 0x000000121d00780c */ /* 0x000fc80003f24270 */
[----:B------:R0:W4:Y:S02]  /*a270*/  @P0 LDG.E.U16 R9, [R4.64] ;  /* 0x0000000404090981 */ /* 0x000124000c1e1500 */
[----:B0-----:R-:W-:-:S04]  /*a280*/  IMAD.MOV.U32 R5, RZ, RZ, c[0x0][0x188] ;  /* 0x00006200ff057624 */ /* 0x001fc800078e00ff */
[----:B------:R-:W-:-:S04]  /*a290*/  IMAD R5, R5, 0x12, RZ ;  /* 0x0000001205057824 */ /* 0x000fc800078e02ff */
[----:B------:R-:W-:Y:S01]  /*a2a0*/  IMAD.WIDE R4, R5, 0x2, R2 ;  /* 0x0000000205047825 */ /* 0x000fe200078e0202 */
[----:B------:R-:W-:Y:S02]  /*a2b0*/  ISETP.GT.AND P0, PT, R29, 0x14, PT ;  /* 0x000000141d00780c */ /* 0x000fe40003f04270 */
[----:B---3--:R-:W-:Y:S02]  /*a2c0*/  PRMT R13, RZ, 0x7610, R13 ;  /* 0x00007610ff0d7816 */ /* 0x008fe4000000000d */
[----:B--2---:R-:W-:-:S06]  /*a2d0*/  PRMT R14, RZ, 0x7610, R14 ;  /* 0x00007610ff0e7816 */ /* 0x004fcc000000000e */
[----:B------:R0:W2:Y:S02]  /*a2e0*/  @P1 LDG.E.U16 R14, [R4.64] ;  /* 0x00000004040e1981 */ /* 0x0000a4000c1e1500 */
[----:B0-----:R-:W-:-:S04]  /*a2f0*/  IMAD.MOV.U32 R5, RZ, RZ, c[0x0][0x188] ;  /* 0x00006200ff057624 */ /* 0x001fc800078e00ff */
[----:B------:R-:W-:-:S04]  /*a300*/  IMAD R5, R5, 0x14, RZ ;  /* 0x0000001405057824 */ /* 0x000fc800078e02ff */
[----:B------:R-:W-:-:S05]  /*a310*/  IMAD.WIDE R4, R5, 0x2, R2 ;  /* 0x0000000205047825 */ /* 0x000fca00078e0202 */
[----:B------:R-:W3:Y:S04]  /*a320*/  @P0 LDG.E.U16 R13, [R4.64] ;  /* 0x00000004040d0981 */ /* 0x000ee8000c1e1500 */
[----:B----4-:R0:W-:Y:S04]  /*a330*/  STL [R1+0xdc], R16 ;  /* 0x0000dc1001007387 */ /* 0x0101e80000100800 */
[----:B0-----:R-:W4:Y:S04]  /*a340*/  LDL.LU R16, [R1+0x20f8] ;  /* 0x0020f80001107983 */ /* 0x001f280000300800 */
[----:B---3--:R0:W-:Y:S04]  /*a350*/  STL [R1+0xa4], R13 ;  /* 0x0000a40d01007387 */ /* 0x0081e80000100800 */
[----:B0-----:R-:W3:Y:S01]  /*a360*/  LDL.LU R13, [R1+0x20f4] ;  /* 0x0020f400010d7983 */ /* 0x001ee20000300800 */
[----:B------:R-:W-:Y:S01]  /*a370*/  ISETP.GT.AND P1, PT, R29, 0x15, PT ;  /* 0x000000151d00780c */ /* 0x000fe20003f24270 */
[----:B------:R-:W-:-:S04]  /*a380*/  IMAD.MOV.U32 R5, RZ, RZ, c[0x0][0x188] ;  /* 0x00006200ff057624 */ /* 0x000fc800078e00ff */
[----:B------:R-:W-:-:S04]  /*a390*/  IMAD R5, R5, 0x15, RZ ;  /* 0x0000001505057824 */ /* 0x000fc800078e02ff */
[----:B------:R-:W-:Y:S01]  /*a3a0*/  IMAD.WIDE R4, R5, 0x2, R2 ;  /* 0x0000000205047825 */ /* 0x000fe200078e0202 */
[----:B---3--:R-:W-:-:S06]  /*a3b0*/  PRMT R13, RZ, 0x7610, R13 ;  /* 0x00007610ff0d7816 */ /* 0x008fcc000000000d */
[----:B------:R-:W3:Y:S01]  /*a3c0*/  @P1 LDG.E.U16 R13, [R4.64] ;  /* 0x00000004040d1981 */ /* 0x000ee2000c1e1500 */
[----:B------:R-:W-:-:S03]  /*a3d0*/  ISETP.GT.AND P0, PT, R29, 0x16, PT ;  /* 0x000000161d00780c */ /* 0x000fc60003f04270 */
[----:B---3--:R0:W-:Y:S04]  /*a3e0*/  STL [R1+0xbc], R13 ;  /* 0x0000bc0d01007387 */ /* 0x0081e80000100800 */
[----:B0-----:R-:W3:Y:S01]  /*a3f0*/  LDL.LU R13, [R1+0x20f0] ;  /* 0x0020f000010d7983 */ /* 0x001ee20000300800 */
        /* <DEDUP_REMOVED lines=12> */
[----:B------:R0:W3:Y:S01]  /*a4c0*/  @P1 LDG.E.U16 R13, [R4.64] ;  /* 0x00000004040d1981 */ /* 0x0000e2000c1e1500 */
[----:B------:R-:W-:Y:S01]  /*a4d0*/  ISETP.GT.AND P4, PT, R29, 0xb, PT ;  /* 0x0000000b1d00780c */ /* 0x000fe20003f84270 */
[----:B------:R-:W-:Y:S01]  /*a4e0*/  IMAD.MOV.U32 R11, RZ, RZ, c[0x0][0x188] ;  /* 0x00006200ff0b7624 */ /* 0x000fe200078e00ff */
[----:B------:R-:W-:-:S03]  /*a4f0*/  PRMT R19, RZ, 0x7610, R19 ;  /* 0x00007610ff137816 */ /* 0x000fc60000000013 */
[----:B------:R-:W-:-:S04]  /*a500*/  IMAD R11, R11, 0xb, RZ ;  /* 0x0000000b0b0b7824 */ /* 0x000fc800078e02ff */
[----:B------:R-:W-:-:S04]  /*a510*/  IMAD.WIDE R10, R11, 0x2, R2 ;  /* 0x000000020b0a7825 */ /* 0x000fc800078e0202 */
[----:B------:R-:W-:Y:S01]  /*a520*/  IMAD.MOV.U32 R7, RZ, RZ, c[0x0][0x188] ;  /* 0x00006200ff077624 */ /* 0x000fe200078e00ff */
[----:B------:R1:W2:Y:S01]  /*a530*/  @P4 LDG.E.U16 R19, [R10.64] ;  /* 0x000000040a134981 */ /* 0x0002a2000c1e1500 */
[----:B------:R-:W-:Y:S02]  /*a540*/  ISETP.GT.AND P4, PT, R29, 0x11, PT ;  /* 0x000000111d00780c */ /* 0x000fe40003f84270 */
[----:B------:R-:W-:-:S04]  /*a550*/  IMAD R7, R7, 0x11, RZ ;  /* 0x0000001107077824 */ /* 0x000fc800078e02ff */
[----:B------:R-:W-:Y:S01]  /*a560*/  IMAD.WIDE R6, R7, 0x2, R2 ;  /* 0x0000000207067825 */ /* 0x000fe200078e0202 */
[----:B-1----:R-:W-:Y:S02]  /*a570*/  PRMT R11, RZ, 0x7610, R11 ;  /* 0x00007610ff0b7816 */ /* 0x002fe4000000000b */
[----:B------:R-:W-:-:S04]  /*a580*/  ISETP.GT.AND P2, PT, R29, 0x13, PT ;  /* 0x000000131d00780c */ /* 0x000fc80003f44270 */
[----:B------:R1:W2:Y:S01]  /*a590*/  @P4 LDG.E.U16 R11, [R6.64] ;  /* 0x00000004060b4981 */ /* 0x0002a2000c1e1500 */
[----:B----4-:R-:W-:Y:S01]  /*a5a0*/  PRMT R16, RZ, 0x7610, R16 ;  /* 0x00007610ff107816 */ /* 0x010fe20000000010 */
[----:B0-----:R-:W-:Y:S01]  /*a5b0*/  IMAD.MOV.U32 R5, RZ, RZ, c[0x0][0x188] ;  /* 0x00006200ff057624 */ /* 0x001fe200078e00ff */
[----:B------:R-:W-:Y:S01]  /*a5c0*/  ISETP.GT.AND P0, PT, R29, 0x18, PT ;  /* 0x000000181d00780c */ /* 0x000fe20003f04270 */
[----:B-1----:R-:W-:-:S04]  /*a5d0*/  IMAD.MOV.U32 R7, RZ, RZ, c[0x0][0x188] ;  /* 0x00006200ff077624 */ /* 0x002fc800078e00ff */
[----:B------:R-:W-:Y:S01]  /*a5e0*/  IMAD R7, R7, 0x13, RZ ;  /* 0x0000001307077824 */ /* 0x000fe200078e02ff */
[----:B---3--:R0:W-:Y:S04]  /*a5f0*/  STL [R1+0xcc], R13 ;  /* 0x0000cc0d01007387 */ /* 0x0081e80000100800 */
[----:B0-----:R-:W3:Y:S01]  /*a600*/  LDL.LU R13, [R1+0x20e8] ;  /* 0x0020e800010d7983 */ /* 0x001ee20000300800 */
[----:B------:R-:W-:-:S04]  /*a610*/  IMAD.WIDE R6, R7, 0x2, R2 ;  /* 0x0000000207067825 */ /* 0x000fc800078e0202 */
[----:B------:R-:W-:Y:S01]  /*a620*/  IMAD R5, R5, 0x18, RZ ;  /* 0x0000001805057824 */ /* 0x000fe200078e02ff */
[----:B------:R0:W4:Y:S03]  /*a630*/  @P2 LDG.E.U16 R16, [R6.64] ;  /* 0x0000000406102981 */ /* 0x000126000c1e1500 */
[----:B------:R-:W-:Y:S01]  /*a640*/  IMAD.WIDE R4, R5, 0x2, R2 ;  /* 0x0000000205047825 */ /* 0x000fe200078e0202 */
[----:B0-----:R-:W-:Y:S02]  /*a650*/  PRMT R7, RZ, 0x7610, R7 ;  /* 0x00007610ff077816 */ /* 0x001fe40000000007 */
[----:B------:R-:W-:-:S04]  /*a660*/  ISETP.GT.AND P1, PT, R29, 0x19, PT ;  /* 0x000000191d00780c */ /* 0x000fc80003f24270 */
[----:B------:R0:W2:Y:S01]  /*a670*/  @P0 LDG.E.U16 R7, [R4.64] ;  /* 0x0000000404070981 */ /* 0x0000a2000c1e1500 */
[----:B------:R-:W-:Y:S01]  /*a680*/  PRMT R8, RZ, 0x7610, R8 ;  /* 0x00007610ff087816 */ /* 0x000fe20000000008 */
[----:B0-----:R-:W-:-:S04]  /*a690*/  IMAD.MOV.U32 R5, RZ, RZ, c[0x0][0x188] ;  /* 0x00006200ff057624 */ /* 0x001fc800078e00ff */
[----:B------:R-:W-:-:S04]  /*a6a0*/  IMAD R5, R5, 0x19, RZ ;  /* 0x0000001905057824 */ /* 0x000fc800078e02ff */
[----:B------:R-:W-:Y:S01]  /*a6b0*/  IMAD.WIDE R4, R5, 0x2, R2 ;  /* 0x0000000205047825 */ /* 0x000fe200078e0202 */
[----:B------:R-:W-:-:S04]  /*a6c0*/  ISETP.GT.AND P0, PT, R29, 0x1a, PT ;  /* 0x0000001a1d00780c */ /* 0x000fc80003f04270 */
[----:B------:R0:W2:Y:S01]  /*a6d0*/  @P1 LDG.E.U16 R8, [R4.64] ;  /* 0x0000000404081981 */ /* 0x0000a2000c1e1500 */
[----:B------:R-:W-:Y:S01]  /*a6e0*/  PRMT R10, RZ, 0x7610, R10 ;  /* 0x00007610ff0a7816 */ /* 0x000fe2000000000a */
[----:B0-----:R-:W-:-:S04]  /*a6f0*/  IMAD.MOV.U32 R5, RZ, RZ, c[0x0][0x188] ;  /* 0x00006200ff057624 */ /* 0x001fc800078e00ff */
[----:B------:R-:W-:-:S04]  /*a700*/  IMAD R5, R5, 0x1a, RZ ;  /* 0x0000001a05057824 */ /* 0x000fc800078e02ff */
[----:B------:R-:W-:Y:S01]  /*a710*/  IMAD.WIDE R4, R5, 0x2, R2 ;  /* 0x0000000205047825 */ /* 0x000fe200078e0202 */
[----:B------:R-:W-:-:S04]  /*a720*/  ISETP.GT.AND P1, PT, R29, 0x1b, PT ;  /* 0x0000001b1d00780c */ /* 0x000fc80003f24270 */
[----:B------:R0:W2:Y:S02]  /*a730*/  @P0 LDG.E.U16 R10, [R4.64] ;  /* 0x00000004040a0981 */ /* 0x0000a4000c1e1500 */
[----:B0-----:R-:W-:-:S04]  /*a740*/  IMAD.MOV.U32 R5, RZ, RZ, c[0x0][0x188] ;  /* 0x00006200ff057624 */ /* 0x001fc800078e00ff */
[----:B------:R-:W-:-:S04]  /*a750*/  IMAD R5, R5, 0x1b, RZ ;  /* 0x0000001b05057824 */ /* 0x000fc800078e02ff */
[----:B------:R-:W-:Y:S01]  /*a760*/  IMAD.WIDE R4, R5, 0x2, R2 ;  /* 0x0000000205047825 */ /* 0x000fe200078e0202 */
[----:B------:R-:W-:Y:S02]  /*a770*/  ISETP.GT.AND P0, PT, R29, 0x1c, PT ;  /* 0x0000001c1d00780c */ /* 0x000fe40003f04270 */
[----:B------:R-:W-:Y:S02]  /*a780*/  PRMT R28, RZ, 0x7610, R28 ;  /* 0x00007610ff1c7816 */ /* 0x000fe4000000001c */
[----:B---3--:R-:W-:-:S06]  /*a790*/  PRMT R13, RZ, 0x7610, R13 ;  /* 0x00007610ff0d7816 */ /* 0x008fcc000000000d */
[----:B------:R0:W3:Y:S02]  /*a7a0*/  @P1 LDG.E.U16 R13, [R4.64] ;  /* 0x00000004040d1981 */ /* 0x0000e4000c1e1500 */
[----:B0-----:R-:W-:-:S04]  /*a7b0*/  IMAD.MOV.U32 R5, RZ, RZ, c[0x0][0x188] ;  /* 0x00006200ff057624 */ /* 0x001fc800078e00ff */
[----:B------:R-:W-:-:S04]  /*a7c0*/  IMAD R5, R5, 0x1c, RZ ;  /* 0x0000001c05057824 */ /* 0x000fc800078e02ff */
[----:B------:R-:W-:-:S05]  /*a7d0*/  IMAD.WIDE R4, R5, 0x2, R2 ;  /* 0x0000000205047825 */ /* 0x000fca00078e0202 */
[----:B------:R-:W2:Y:S01]  /*a7e0*/  @P0 LDG.E.U16 R28, [R4.64] ;  /* 0x00000004041c0981 */ /* 0x000ea2000c1e1500 */
[----:B------:R-:W-:-:S03]  /*a7f0*/  ISETP.GT.AND P1, PT, R29, 0x1d, PT ;  /* 0x0000001d1d00780c */ /* 0x000fc60003f24270 */
[----:B--2---:R0:W-:Y:S04]  /*a800*/  STL [R1+0x80], R28 ;  /* 0x0000801c01007387 */ /* 0x0041e80000100800 */
[----:B0-----:R-:W2:Y:S01]  /*a810*/  LDL.LU R28, [R1+0x20e4] ;  /* 0x0020e400011c7983 */ /* 0x001ea20000300800 */
[----:B------:R-:W-:-:S04]  /*a820*/  IMAD.MOV.U32 R5, RZ, RZ, c[0x0][0x188] ;  /* 0x00006200ff057624 */ /* 0x000fc800078e00ff */
[----:B------:R-:W-:-:S04]  /*a830*/  IMAD R5, R5, 0x1d, RZ ;  /* 0x0000001d05057824 */ /* 0x000fc800078e02ff */
[----:B------:R-:W-:Y:S01]  /*a840*/  IMAD.WIDE R4, R5, 0x2, R2 ;  /* 0x0000000205047825 */ /* 0x000fe200078e0202 */
[----:B--2---:R-:W-:-:S06]  /*a850*/  PRMT R28, RZ, 0x7610, R28 ;  /* 0x00007610ff1c7816 */ /* 0x004fcc000000001c */
[----:B------:R-:W2:Y:S01]  /*a860*/  @P1 LDG.E.U16 R28, [R4.64] ;  /* 0x00000004041c1981 */ /* 0x000ea2000c1e1500 */
[----:B------:R-:W-:-:S03]  /*a870*/  ISETP.GT.AND P0, PT, R29, 0x1e, PT ;  /* 0x0000001e1d00780c */ /* 0x000fc60003f04270 */
[----:B--2---:R0:W-:Y:S04]  /*a880*/  STL [R1+0x98], R28 ;  /* 0x0000981c01007387 */ /* 0x0041e80000100800 */
[----:B0-----:R-:W2:Y:S01]  /*a890*/  LDL.LU R28, [R1+0x20e0] ;  /* 0x0020e000011c7983 */ /* 0x001ea20000300800 */
[----:B------:R-:W-:-:S04]  /*a8a0*/  IMAD.MOV.U32 R5, RZ, RZ, c[0x0][0x188] ;  /* 0x00006200ff057624 */ /* 0x000fc800078e00ff */
[----:B------:R-:W-:-:S04]  /*a8b0*/  IMAD R5, R5, 0x1e, RZ ;  /* 0x0000001e05057824 */ /* 0x000fc800078e02ff */
[----:B------:R-:W-:Y:S01]  /*a8c0*/  IMAD.WIDE R4, R5, 0x2, R2 ;  /* 0x0000000205047825 */ /* 0x000fe200078e0202 */
[----:B------:R-:W-:Y:S02]  /*a8d0*/  ISETP.GT.AND P1, PT, R29, 0x1f, PT ;  /* 0x0000001f1d00780c */ /* 0x000fe40003f24270 */
[----:B------:R-:W-:Y:S02]  /*a8e0*/  PRMT R0, RZ, 0x7610, R0 ;  /* 0x00007610ff007816 */ /* 0x000fe40000000000 */
[----:B--2---:R-:W-:-:S06]  /*a8f0*/  PRMT R28, RZ, 0x7610, R28 ;  /* 0x00007610ff1c7816 */ /* 0x004fcc000000001c */
[----:B------:R0:W2:Y:S02]  /*a900*/  @P0 LDG.E.U16 R28, [R4.64] ;  /* 0x00000004041c0981 */ /* 0x0000a4000c1e1500 */
[----:B0-----:R-:W-:-:S04]  /*a910*/  IMAD.MOV.U32 R5, RZ, RZ, c[0x0][0x188] ;  /* 0x00006200ff057624 */ /* 0x001fc800078e00ff */
[----:B------:R-:W-:-:S04]  /*a920*/  IMAD R5, R5, 0x1f, RZ ;  /* 0x0000001f05057824 */ /* 0x000fc800078e02ff */
[----:B------:R-:W-:-:S05]  /*a930*/  IMAD.WIDE R4, R5, 0x2, R2 ;  /* 0x0000000205047825 */ /* 0x000fca00078e0202 */
[----:B------:R0:W3:Y:S04]  /*a940*/  @P1 LDG.E.U16 R0, [R4.64] ;  /* 0x0000000404001981 */ /* 0x0000e8000c1e1500 */
[----:B0-----:R-:W0:Y:S02]  /*a950*/  S2R R5, SR_TID.X ;  /* 0x0000000000057919 */ /* 0x001e240000002100 */
[----:B0-----:R-:W-:Y:S02]  /*a960*/  LOP3.LUT R4, R5, 0x1f, RZ, 0xc0, !PT ;  /* 0x0000001f05047812 */ /* 0x001fe400078ec0ff */
[----:B--2---:R0:W-:Y:S04]  /*a970*/  STL [R1+0xb4], R28 ;  /* 0x0000b41c01007387 */ /* 0x0041e80000100800 */
[----:B0-----:R-:W2:Y:S04]  /*a980*/  LDL.LU R28, [R1+0x20dc] ;  /* 0x0020dc00011c7983 */ /* 0x001ea80000300800 */
[----:B---3--:R0:W-:Y:S04]  /*a990*/  STL [R1+0xb8], R0 ;  /* 0x0000b80001007387 */ /* 0x0081e80000100800 */
[----:B0-----:R-:W3:Y:S04]  /*a9a0*/  LDL.LU R0, [R1+0x20d8] ;  /* 0x0020d80001007983 */ /* 0x001ee80000300800 */
[----:B------:R-:W2:Y:S01]  /*a9b0*/  LDL R5, [R1+0xd5c] ;  /* 0x000d5c0001057983 */ /* 0x000ea20000100800 */
[----:B------:R-:W-:-:S02]  /*a9c0*/  ISETP.GT.AND P1, PT, R29, RZ, PT ;  /* 0x000000ff1d00720c */ /* 0x000fc40003f24270 */
[----:B------:R-:W-:Y:S01]  /*a9d0*/  ISETP.GE.AND P0, PT, R4, R29, PT ;  /* 0x0000001d0400720c */ /* 0x000fe20003f06270 */
[----:B------:R0:W-:Y:S04]  /*a9e0*/  STL [R1+0xe84], R29 ;  /* 0x000e841d01007387 */ /* 0x0001e80000100800 */
[----:B0-----:R-:W3:Y:S01]  /*a9f0*/  LDL.LU R29, [R1+0xe5c] ;  /* 0x000e5c00011d7983 */ /* 0x001ee20000300800 */
[----:B------:R-:W-:-:S06]  /*aa00*/  PRMT R6, RZ, 0x7610, R6 ;  /* 0x00007610ff067816 */ /* 0x000fcc0000000006 */
[----:B------:R0:W3:Y:S01]  /*aa10*/  @P1 LDG.E.U16 R6, [R2.64] ;  /* 0x0000000402061981 */ /* 0x0000e2000c1e1500 */
[----:B------:R-:W-:-:S03]  /*aa20*/  PRMT R27, RZ, 0x7610, R27 ;  /* 0x00007610ff1b7816 */ /* 0x000fc6000000001b */
[----:B------:R-:W-:Y:S01]  /*aa30*/  BAR.SYNC.DEFER_BLOCKING 0x0 ;  /* 0x0000000000007b1d */ /* 0x000fe20000010000 */
[----:B--2---:R-:W-:-:S05]  /*aa40*/  IADD3 R4, P2, R5, R28, RZ ;  /* 0x0000001c05047210 */ /* 0x004fca0007f5e0ff */
[----:B------:R-:W3:Y:S02]  /*aa50*/  LDL R5, [R1+0xcb0] ;  /* 0x000cb00001057983 */ /* 0x000ee40000100800 */
[----:B---3--:R-:W-:-:S05]  /*aa60*/  IMAD.X R5, R5, 0x1, R0, P2 ;  /* 0x0000000105057824 */ /* 0x008fca00010e0600 */
[----:B------:R-:W2:Y:S04]  /*aa70*/  @!P0 LDG.E.U16 R27, [R4.64] ;  /* 0x00000004041b8981 */ /* 0x000ea8000c1e1500 */
[----:B------:R0:W-:Y:S04]  /*aa80*/  STL [R1+0xe90], R2 ;  /* 0x000e900201007387 */ /* 0x0001e80000100800 */
[----:B0-----:R-:W3:Y:S04]  /*aa90*/  LDL.LU R2, [R1+0xd54] ;  /* 0x000d540001027983 */ /* 0x001ee80000300800 */
[----:B------:R0:W-:Y:S04]  /*aaa0*/  STL [R1+0xe8c], R3 ;  /* 0x000e8c0301007387 */ /* 0x0001e80000100800 */
[----:B0-----:R-:W3:Y:S04]  /*aab0*/  LDL.LU R3, [R1+0xe00] ;  /* 0x000e000001037983 */ /* 0x001ee80000300800 */
[----:B--2---:R0:W-:Y:S04]  /*aac0*/  STL [R1+0xb0], R27 ;  /* 0x0000b01b01007387 */ /* 0x0041e80000100800 */
[----:B0-----:R-:W2:Y:S04]  /*aad0*/  LDL.LU R27, [R1+0x20d4] ;  /* 0x0020d400011b7983 */ /* 0x001ea80000300800 */
[----:B------:R-:W3:Y:S01]  /*aae0*/  LDL R5, [R1+0xe08] ;  /* 0x000e080001057983 */ /* 0x000ee20000100800 */
[----:B------:R-:W-:-:S02]  /*aaf0*/  IADD3 R4, P1, R29, R28, RZ ;  /* 0x0000001c1d047210 */ /* 0x000fc40007f3e0ff */
[----:B--2---:R-:W-:-:S03]  /*ab00*/  PRMT R27, RZ, 0x7610, R27 ;  /* 0x00007610ff1b7816 */ /* 0x004fc6000000001b */
[----:B---3--:R-:W-:-:S05]  /*ab10*/  IMAD.X R5, R5, 0x1, R0, P1 ;  /* 0x0000000105057824 */ /* 0x008fca00008e0600 */
[----:B------:R-:W2:Y:S04]  /*ab20*/  @!P0 LDG.E.U16 R27, [R4.64] ;  /* 0x00000004041b8981 */ /* 0x000ea8000c1e1500 */
[----:B------:R0:W-:Y:S04]  /*ab30*/  STL [R1+0xe94], R29 ;  /* 0x000e941d01007387 */ /* 0x0001e80000100800 */
[----:B0-----:R-:W3:Y:S04]  /*ab40*/  LDL.LU R29, [R1+0xdfc] ;  /* 0x000dfc00011d7983 */ /* 0x001ee80000300800 */
[----:B--2---:R0:W-:Y:S04]  /*ab50*/  STL [R1+0xac], R27 ;  /* 0x0000ac1b01007387 */ /* 0x0041e80000100800 */
[----:B0-----:R-:W2:Y:S04]  /*ab60*/  LDL.LU R27, [R1+0x20d0] ;  /* 0x0020d000011b7983 */ /* 0x001ea80000300800 */
[----:B------:R-:W2:Y:S02]  /*ab70*/  LDL R5, [R1+0xe04] ;  /* 0x000e040001057983 */ /* 0x000ea40000100800 */
[----:B--2---:R-:W-:-:S02]  /*ab80*/  IADD3 R4, P1, R5, R28, RZ ;  /* 0x0000001c05047210 */ /* 0x004fc40007f3e0ff */
[----:B------:R-:W2:Y:S01]  /*ab90*/  LDL R5, [R1+0xd58] ;  /* 0x000d580001057983 */ /* 0x000ea20000100800 */
[----:B------:R-:W-:Y:S02]  /*aba0*/  PRMT R27, RZ, 0x7610, R27 ;  /* 0x00007610ff1b7816 */ /* 0x000fe4000000001b */
[----:B--2---:R-:W-:-:S05]  /*abb0*/  IMAD.X R5, R5, 0x1, R0, P1 ;  /* 0x0000000105057824 */ /* 0x004fca00008e0600 */
[----:B------:R-:W2:Y:S04]  /*abc0*/  @!P0 LDG.E.U16 R27, [R4.64] ;  /* 0x00000004041b8981 */ /* 0x000ea8000c1e1500 */
[----:B--2---:R0:W-:Y:S04]  /*abd0*/  STL [R1+0xa8], R27 ;  /* 0x0000a81b01007387 */ /* 0x0041e80000100800 */
[----:B0-----:R-:W2:Y:S01]  /*abe0*/  LDL.LU R27, [R1+0x20cc] ;  /* 0x0020cc00011b7983 */ /* 0x001ea20000300800 */
[----:B------:R-:W-:-:S05]  /*abf0*/  IADD3 R4, P1, R3, R28, RZ ;  /* 0x0000001c03047210 */ /* 0x000fca0007f3e0ff */
[----:B------:R-:W-:Y:S01]  /*ac00*/  IMAD.X R5, R2, 0x1, R0, P1 ;  /* 0x0000000102057824 */ /* 0x000fe200008e0600 */
[----:B--2---:R-:W-:-:S06]  /*ac10*/  PRMT R27, RZ, 0x7610, R27 ;  /* 0x00007610ff1b7816 */ /* 0x004fcc000000001b */
[----:B------:R-:W2:Y:S04]  /*ac20*/  @!P0 LDG.E.U16 R27, [R4.64] ;  /* 0x00000004041b8981 */ /* 0x000ea8000c1e1500 */
[----:B------:R0:W-:Y:S04]  /*ac30*/  STL [R1+0xeb8], R3 ;  /* 0x000eb80301007387 */ /* 0x0001e80000100800 */
[----:B0-----:R-:W3:Y:S04]  /*ac40*/  LDL.LU R3, [R1+0xe58] ;  /* 0x000e580001037983 */ /* 0x001ee80000300800 */
[----:B------:R0:W-:Y:S04]  /*ac50*/  STL [R1+0xebc], R2 ;  /* 0x000ebc0201007387 */ /* 0x0001e80000100800 */
[----:B0-----:R-:W4:Y:S04]  /*ac60*/  LDL.LU R2, [R1+0xdf8] ;  /* 0x000df80001027983 */ /* 0x001f280000300800 */
[----:B--2---:R0:W-:Y:S04]  /*ac70*/  STL [R1+0xa0], R27 ;  /* 0x0000a01b01007387 */ /* 0x0041e80000100800 */
[----:B0-----:R-:W2:Y:S04]  /*ac80*/  LDL.LU R27, [R1+0x20c8] ;  /* 0x0020c800011b7983 */ /* 0x001ea80000300800 */
[----:B------:R-:W4:Y:S01]  /*ac90*/  LDL R5, [R1+0xd50] ;  /* 0x000d500001057983 */ /* 0x000f220000100800 */
[----:B---3--:R-:W-:-:S02]  /*aca0*/  IADD3 R4, P1, R29, R28, RZ ;  /* 0x0000001c1d047210 */ /* 0x008fc40007f3e0ff */
[----:B--2---:R-:W-:-:S03]  /*acb0*/  PRMT R27, RZ, 0x7610, R27 ;  /* 0x00007610ff1b7816 */ /* 0x004fc6000000001b */
[----:B----4-:R-:W-:-:S05]  /*acc0*/  IMAD.X R5, R5, 0x1, R0, P1 ;  /* 0x0000000105057824 */ /* 0x010fca00008e0600 */
[----:B------:R-:W2:Y:S04]  /*acd0*/  @!P0 LDG.E.U16 R27, [R4.64] ;  /* 0x00000004041b8981 */ /* 0x000ea8000c1e1500 */
[----:B------:R0:W-:Y:S04]  /*ace0*/  STL [R1+0xec0], R29 ;  /* 0x000ec01d01007387 */ /* 0x0001e80000100800 */
[----:B0-----:R-:W3:Y:S04]  /*acf0*/  LDL.LU R29, [R1+0xdf4] ;  /* 0x000df400011d7983 */ /* 0x001ee80000300800 */
[----:B--2---:R0:W-:Y:S04]  /*ad00*/  STL [R1+0x9c], R27 ;  /* 0x00009c1b01007387 */ /* 0x0041e80000100800 */
[----:B0-----:R-:W2:Y:S04]  /*ad10*/  LDL.LU R27, [R1+0x20c4] ;  /* 0x0020c400011b7983 */ /* 0x001ea80000300800 */
[----:B------:R-:W4:Y:S02]  /*ad20*/  LDL R5, [R1+0xd4c] ;  /* 0x000d4c0001057983 */ /* 0x000f240000100800 */
[----:B----4-:R-:W-:-:S02]  /*ad30*/  IADD3 R4, P1, R5, R28, RZ ;  /* 0x0000001c05047210 */ /* 0x010fc40007f3e0ff */
[----:B------:R-:W4:Y:S01]  /*ad40*/  LDL R5, [R1+0xcac] ;  /* 0x000cac0001057983 */ /* 0x000f220000100800 */
[----:B--2---:R-:W-:Y:S02]  /*ad50*/  PRMT R27, RZ, 0x7610, R27 ;  /* 0x00007610ff1b7816 */ /* 0x004fe4000000001b */
[----:B----4-:R-:W-:-:S05]  /*ad60*/  IMAD.X R5, R5, 0x1, R0, P1 ;  /* 0x0000000105057824 */ /* 0x010fca00008e0600 */
[----:B------:R-:W2:Y:S04]  /*ad70*/  @!P0 LDG.E.U16 R27, [R4.64] ;  /* 0x00000004041b8981 */ /* 0x000ea8000c1e1500 */
[----:B--2---:R0:W-:Y:S04]  /*ad80*/  STL [R1+0x94], R27 ;  /* 0x0000941b01007387 */ /* 0x0041e80000100800 */
[----:B0-----:R-:W2:Y:S01]  /*ad90*/  LDL.LU R27, [R1+0x20c0] ;  /* 0x0020c000011b7983 */ /* 0x001ea20000300800 */
[----:B------:R-:W-:-:S05]  /*ada0*/  IADD3 R4, P1, R3, R28, RZ ;  /* 0x0000001c03047210 */ /* 0x000fca0007f3e0ff */
[----:B------:R-:W-:Y:S01]  /*adb0*/  IMAD.X R5, R2, 0x1, R0, P1 ;  /* 0x0000000102057824 */ /* 0x000fe200008e0600 */
[----:B--2---:R-:W-:-:S06]  /*adc0*/  PRMT R27, RZ, 0x7610, R27 ;  /* 0x00007610ff1b7816 */ /* 0x004fcc000000001b */
[----:B------:R-:W2:Y:S04]  /*add0*/  @!P0 LDG.E.U16 R27, [R4.64] ;  /* 0x00000004041b8981 */ /* 0x000ea8000c1e1500 */
[----:B------:R-:W-:Y:S04]  /*ade0*/  STL [R1+0xecc], R3 ;  /* 0x000ecc0301007387 */ /* 0x000fe80000100800 */
[----:B------:R-:W-:Y:S04]  /*adf0*/  STL [R1+0xed0], R2 ;  /* 0x000ed00201007387 */ /* 0x000fe80000100800 */
        /* <DEDUP_REMOVED lines=18> */
[----:B0-----:R-:W2:Y:S04]  /*af20*/  LDL.LU R27, [R1+0x20b4] ;  /* 0x0020b400011b7983 */ /* 0x001ea80000300800 */
[----:B------:R-:W4:Y:S01]  /*af30*/  LDL R5, [R1+0xdf0] ;  /* 0x000df00001057983 */ /* 0x000f220000100800 */
[----:B---3--:R-:W-:-:S02]  /*af40*/  IADD3 R4, P1, R29, R28, RZ ;  /* 0x0000001c1d047210 */ /* 0x008fc40007f3e0ff */
[----:B--2---:R-:W-:-:S03]  /*af50*/  PRMT R27, RZ, 0x7610, R27 ;  /* 0x00007610ff1b7816 */ /* 0x004fc6000000001b */
[----:B----4-:R-:W-:-:S05]  /*af60*/  IMAD.X R5, R5, 0x1, R0, P1 ;  /* 0x0000000105057824 */ /* 0x010fca00008e0600 */
[----:B------:R-:W2:Y:S04]  /*af70*/  @!P0 LDG.E.U16 R27, [R4.64] ;  /* 0x00000004041b8981 */ /* 0x000ea8000c1e1500 */
[----:B------:R-:W-:Y:S04]  /*af80*/  STL [R1+0xf08], R29 ;  /* 0x000f081d01007387 */ /* 0x000fe80000100800 */
[----:B--2---:R0:W-:Y:S04]  /*af90*/  STL [R1+0x84], R27 ;  /* 0x0000841b01007387 */ /* 0x0041e80000100800 */
[----:B0-----:R-:W2:Y:S04]  /*afa0*/  LDL.LU R27, [R1+0x20b0] ;  /* 0x0020b000011b7983 */ /* 0x001ea80000300800 */
[----:B------:R-:W3:Y:S02]  /*afb0*/  LDL R5, [R1+0xdec] ;  /* 0x000dec0001057983 */ /* 0x000ee40000100800 */
[----:B---3--:R-:W-:-:S02]  /*afc0*/  IADD3 R4, P1, R5, R28, RZ ;  /* 0x0000001c05047210 */ /* 0x008fc40007f3e0ff */
[----:B------:R-:W3:Y:S01]  /*afd0*/  LDL R5, [R1+0xd40] ;  /* 0x000d400001057983 */ /* 0x000ee20000100800 */
[----:B--2---:R-:W-:Y:S02]  /*afe0*/  PRMT R27, RZ, 0x7610, R27 ;  /* 0x00007610ff1b7816 */ /* 0x004fe4000000001b */
[----:B---3--:R-:W-:-:S05]  /*aff0*/  IMAD.X R5, R5, 0x1, R0, P1 ;  /* 0x0000000105057824 */ /* 0x008fca00008e0600 */
[----:B------:R-:W2:Y:S04]  /*b000*/  @!P0 LDG.E.U16 R27, [R4.64] ;  /* 0x00000004041b8981 */ /* 0x000ea8000c1e1500 */
        /* <DEDUP_REMOVED lines=181> */
[----:B------:R-:W-:Y:S02]  /*bb60*/  PRMT R29, RZ, 0x7610, R29 ;  /* 0x00007610ff1d7816 */ /* 0x000fe4000000001d */
[----:B---3--:R-:W-:-:S05]  /*bb70*/  IMAD.X R5, R5, 0x1, R0, P1 ;  /* 0x0000000105057824 */ /* 0x008fca00008e0600 */
[----:B------:R0:W3:Y:S04]  /*bb80*/  @!P0 LDG.E.U16 R29, [R4.64] ;  /* 0x00000004041d8981 */ /* 0x0000e8000c1e1500 */
[----:B0-----:R-:W4:Y:S04]  /*bb90*/  LDL R5, [R1+0xdac] ;  /* 0x000dac0001057983 */ /* 0x001f280000100800 */
[----:B---3--:R-:W-:Y:S01]  /*bba0*/  STL [R1+0x20], R29 ;  /* 0x0000201d01007387 */ /* 0x008fe20000100800 */
[----:B----4-:R-:W-:-:S03]  /*bbb0*/  IADD3 R4, P1, R5, R28, RZ ;  /* 0x0000001c05047210 */ /* 0x010fc60007f3e0ff */
[----:B------:R-:W3:Y:S01]  /*bbc0*/  LDL R5, [R1+0xd00] ;  /* 0x000d000001057983 */ /* 0x000ee20000100800 */
[----:B--2---:R-:W-:Y:S01]  /*bbd0*/  PRMT R27, RZ, 0x7610, R27 ;  /* 0x00007610ff1b7816 */ /* 0x004fe2000000001b */
        /* <DEDUP_REMOVED lines=9> */
[----:B------:R-:W3:Y:S04]  /*bc70*/  @!P0 LDG.E.U16 R26, [R4.64] ;  /* 0x00000004041a8981 */ /* 0x000ee8000c1e1500 */
[----:B---3--:R0:W-:Y:S04]  /*bc80*/  STL [R1+0x18], R26 ;  /* 0x0000181a01007387 */ /* 0x0081e80000100800 */
[----:B0-----:R-:W3:Y:S04]  /*bc90*/  LDL.LU R26, [R1+0x204c] ;  /* 0x00204c00011a7983 */ /* 0x001ee80000300800 */
[----:B------:R-:W4:Y:S02]  /*bca0*/  LDL R5, [R1+0xe30] ;  /* 0x000e300001057983 */ /* 0x000f240000100800 */
[----:B----4-:R-:W-:-:S02]  /*bcb0*/  IADD3 R4, P1, R5, R28, RZ ;  /* 0x0000001c05047210 */ /* 0x010fc40007f3e0ff */
[----:B------:R-:W4:Y:S01]  /*bcc0*/  LDL R5, [R1+0xda8] ;  /* 0x000da80001057983 */ /* 0x000f220000100800 */
[----:B------:R-:W-:Y:S02]  /*bcd0*/  PRMT R25, RZ, 0x7610, R25 ;  /* 0x00007610ff197816 */ /* 0x000fe40000000019 */
[----:B----4-:R-:W-:-:S05]  /*bce0*/  IMAD.X R5, R5, 0x1, R0, P1 ;  /* 0x0000000105057824 */ /* 0x010fca00008e0600 */
[----:B------:R-:W4:Y:S04]  /*bcf0*/  @!P0 LDG.E.U16 R25, [R4.64] ;  /* 0x0000000404198981 */ /* 0x000f28000c1e1500 */
[----:B----4-:R0:W-:Y:S04]  /*bd00*/  STL [R1+0x14], R25 ;  /* 0x0000141901007387 */ /* 0x0101e80000100800 */
[----:B0-----:R-:W4:Y:S04]  /*bd10*/  LDL.LU R25, [R1+0x2048] ;  /* 0x0020480001197983 */ /* 0x001f280000300800 */
[----:B------:R-:W2:Y:S02]  /*bd20*/  LDL R5, [R1+0xda4] ;  /* 0x000da40001057983 */ /* 0x000ea40000100800 */
[----:B--2---:R-:W-:-:S02]  /*bd30*/  IADD3 R4, P1, R5, R28, RZ ;  /* 0x0000001c05047210 */ /* 0x004fc40007f3e0ff */
[----:B------:R-:W2:Y:S01]  /*bd40*/  LDL R5, [R1+0xcf8] ;  /* 0x000cf80001057983 */ /* 0x000ea20000100800 */
[----:B------:R-:W-:Y:S02]  /*bd50*/  PRMT R24, RZ, 0x7610, R24 ;  /* 0x00007610ff187816 */ /* 0x000fe40000000018 */
[----:B--2---:R-:W-:-:S05]  /*bd60*/  IMAD.X R5, R5, 0x1, R0, P1 ;  /* 0x0000000105057824 */ /* 0x004fca00008e0600 */
[----:B------:R-:W2:Y:S04]  /*bd70*/  @!P0 LDG.E.U16 R24, [R4.64] ;  /* 0x0000000404188981 */ /* 0x000ea8000c1e1500 */
        /* <DEDUP_REMOVED lines=15> */
[----:B------:R0:W2:Y:S04]  /*be70*/  @!P0 LDG.E.U16 R22, [R4.64] ;  /* 0x0000000404168981 */ /* 0x0000a8000c1e1500 */
[----:B0-----:R-:W0:Y:S02]  /*be80*/  S2R R5, SR_TID.X ;  /* 0x0000000000057919 */ /* 0x001e240000002100 */
[----:B0-----:R-:W-:-:S05]  /*be90*/  LOP3.LUT R5, R5, 0xff, RZ, 0xc0, !PT ;  /* 0x000000ff05057812 */ /* 0x001fca00078ec0ff */
[----:B------:R-:W-:-:S05]  /*bea0*/  IMAD.SHL.U32 R5, R5, 0x2, RZ ;  /* 0x0000000205057824 */ /* 0x000fca00078e00ff */
[----:B------:R-:W-:Y:S01]  /*beb0*/  LOP3.LUT R4, R5, 0x10, RZ, 0x3c, !PT ;  /* 0x0000001005047812 */ /* 0x000fe200078e3cff */
[----:B--2---:R0:W-:Y:S04]  /*bec0*/  STL [R1+0x8], R22 ;  /* 0x0000081601007387 */ /* 0x0041e80000100800 */
[----:B0-----:R-:W2:Y:S04]  /*bed0*/  LDL.LU R22, [R1+0x203c] ;  /* 0x00203c0001167983 */ /* 0x001ea80000300800 */
[----:B------:R-:W2:Y:S04]  /*bee0*/  LDL R5, [R1+0xd9c] ;  /* 0x000d9c0001057983 */ /* 0x000ea80000100800 */
[----:B------:R-:W0:Y:S02]  /*bef0*/  S2R R29, SR_TID.X ;  /* 0x00000000001d7919 */ /* 0x000e240000002100 */
[----:B0-----:R-:W-:-:S05]  /*bf00*/  LOP3.LUT R29, R29, 0xff, RZ, 0xc0, !PT ;  /* 0x000000ff1d1d7812 */ /* 0x001fca00078ec0ff */
[----:B------:R-:W-:-:S05]  /*bf10*/  IMAD.SHL.U32 R29, R29, 0x2, RZ ;  /* 0x000000021d1d7824 */ /* 0x000fca00078e00ff */
[----:B------:R-:W-:Y:S04]  /*bf20*/  STS.U16 [R29+0x8000], R6 ;  /* 0x008000061d007388 */ /* 0x000fe80000000400 */
[----:B------:R-:W-:Y:S04]  /*bf30*/  STS.U16 [R29+0x9000], R12 ;  /* 0x0090000c1d007388 */ /* 0x000fe80000000400 */
[----:B------:R-:W-:Y:S04]  /*bf40*/  STS.U16 [R29+0xa000], R9 ;  /* 0x00a000091d007388 */ /* 0x000fe80000000400 */
[----:B------:R-:W-:Y:S04]  /*bf50*/  STS.U16 [R29+0xb000], R7 ;  /* 0x00b000071d007388 */ /* 0x000fe80000000400 */
[----:B------:R2:W-:Y:S02]  /*bf60*/  STS.U16 [R4+0x8200], R17 ;  /* 0x0082001104007388 */ /* 0x0005e40000000400 */
        /* <DEDUP_REMOVED lines=8> */
[----:B------:R-:W-:Y:S02]  /*bff0*/  LOP3.LUT R4, R5, 0x10, RZ, 0x3c, !PT ;  /* 0x0000001005047812 */ /* 0x000fe400078e3cff */
[----:B------:R-:W3:Y:S04]  /*c000*/  LDL R5, [R1+0xcec] ;  /* 0x000cec0001057983 */ /* 0x000ee80000100800 */
[----:B--2---:R0:W-:Y:S04]  /*c010*/  STL [R1+0x1fd0], R3 ;  /* 0x001fd00301007387 */ /* 0x0041e80000100800 */
[----:B0-----:R-:W2:Y:S04]  /*c020*/  LDL R3, [R1+0xc7c] ;  /* 0x000c7c0001037983 */ /* 0x001ea80000100800 */
[----:B------:R3:W-:Y:S01]  /*c030*/  STS.U16 [R4+0x9200], R15 ;  /* 0x0092000f04007388 */ /* 0x0007e20000000400 */
[----:B------:R-:W-:-:S02]  /*c040*/  PRMT R2, RZ, 0x7610, R2 ;  /* 0x00007610ff027816 */ /* 0x000fc40000000002 */
[----:B---3--:R-:W-:-:S05]  /*c050*/  IADD3 R4, P1, R5, R28, RZ ;  /* 0x0000001c05047210 */ /* 0x008fca0007f3e0ff */
[----:B--2---:R-:W-:Y:S02]  /*c060*/  IMAD.X R5, R3, 0x1, R0, P1 ;  /* 0x0000000103057824 */ /* 0x004fe400008e0600 */
[----:B------:R-:W2:Y:S04]  /*c070*/  LDL R3, [R1+0xc78] ;  /* 0x000c780001037983 */ /* 0x000ea80000100800 */
[----:B------:R0:W3:Y:S04]  /*c080*/  @!P0 LDG.E.U16 R2, [R4.64] ;  /* 0x0000000404028981 */ /* 0x0000e8000c1e1500 */
[----:B0-----:R-:W0:Y:S02]  /*c090*/  S2R R5, SR_TID.X ;  /* 0x0000000000057919 */ /* 0x001e240000002100 */
[----:B0-----:R-:W-:-:S05]  /*c0a0*/  LOP3.LUT R5, R5, 0xff, RZ, 0xc0, !PT ;  /* 0x000000ff05057812 */ /* 0x001fca00078ec0ff */
[----:B------:R-:W-:-:S05]  /*c0b0*/  IMAD.SHL.U32 R5, R5, 0x2, RZ ;  /* 0x0000000205057824 */ /* 0x000fca00078e00ff */
[----:B------:R-:W-:Y:S02]  /*c0c0*/  LOP3.LUT R4, R5, 0x10, RZ, 0x3c, !PT ;  /* 0x0000001005047812 */ /* 0x000fe400078e3cff */
[----:B------:R-:W2:Y:S04]  /*c0d0*/  LDL R5, [R1+0xe28] ;  /* 0x000e280001057983 */ /* 0x000ea80000100800 */
[----:B------:R-:W-:Y:S04]  /*c0e0*/  STS.U16 [R4+0xa200], R11 ;  /* 0x00a2000b04007388 */ /* 0x000fe80000000400 */
[----:B---3--:R0:W-:Y:S01]  /*c0f0*/  STL [R1+0x1fd4], R2 ;  /* 0x001fd40201007387 */ /* 0x0081e20000100800 */
[----:B------:R-:W-:-:S03]  /*c100*/  PRMT R27, RZ, 0x7610, R27 ;  /* 0x00007610ff1b7816 */ /* 0x000fc6000000001b */
[----:B0-----:R-:W3:Y:S01]  /*c110*/  LDL R2, [R1+0xd94] ;  /* 0x000d940001027983 */ /* 0x001ee20000100800 */
[----:B--2---:R-:W-:-:S03]  /*c120*/  IADD3 R4, P1, R5, R28, RZ ;  /* 0x0000001c05047210 */ /* 0x004fc60007f3e0ff */
[----:B------:R-:W2:Y:S02]  /*c130*/  LDL R5, [R1+0xd98] ;  /* 0x000d980001057983 */ /* 0x000ea40000100800 */
[----:B--2---:R-:W-:-:S05]  /*c140*/  IMAD.X R5, R5, 0x1, R0, P1 ;  /* 0x0000000105057824 */ /* 0x004fca00008e0600 */
[----:B------:R0:W2:Y:S04]  /*c150*/  @!P0 LDG.E.U16 R27, [R4.64] ;  /* 0x00000004041b8981 */ /* 0x0000a8000c1e1500 */
[----:B0-----:R-:W0:Y:S02]  /*c160*/  S2R R5, SR_TID.X ;  /* 0x0000000000057919 */ /* 0x001e240000002100 */
[----:B0-----:R-:W-:-:S05]  /*c170*/  LOP3.LUT R5, R5, 0xff, RZ, 0xc0, !PT ;  /* 0x000000ff05057812 */ /* 0x001fca00078ec0ff */
[----:B------:R-:W-:-:S05]  /*c180*/  IMAD.SHL.U32 R5, R5, 0x2, RZ ;  /* 0x0000000205057824 */ /* 0x000fca00078e00ff */
[----:B------:R-:W-:-:S05]  /*c190*/  LOP3.LUT R5, R5, 0x10, RZ, 0x3c, !PT ;  /* 0x0000001005057812 */ /* 0x000fca00078e3cff */
[----:B------:R0:W-:Y:S04]  /*c1a0*/  STS.U16 [R5+0xb200], R8 ;  /* 0x00b2000805007388 */ /* 0x0001e80000000400 */
[----:B--2---:R1:W-:Y:S04]  /*c1b0*/  STL [R1+0x1fd8], R27 ;  /* 0x001fd81b01007387 */ /* 0x0043e80000100800 */
[----:B0-----:R-:W2:Y:S01]  /*c1c0*/  LDL R5, [R1+0xce8] ;  /* 0x000ce80001057983 */ /* 0x001ea20000100800 */
[----:B---3--:R-:W-:Y:S02]  /*c1d0*/  IADD3 R4, P1, R2, R28, RZ ;  /* 0x0000001c02047210 */ /* 0x008fe40007f3e0ff */
[----:B------:R-:W-:Y:S01]  /*c1e0*/  PRMT R26, RZ, 0x7610, R26 ;  /* 0x00007610ff1a7816 */ /* 0x000fe2000000001a */
[----:B------:R-:W3:Y:S04]  /*c1f0*/  LDL R2, [R1+0xd90] ;  /* 0x000d900001027983 */ /* 0x000ee80000100800 */
[----:B-1----:R-:W3:Y:S01]  /*c200*/  LDL R27, [R1+0xce4] ;  /* 0x000ce400011b7983 */ /* 0x002ee20000100800 */
[----:B--2---:R-:W-:-:S05]  /*c210*/  IMAD.X R5, R5, 0x1, R0, P1 ;  /* 0x0000000105057824 */ /* 0x004fca00008e0600 */
[----:B------:R0:W2:Y:S04]  /*c220*/  @!P0 LDG.E.U16 R26, [R4.64] ;  /* 0x00000004041a8981 */ /* 0x0000a8000c1e1500 */
[----:B0-----:R-:W0:Y:S01]  /*c230*/  S2R R5, SR_TID.X ;  /* 0x0000000000057919 */ /* 0x001e220000002100 */
[----:B---3--:R-:W-:Y:S02]  /*c240*/  IADD3 R4, P1, R27, R28, RZ ;  /* 0x0000001c1b047210 */ /* 0x008fe40007f3e0ff */
[----:B----4-:R-:W-:Y:S02]  /*c250*/  PRMT R25, RZ, 0x7610, R25 ;  /* 0x00007610ff197816 */ /* 0x010fe40000000019 */
[----:B0-----:R-:W-:-:S05]  /*c260*/  LOP3.LUT R5, R5, 0xff, RZ, 0xc0, !PT ;  /* 0x000000ff05057812 */ /* 0x001fca00078ec0ff */
[----:B------:R-:W-:-:S05]  /*c270*/  IMAD.SHL.U32 R5, R5, 0x2, RZ ;  /* 0x0000000205057824 */ /* 0x000fca00078e00ff */
[----:B------:R-:W-:-:S05]  /*c280*/  LOP3.LUT R5, R5, 0x20, RZ, 0x3c, !PT ;  /* 0x0000002005057812 */ /* 0x000fca00078e3cff */
[----:B------:R0:W-:Y:S02]  /*c290*/  STS.U16 [R5+0x8400], R20 ;  /* 0x0084001405007388 */ /* 0x0001e40000000400 */
[----:B0-----:R-:W-:-:S05]  /*c2a0*/  IMAD.X R5, R3, 0x1, R0, P1 ;  /* 0x0000000103057824 */ /* 0x001fca00008e0600 */
[----:B------:R0:W3:Y:S04]  /*c2b0*/  @!P0 LDG.E.U16 R25, [R4.64] ;  /* 0x0000000404198981 */ /* 0x0000e8000c1e1500 */
[----:B--2---:R1:W-:Y:S04]  /*c2c0*/  STL [R1+0x1fdc], R26 ;  /* 0x001fdc1a01007387 */ /* 0x0043e80000100800 */
[----:B0-----:R-:W0:Y:S01]  /*c2d0*/  S2R R5, SR_TID.X ;  /* 0x0000000000057919 */ /* 0x001e220000002100 */
[----:B------:R-:W-:-:S03]  /*c2e0*/  PRMT R24, RZ, 0x7610, R24 ;  /* 0x00007610ff187816 */ /* 0x000fc60000000018 */
[----:B------:R-:W2:Y:S04]  /*c2f0*/  LDL R27, [R1+0xd8c] ;  /* 0x000d8c00011b7983 */ /* 0x000ea80000100800 */
[----:B-1----:R-:W4:Y:S04]  /*c300*/  LDL R26, [R1+0xe24] ;  /* 0x000e2400011a7983 */ /* 0x002f280000100800 */
[----:B------:R-:W2:Y:S01]  /*c310*/  LDL R3, [R1+0xce0] ;  /* 0x000ce00001037983 */ /* 0x000ea20000100800 */
[----:B0-----:R-:W-:-:S05]  /*c320*/  LOP3.LUT R5, R5, 0xff, RZ, 0xc0, !PT ;  /* 0x000000ff05057812 */ /* 0x001fca00078ec0ff */
[----:B------:R-:W-:-:S05]  /*c330*/  IMAD.SHL.U32 R5, R5, 0x2, RZ ;  /* 0x0000000205057824 */ /* 0x000fca00078e00ff */
[----:B------:R-:W-:-:S05]  /*c340*/  LOP3.LUT R5, R5, 0x20, RZ, 0x3c, !PT ;  /* 0x0000002005057812 */ /* 0x000fca00078e3cff */
[----:B------:R-:W-:Y:S04]  /*c350*/  STS.U16 [R5+0x9400], R18 ;  /* 0x0094001205007388 */ /* 0x000fe80000000400 */
[----:B---3--:R0:W-:Y:S04]  /*c360*/  STL [R1+0x1fe0], R25 ;  /* 0x001fe01901007387 */ /* 0x0081e80000100800 */
[----:B0-----:R-:W3:Y:S01]  /*c370*/  LDL R25, [R1+0xcdc] ;  /* 0x000cdc0001197983 */ /* 0x001ee20000100800 */
[----:B----4-:R-:W-:-:S03]  /*c380*/  IADD3 R4, P1, R26, R28, RZ ;  /* 0x0000001c1a047210 */ /* 0x010fc60007f3e0ff */
[----:B------:R-:W4:Y:S02]  /*c390*/  LDL R26, [R1+0xc74] ;  /* 0x000c7400011a7983 */ /* 0x000f240000100800 */
[----:B------:R-:W-:Y:S02]  /*c3a0*/  IMAD.X R5, R2, 0x1, R0, P1 ;  /* 0x0000000102057824 */ /* 0x000fe400008e0600 */
[----:B------:R-:W3:Y:S04]  /*c3b0*/  LDL R2, [R1+0xe20] ;  /* 0x000e200001027983 */ /* 0x000ee80000100800 */
[----:B------:R0:W3:Y:S04]  /*c3c0*/  @!P0 LDG.E.U16 R24, [R4.64] ;  /* 0x0000000404188981 */ /* 0x0000e8000c1e1500 */
[----:B0-----:R-:W0:Y:S01]  /*c3d0*/  S2R R5, SR_TID.X ;  /* 0x0000000000057919 */ /* 0x001e220000002100 */
[----:B--2---:R-:W-:-:S02]  /*c3e0*/  IADD3 R4, P1, R27, R28, RZ ;  /* 0x0000001c1b047210 */ /* 0x004fc40007f3e0ff */
[----:B------:R-:W-:Y:S02]  /*c3f0*/  PRMT R23, RZ, 0x7610, R23 ;  /* 0x00007610ff177816 */ /* 0x000fe40000000017 */
[----:B0-----:R-:W-:-:S05]  /*c400*/  LOP3.LUT R5, R5, 0xff, RZ, 0xc0, !PT ;  /* 0x000000ff05057812 */ /* 0x001fca00078ec0ff */
[----:B------:R-:W-:Y:S01]  /*c410*/  IMAD.SHL.U32 R5, R5, 0x2, RZ ;  /* 0x0000000205057824 */ /* 0x000fe200078e00ff */
[----:B------:R-:W-:Y:S01]  /*c420*/  PRMT R22, RZ, 0x7610, R22 ;  /* 0x00007610ff167816 */ /* 0x000fe20000000016 */
[----:B---3--:R0:W-:Y:S03]  /*c430*/  STL [R1+0x1fe4], R24 ;  /* 0x001fe41801007387 */ /* 0x0081e60000100800 */
[----:B0-----:R-:W-:Y:S01]  /*c440*/  LOP3.LUT R24, R5, 0x20, RZ, 0x3c, !PT ;  /* 0x0000002005187812 */ /* 0x001fe200078e3cff */
[----:B------:R-:W-:Y:S02]  /*c450*/  IMAD.X R5, R3, 0x1, R0, P1 ;  /* 0x0000000103057824 */ /* 0x000fe400008e0600 */
[----:B------:R-:W2:Y:S04]  /*c460*/  LDL R3, [R1+0xd88] ;  /* 0x000d880001037983 */ /* 0x000ea80000100800 */
[----:B------:R0:W3:Y:S02]  /*c470*/  @!P0 LDG.E.U16 R23, [R4.64] ;  /* 0x0000000404178981 */ /* 0x0000e4000c1e1500 */
[----:B0-----:R-:W-:-:S05]  /*c480*/  IADD3 R4, P1, R25, R28, RZ ;  /* 0x0000001c19047210 */ /* 0x001fca0007f3e0ff */
[----:B----4-:R-:W-:-:S05]  /*c490*/  IMAD.X R5, R26, 0x1, R0, P1 ;  /* 0x000000011a057824 */ /* 0x010fca00008e0600 */
[----:B------:R0:W4:Y:S04]  /*c4a0*/  @!P0 LDG.E.U16 R22, [R4.64] ;  /* 0x0000000404168981 */ /* 0x000128000c1e1500 */
[----:B------:R-:W1:Y:S04]  /*c4b0*/  S2R R27, SR_TID.X ;  /* 0x00000000001b7919 */ /* 0x000e680000002100 */
[----:B------:R-:W-:Y:S04]  /*c4c0*/  STS.U16 [R24+0xa400], R14 ;  /* 0x00a4000e18007388 */ /* 0x000fe80000000400 */
[----:B------:R1:W-:Y:S01]  /*c4d0*/  STS.U16 [R24+0xb400], R10 ;  /* 0x00b4000a18007388 */ /* 0x0003e20000000400 */
[----:B0-----:R-:W-:-:S02]  /*c4e0*/  IADD3 R4, P1, R2, R28, RZ ;  /* 0x0000001c02047210 */ /* 0x001fc40007f3e0ff */
[----:B-1----:R-:W-:-:S05]  /*c4f0*/  LOP3.LUT R27, R27, 0xff, RZ, 0xc0, !PT ;  /* 0x000000ff1b1b7812 */ /* 0x002fca00078ec0ff */
[----:B------:R-:W-:-:S05]  /*c500*/  IMAD.SHL.U32 R27, R27, 0x2, RZ ;  /* 0x000000021b1b7824 */ /* 0x000fca00078e00ff */
[----:B------:R-:W-:-:S05]  /*c510*/  LOP3.LUT R24, R27, 0x30, RZ, 0x3c, !PT ;  /* 0x000000301b187812 */ /* 0x000fca00078e3cff */
[----:B------:R0:W-:Y:S02]  /*c520*/  STS.U16 [R24+0x8600], R21 ;  /* 0x0086001518007388 */ /* 0x0001e40000000400 */
[----:B0-----:R-:W-:Y:S02]  /*c530*/  PRMT R21, RZ, 0x7610, R21 ;  /* 0x00007610ff157816 */ /* 0x001fe40000000015 */
[----:B---3--:R0:W-:Y:S04]  /*c540*/  STL [R1+0x1fe8], R23 ;  /* 0x001fe81701007387 */ /* 0x0081e80000100800 */
[----:B------:R-:W3:Y:S04]  /*c550*/  LDL R25, [R1+0xd84] ;  /* 0x000d840001197983 */ /* 0x000ee80000100800 */
[----:B0-----:R-:W3:Y:S01]  /*c560*/  LDL R23, [R1+0xcd8] ;  /* 0x000cd80001177983 */ /* 0x001ee20000100800 */
[----:B--2---:R-:W-:-:S05]  /*c570*/  IMAD.X R5, R3, 0x1, R0, P1 ;  /* 0x0000000103057824 */ /* 0x004fca00008e0600 */
[----:B------:R3:W2:Y:S04]  /*c580*/  @!P0 LDG.E.U16 R21, [R4.64] ;  /* 0x0000000404158981 */ /* 0x0006a8000c1e1500 */
[----:B----4-:R-:W-:Y:S04]  /*c590*/  STL [R1+0x1fec], R22 ;  /* 0x001fec1601007387 */ /* 0x010fe80000100800 */
[----:B------:R-:W4:Y:S04]  /*c5a0*/  LDL R2, [R1+0xcd4] ;  /* 0x000cd40001027983 */ /* 0x000f280000100800 */
[----:B------:R-:W2:Y:S04]  /*c5b0*/  LDL.LU R27, [R1+0xd0] ;  /* 0x0000d000011b7983 */ /* 0x000ea80000300800 */
[----:B------:R-:W2:Y:S01]  /*c5c0*/  LDL R3, [R1+0xc70] ;  /* 0x000c700001037983 */ /* 0x000ea20000100800 */
[----:B------:R-:W-:-:S03]  /*c5d0*/  PRMT R20, RZ, 0x7610, R20 ;  /* 0x00007610ff147816 */ /* 0x000fc60000000014 */
[----:B------:R0:W-:Y:S02]  /*c5e0*/  STS.U16 [R24+0x9600], R19 ;  /* 0x0096001318007388 */ /* 0x0001e40000000400 */
[----:B0-----:R-:W-:Y:S02]  /*c5f0*/  PRMT R19, RZ, 0x7610, R19 ;  /* 0x00007610ff137816 */ /* 0x001fe40000000013 */
[----:B---3--:R-:W-:-:S05]  /*c600*/  IADD3 R4, P1, R25, R28, RZ ;  /* 0x0000001c19047210 */ /* 0x008fca0007f3e0ff */
[----:B------:R-:W-:-:S05]  /*c610*/  IMAD.X R5, R23, 0x1, R0, P1 ;  /* 0x0000000117057824 */ /* 0x000fca00008e0600 */
[----:B------:R4:W3:Y:S02]  /*c620*/  @!P0 LDG.E.U16 R20, [R4.64] ;  /* 0x0000000404148981 */ /* 0x0008e4000c1e1500 */
[----:B----4-:R-:W-:Y:S02]  /*c630*/  IADD3 R4, P1, R2, R28, RZ ;  /* 0x0000001c02047210 */ /* 0x010fe40007f3e0ff */
[----:B--2---:R0:W-:Y:S03]  /*c640*/  STL [R1+0x1ff0], R21 ;  /* 0x001ff01501007387 */ /* 0x0041e60000100800 */
[----:B------:R-:W-:Y:S01]  /*c650*/  IMAD.X R5, R3, 0x1, R0, P1 ;  /* 0x0000000103057824 */ /* 0x000fe200008e0600 */
[----:B0-----:R-:W2:Y:S04]  /*c660*/  LDL R21, [R1+0xe1c] ;  /* 0x000e1c0001157983 */ /* 0x001ea80000100800 */
[----:B------:R2:W4:Y:S04]  /*c670*/  @!P0 LDG.E.U16 R19, [R4.64] ;  /* 0x0000000404138981 */ /* 0x000528000c1e1500 */
[----:B------:R-:W4:Y:S04]  /*c680*/  LDL.LU R25, [R1+0xc0] ;  /* 0x0000c00001197983 */ /* 0x000f280000300800 */
[----:B------:R-:W4:Y:S01]  /*c690*/  LDL R22, [R1+0xd80] ;  /* 0x000d800001167983 */ /* 0x000f220000100800 */
[----:B------:R-:W-:-:S03]  /*c6a0*/  PRMT R18, RZ, 0x7610, R18 ;  /* 0x00007610ff127816 */ /* 0x000fc60000000012 */
[----:B---3--:R0:W-:Y:S04]  /*c6b0*/  STL [R1+0x1ff4], R20 ;  /* 0x001ff41401007387 */ /* 0x0081e80000100800 */
[----:B------:R-:W3:Y:S04]  /*c6c0*/  LDL R2, [R1+0xd7c] ;  /* 0x000d7c0001027983 */ /* 0x000ee80000100800 */
[----:B------:R-:W3:Y:S04]  /*c6d0*/  LDL.LU R26, [R1+0xa4] ;  /* 0x0000a400011a7983 */ /* 0x000ee80000300800 */
[----:B------:R-:W3:Y:S01]  /*c6e0*/  LDL R23, [R1+0xcd0] ;  /* 0x000cd00001177983 */ /* 0x000ee20000100800 */
[----:B--2---:R-:W-:-:S03]  /*c6f0*/  IADD3 R4, P1, R21, R28, RZ ;  /* 0x0000001c15047210 */ /* 0x004fc60007f3e0ff */
[----:B----4-:R-:W-:Y:S04]  /*c700*/  STL [R1+0x1ff8], R19 ;  /* 0x001ff81301007387 */ /* 0x010fe80000100800 */
[----:B------:R-:W2:Y:S04]  /*c710*/  LDL R21, [R1+0xccc] ;  /* 0x000ccc0001157983 */ /* 0x000ea80000100800 */
[----:B0-----:R-:W4:Y:S01]  /*c720*/  LDL R20, [R1+0xc6c] ;  /* 0x000c6c0001147983 */ /* 0x001f220000100800 */
[----:B------:R-:W-:-:S05]  /*c730*/  IMAD.X R5, R22, 0x1, R0, P1 ;  /* 0x0000000116057824 */ /* 0x000fca00008e0600 */
[----:B------:R3:W4:Y:S04]  /*c740*/  @!P0 LDG.E.U16 R18, [R4.64] ;  /* 0x0000000404128981 */ /* 0x000728000c1e1500 */
[----:B------:R-:W0:Y:S01]  /*c750*/  S2R R3, SR_TID.X ;  /* 0x0000000000037919 */ /* 0x000e220000002100 */
[----:B------:R-:W-:-:S03]  /*c760*/  PRMT R17, RZ, 0x7610, R17 ;  /* 0x00007610ff117816 */ /* 0x000fc60000000011 */
[----:B------:R1:W-:Y:S02]  /*c770*/  STS.U16 [R24+0xa600], R16 ;  /* 0x00a6001018007388 */ /* 0x0003e40000000400 */
[----:B-1----:R-:W-:Y:S02]  /*c780*/  PRMT R16, RZ, 0x7610, R16 ;  /* 0x00007610ff107816 */ /* 0x002fe40000000010 */
[----:B------:R1:W-:Y:S01]  /*c790*/  STS.U16 [R24+0xb600], R13 ;  /* 0x00b6000d18007388 */ /* 0x0003e20000000400 */
[----:B0-----:R-:W-:-:S05]  /*c7a0*/  LOP3.LUT R3, R3, 0xff, RZ, 0xc0, !PT ;  /* 0x000000ff03037812 */ /* 0x001fca00078ec0ff */
[----:B-1----:R-:W-:Y:S02]  /*c7b0*/  IMAD.SHL.U32 R24, R3, 0x2, RZ ;  /* 0x0000000203187824 */ /* 0x002fe400078e00ff */
[----:B------:R-:W4:Y:S01]  /*c7c0*/  LDL.LU R3, [R1+0x80] ;  /* 0x0000800001037983 */ /* 0x000f220000300800 */
[----:B---3--:R-:W-:-:S05]  /*c7d0*/  IADD3 R4, P1, R2, R28, RZ ;  /* 0x0000001c02047210 */ /* 0x008fca0007f3e0ff */
[----:B------:R-:W-:-:S05]  /*c7e0*/  IMAD.X R5, R23, 0x1, R0, P1 ;  /* 0x0000000117057824 */ /* 0x000fca00008e0600 */
[----:B------:R2:W3:Y:S02]  /*c7f0*/  @!P0 LDG.E.U16 R17, [R4.64] ;  /* 0x0000000404118981 */ /* 0x0004e4000c1e1500 */
[----:B--2---:R-:W-:-:S05]  /*c800*/  IADD3 R4, P1, R21, R28, RZ ;  /* 0x0000001c15047210 */ /* 0x004fca0007f3e0ff */
[----:B----4-:R-:W-:-:S05]  /*c810*/  IMAD.X R5, R20, 0x1, R0, P1 ;  /* 0x0000000114057824 */ /* 0x010fca00008e0600 */
[----:B------:R-:W2:Y:S04]  /*c820*/  @!P0 LDG.E.U16 R16, [R4.64] ;  /* 0x0000000404108981 */ /* 0x000ea8000c1e1500 */
[----:B------:R-:W-:Y:S04]  /*c830*/  STL [R1+0x1ffc], R18 ;  /* 0x001ffc1201007387 */ /* 0x000fe80000100800 */
[----:B------:R-:W4:Y:S04]  /*c840*/  LDL R19, [R1+0xe18] ;  /* 0x000e180001137983 */ /* 0x000f280000100800 */
[----:B------:R-:W4:Y:S01]  /*c850*/  LDL R2, [R1+0xd78] ;  /* 0x000d780001027983 */ /* 0x000f220000100800 */
[----:B------:R-:W-:-:S05]  /*c860*/  LOP3.LUT R22, R24, 0x40, RZ, 0x3c, !PT ;  /* 0x0000004018167812 */ /* 0x000fca00078e3cff */
[----:B------:R0:W-:Y:S04]  /*c870*/  STS.U16 [R22+0x8800], R27 ;  /* 0x0088001b16007388 */ /* 0x0001e80000000400 */
[----:B0-----:R-:W4:Y:S01]  /*c880*/  LDL.LU R27, [R1+0xd8] ;  /* 0x0000d800011b7983 */ /* 0x001f220000300800 */
[----:B------:R-:W-:-:S03]  /*c890*/  PRMT R15, RZ, 0x7610, R15 ;  /* 0x00007610ff0f7816 */ /* 0x000fc6000000000f */
[----:B---3--:R0:W-:Y:S04]  /*c8a0*/  STL [R1+0x2000], R17 ;  /* 0x0020001101007387 */ /* 0x0081e80000100800 */
[----:B------:R-:W3:Y:S04]  /*c8b0*/  LDL R18, [R1+0xd74] ;  /* 0x000d740001127983 */ /* 0x000ee80000100800 */
[----:B0-----:R-:W3:Y:S04]  /*c8c0*/  LDL R17, [R1+0xcc8] ;  /* 0x000cc80001117983 */ /* 0x001ee80000100800 */
[----:B------:R-:W3:Y:S04]  /*c8d0*/  LDL.LU R24, [R1+0xc8] ;  /* 0x0000c80001187983 */ /* 0x000ee80000300800 */
[----:B--2---:R-:W-:Y:S04]  /*c8e0*/  STL [R1+0x2004], R16 ;  /* 0x0020041001007387 */ /* 0x004fe80000100800 */
[----:B------:R-:W2:Y:S04]  /*c8f0*/  LDL R21, [R1+0xcc4] ;  /* 0x000cc40001157983 */ /* 0x000ea80000100800 */
[----:B------:R-:W2:Y:S01]  /*c900*/  LDL R20, [R1+0xc68] ;  /* 0x000c680001147983 */ /* 0x000ea20000100800 */
[----:B----4-:R-:W-:-:S05]  /*c910*/  IADD3 R4, P1, R19, R28, RZ ;  /* 0x0000001c13047210 */ /* 0x010fca0007f3e0ff */
[----:B------:R-:W-:-:S05]  /*c920*/  IMAD.X R5, R2, 0x1, R0, P1 ;  /* 0x0000000102057824 */ /* 0x000fca00008e0600 */
[----:B------:R3:W4:Y:S01]  /*c930*/  @!P0 LDG.E.U16 R15, [R4.64] ;  /* 0x00000004040f8981 */ /* 0x000722000c1e1500 */
[----:B------:R-:W-:Y:S02]  /*c940*/  PRMT R14, RZ, 0x7610, R14 ;  /* 0x00007610ff0e7816 */ /* 0x000fe4000000000e */
[----:B------:R-:W-:Y:S01]  /*c950*/  PRMT R13, RZ, 0x7610, R13 ;  /* 0x00007610ff0d7816 */ /* 0x000fe2000000000d */
[----:B------:R0:W-:Y:S04]  /*c960*/  STS.U16 [R22+0x9800], R25 ;  /* 0x0098001916007388 */ /* 0x0001e80000000400 */
[----:B------:R-:W-:Y:S04]  /*c970*/  STS.U16 [R22+0xa800], R26 ;  /* 0x00a8001a16007388 */ /* 0x000fe80000000400 */
[----:B------:R1:W-:Y:S04]  /*c980*/  STS.U16 [R22+0xb800], R3 ;  /* 0x00b8000316007388 */ /* 0x0003e80000000400 */
[----:B0-----:R-:W4:Y:S01]  /*c990*/  LDL.LU R25, [R1+0xbc] ;  /* 0x0000bc0001197983 */ /* 0x001f220000300800 */
[----:B---3--:R-:W-:-:S05]  /*c9a0*/  IADD3 R4, P1, R18, R28, RZ ;  /* 0x0000001c12047210 */ /* 0x008fca0007f3e0ff */
[----:B------:R-:W-:-:S05]  /*c9b0*/  IMAD.X R5, R17, 0x1, R0, P1 ;  /* 0x0000000111057824 */ /* 0x000fca00008e0600 */
[----:B------:R2:W3:Y:S02]  /*c9c0*/  @!P0 LDG.E.U16 R14, [R4.64] ;  /* 0x00000004040e8981 */ /* 0x0004e4000c1e1500 */
[----:B--2---:R-:W-:-:S05]  /*c9d0*/  IADD3 R4, P1, R21, R28, RZ ;  /* 0x0000001c15047210 */ /* 0x004fca0007f3e0ff */
[----:B------:R-:W-:-:S05]  /*c9e0*/  IMAD.X R5, R20, 0x1, R0, P1 ;  /* 0x0000000114057824 */ /* 0x000fca00008e0600 */
[----:B------:R-:W2:Y:S04]  /*c9f0*/  @!P0 LDG.E.U16 R13, [R4.64] ;  /* 0x00000004040d8981 */ /* 0x000ea8000c1e1500 */
[----:B----4-:R-:W-:Y:S04]  /*ca00*/  STL [R1+0x2008], R15 ;  /* 0x0020080f01007387 */ /* 0x010fe80000100800 */
[----:B-1----:R-:W4:Y:S04]  /*ca10*/  LDL.LU R3, [R1+0x98] ;  /* 0x0000980001037983 */ /* 0x002f280000300800 */
[----:B------:R-:W4:Y:S04]  /*ca20*/  LDL R16, [R1+0xe14] ;  /* 0x000e140001107983 */ /* 0x000f280000100800 */
[----:B------:R-:W0:Y:S04]  /*ca30*/  S2R R2, SR_TID.X ;  /* 0x0000000000027919 */ /* 0x000e280000002100 */
[----:B------:R-:W4:Y:S01]  /*ca40*/  LDL R19, [R1+0xd70] ;  /* 0x000d700001137983 */ /* 0x000f220000100800 */
[----:B0-----:R-:W-:-:S05]  /*ca50*/  LOP3.LUT R2, R2, 0xff, RZ, 0xc0, !PT ;  /* 0x000000ff02027812 */ /* 0x001fca00078ec0ff */
[----:B------:R-:W-:-:S05]  /*ca60*/  IMAD.SHL.U32 R2, R2, 0x2, RZ ;  /* 0x0000000202027824 */ /* 0x000fca00078e00ff */
[----:B------:R-:W-:Y:S02]  /*ca70*/  LOP3.LUT R17, R2, 0x50, RZ, 0x3c, !PT ;  /* 0x0000005002117812 */ /* 0x000fe400078e3cff */
[----:B------:R-:W4:Y:S04]  /*ca80*/  LDL R2, [R1+0xd6c] ;  /* 0x000d6c0001027983 */ /* 0x000f280000100800 */
[----:B------:R0:W-:Y:S04]  /*ca90*/  STS.U16 [R17+0x8a00], R27 ;  /* 0x008a001b11007388 */ /* 0x0001e80000000400 */
[----:B---3--:R1:W-:Y:S04]  /*caa0*/  STL [R1+0x200c], R14 ;  /* 0x00200c0e01007387 */ /* 0x0083e80000100800 */
[----:B------:R-:W3:Y:S04]  /*cab0*/  LDL R18, [R1+0xcc0] ;  /* 0x000cc00001127983 */ /* 0x000ee80000100800 */
[----:B------:R-:W3:Y:S04]  /*cac0*/  LDL.LU R26, [R1+0xe0] ;  /* 0x0000e000011a7983 */ /* 0x000ee80000300800 */
[----:B0-----:R-:W3:Y:S04]  /*cad0*/  LDL.LU R27, [R1+0xd4] ;  /* 0x0000d400011b7983 */ /* 0x001ee80000300800 */
[----:B--2---:R0:W-:Y:S04]  /*cae0*/  STL [R1+0x2010], R13 ;  /* 0x0020100d01007387 */ /* 0x0041e80000100800 */
[----:B------:R-:W2:Y:S04]  /*caf0*/  LDL R15, [R1+0xcbc] ;  /* 0x000cbc00010f7983 */ /* 0x000ea80000100800 */
[----:B-1----:R-:W2:Y:S04]  /*cb00*/  LDL R14, [R1+0xd68] ;  /* 0x000d6800010e7983 */ /* 0x002ea80000100800 */
[----:B0-----:R-:W2:Y:S01]  /*cb10*/  LDL R13, [R1+0xc64] ;  /* 0x000c6400010d7983 */ /* 0x001ea20000100800 */
[----:B----4-:R-:W-:-:S03]  /*cb20*/  IADD3 R4, P1, R16, R28, RZ ;  /* 0x0000001c10047210 */ /* 0x010fc60007f3e0ff */
[----:B------:R-:W4:Y:S01]  /*cb30*/  LDL R16, [R1+0xe10] ;  /* 0x000e100001107983 */ /* 0x000f220000100800 */
[----:B------:R-:W-:Y:S01]  /*cb40*/  PRMT R12, RZ, 0x7610, R12 ;  /* 0x00007610ff0c7816 */ /* 0x000fe2000000000c */
[----:B------:R-:W-:-:S05]  /*cb50*/  IMAD.X R5, R19, 0x1, R0, P1 ;  /* 0x0000000113057824 */ /* 0x000fca00008e0600 */
[----:B------:R0:W4:Y:S01]  /*cb60*/  @!P0 LDG.E.U16 R12, [R4.64] ;  /* 0x00000004040c8981 */ /* 0x000122000c1e1500 */
[----:B------:R-:W-:Y:S02]  /*cb70*/  PRMT R11, RZ, 0x7610, R11 ;  /* 0x00007610ff0b7816 */ /* 0x000fe4000000000b */
[----:B------:R-:W-:Y:S02]  /*cb80*/  PRMT R10, RZ, 0x7610, R10 ;  /* 0x00007610ff0a7816 */ /* 0x000fe4000000000a */
[----:B0-----:R-:W-:Y:S02]  /*cb90*/  IADD3 R4, P1, R2, R28, RZ ;  /* 0x0000001c02047210 */ /* 0x001fe40007f3e0ff */
[----:B------:R-:W-:-:S03]  /*cba0*/  PRMT R9, RZ, 0x7610, R9 ;  /* 0x00007610ff097816 */ /* 0x000fc60000000009 */
[----:B---3--:R-:W-:-:S05]  /*cbb0*/  IMAD.X R5, R18, 0x1, R0, P1 ;  /* 0x0000000112057824 */ /* 0x008fca00008e0600 */
[----:B------:R2:W3:Y:S02]  /*cbc0*/  @!P0 LDG.E.U16 R11, [R4.64] ;  /* 0x00000004040b8981 */ /* 0x0004e4000c1e1500 */
[----:B--2---:R-:W-:-:S05]  /*cbd0*/  IADD3 R4, P1, R15, R28, RZ ;  /* 0x0000001c0f047210 */ /* 0x004fca0007f3e0ff */
[----:B------:R-:W-:-:S05]  /*cbe0*/  IMAD.X R5, R13, 0x1, R0, P1 ;  /* 0x000000010d057824 */ /* 0x000fca00008e0600 */
[----:B------:R4:W2:Y:S02]  /*cbf0*/  @!P0 LDG.E.U16 R10, [R4.64] ;  /* 0x00000004040a8981 */ /* 0x0008a4000c1e1500 */
[----:B----4-:R-:W-:-:S05]  /*cc00*/  IADD3 R4, P1, R16, R28, RZ ;  /* 0x0000001c10047210 */ /* 0x010fca0007f3e0ff */
[----:B------:R-:W-:-:S05]  /*cc10*/  IMAD.X R5, R14, 0x1, R0, P1 ;  /* 0x000000010e057824 */ /* 0x000fca00008e0600 */
[----:B------:R-:W4:Y:S04]  /*cc20*/  @!P0 LDG.E.U16 R9, [R4.64] ;  /* 0x0000000404098981 */ /* 0x000f28000c1e1500 */
[----:B------:R-:W0:Y:S04]  /*cc30*/  S2R R2, SR_TID.X ;  /* 0x0000000000027919 */ /* 0x000e280000002100 */
[----:B------:R-:W-:Y:S04]  /*cc40*/  STS.U16 [R17+0x9a00], R24 ;  /* 0x009a001811007388 */ /* 0x000fe80000000400 */
[----:B------:R-:W-:Y:S04]  /*cc50*/  STL [R1+0x2014], R12 ;  /* 0x0020140c01007387 */ /* 0x000fe80000100800 */
[----:B------:R1:W-:Y:S04]  /*cc60*/  STS.U16 [R17+0xaa00], R25 ;  /* 0x00aa001911007388 */ /* 0x0003e80000000400 */
[----:B------:R1:W-:Y:S01]  /*cc70*/  STS.U16 [R17+0xba00], R3 ;  /* 0x00ba000311007388 */ /* 0x0003e20000000400 */
[----:B0-----:R-:W-:-:S05]  /*cc80*/  LOP3.LUT R2, R2, 0xff, RZ, 0xc0, !PT ;  /* 0x000000ff02027812 */ /* 0x001fca00078ec0ff */
[----:B-1----:R-:W-:Y:S01]  /*cc90*/  IMAD.SHL.U32 R25, R2, 0x2, RZ ;  /* 0x0000000202197824 */ /* 0x002fe200078e00ff */
[----:B---3--:R0:W-:Y:S04]  /*cca0*/  STL [R1+0x2018], R11 ;  /* 0x0020180b01007387 */ /* 0x0081e80000100800 */
[----:B------:R-:W3:Y:S04]  /*ccb0*/  LDL R3, [R1+0xd64] ;  /* 0x000d640001037983 */ /* 0x000ee80000100800 */
[----:B------:R-:W3:Y:S04]  /*ccc0*/  LDL R2, [R1+0xcb8] ;  /* 0x000cb80001027983 */ /* 0x000ee80000100800 */
[----:B------:R-:W3:Y:S04]  /*ccd0*/  LDL.LU R15, [R1+0xc4] ;  /* 0x0000c400010f7983 */ /* 0x000ee80000300800 */
[----:B--2---:R1:W-:Y:S04]  /*cce0*/  STL [R1+0x201c], R10 ;  /* 0x00201c0a01007387 */ /* 0x0043e80000100800 */
[----:B------:R-:W2:Y:S04]  /*ccf0*/  LDL.LU R17, [R1+0xb4] ;  /* 0x0000b40001117983 */ /* 0x000ea80000300800 */
[----:B----4-:R4:W-:Y:S04]  /*cd00*/  STL [R1+0x2020], R9 ;  /* 0x0020200901007387 */ /* 0x0109e80000100800 */
[----:B------:R-:W2:Y:S04]  /*cd10*/  LDL R12, [R1+0xcb4] ;  /* 0x000cb400010c7983 */ /* 0x000ea80000100800 */
[----:B0-----:R-:W2:Y:S04]  /*cd20*/  LDL R11, [R1+0xc60] ;  /* 0x000c6000010b7983 */ /* 0x001ea80000100800 */
[----:B-1----:R-:W2:Y:S04]  /*cd30*/  LDL R10, [R1+0xe0c] ;  /* 0x000e0c00010a7983 */ /* 0x002ea80000100800 */
[----:B----4-:R-:W4:Y:S01]  /*cd40*/  LDL R9, [R1+0xd60] ;  /* 0x000d600001097983 */ /* 0x010f220000100800 */
[----:B------:R-:W-:-:S02]  /*cd50*/  PRMT R8, RZ, 0x7610, R8 ;  /* 0x00007610ff087816 */ /* 0x000fc40000000008 */
[----:B------:R-:W-:Y:S01]  /*cd60*/  PRMT R7, RZ, 0x7610, R7 ;  /* 0x00007610ff077816 */ /* 0x000fe20000000007 */
[----:B------:R-:W4:Y:S01]  /*cd70*/  LDL.LU R16, [R1+0xe4] ;  /* 0x0000e40001107983 */ /* 0x000f220000300800 */
[----:B------:R-:W-:-:S03]  /*cd80*/  PRMT R6, RZ, 0x7610, R6 ;  /* 0x00007610ff067816 */ /* 0x000fc60000000006 */
[----:B------:R-:W4:Y:S01]  /*cd90*/  LDL.LU R18, [R1+0xdc] ;  /* 0x0000dc0001127983 */ /* 0x000f220000300800 */
[----:B------:R-:W-:-:S03]  /*cda0*/  LOP3.LUT R13, R25, 0x60, RZ, 0x3c, !PT ;  /* 0x00000060190d7812 */ /* 0x000fc600078e3cff */
[----:B------:R-:W4:Y:S04]  /*cdb0*/  LDL.LU R19, [R1+0xcc] ;  /* 0x0000cc0001137983 */ /* 0x000f280000300800 */
[----:B------:R-:W4:Y:S04]  /*cdc0*/  LDL.LU R20, [R1+0xb8] ;  /* 0x0000b80001147983 */ /* 0x000f280000300800 */
[----:B------:R-:W4:Y:S04]  /*cdd0*/  LDL.LU R21, [R1+0xb0] ;  /* 0x0000b00001157983 */ /* 0x000f280000300800 */
[----:B------:R-:W4:Y:S04]  /*cde0*/  LDL.LU R22, [R1+0xac] ;  /* 0x0000ac0001167983 */ /* 0x000f280000300800 */
[----:B------:R-:W4:Y:S04]  /*cdf0*/  LDL.LU R23, [R1+0xa8] ;  /* 0x0000a80001177983 */ /* 0x000f280000300800 */
[----:B------:R-:W4:Y:S01]  /*ce00*/  LDL.LU R24, [R1+0xa0] ;  /* 0x0000a00001187983 */ /* 0x000f220000300800 */
[----:B---3--:R-:W-:-:S03]  /*ce10*/  IADD3 R4, P1, R3, R28, RZ ;  /* 0x0000001c03047210 */ /* 0x008fc60007f3e0ff */
[----:B------:R0:W-:Y:S02]  /*ce20*/  STS.U16 [R13+0x8c00], R26 ;  /* 0x008c001a0d007388 */ /* 0x0001e40000000400 */
[----:B------:R-:W-:Y:S02]  /*ce30*/  IMAD.X R5, R2, 0x1, R0, P1 ;  /* 0x0000000102057824 */ /* 0x000fe400008e0600 */
[----:B------:R-:W3:Y:S04]  /*ce40*/  LDL.LU R25, [R1+0x9c] ;  /* 0x00009c0001197983 */ /* 0x000ee80000300800 */
[----:B------:R2:W3:Y:S04]  /*ce50*/  @!P0 LDG.E.U16 R8, [R4.64] ;  /* 0x0000000404088981 */ /* 0x0004e8000c1e1500 */
[----:B------:R1:W-:Y:S04]  /*ce60*/  STS.U16 [R13+0x9c00], R27 ;  /* 0x009c001b0d007388 */ /* 0x0003e80000000400 */
[----:B0-----:R-:W3:Y:S04]  /*ce70*/  LDL.LU R26, [R1+0x94] ;  /* 0x00009400011a7983 */ /* 0x001ee80000300800 */
[----:B-1----:R-:W3:Y:S04]  /*ce80*/  LDL.LU R27, [R1+0x90] ;  /* 0x00009000011b7983 */ /* 0x002ee80000300800 */
[----:B------:R-:W3:Y:S04]  /*ce90*/  LDL.LU R2, [R1+0x8c] ;  /* 0x00008c0001027983 */ /* 0x000ee80000300800 */
[----:B------:R-:W3:Y:S01]  /*cea0*/  LDL.LU R3, [R1+0x88] ;  /* 0x0000880001037983 */ /* 0x000ee20000300800 */
[----:B--2---:R-:W-:-:S05]  /*ceb0*/  IADD3 R4, P1, R12, R28, RZ ;  /* 0x0000001c0c047210 */ /* 0x004fca0007f3e0ff */
[----:B------:R-:W-:-:S05]  /*cec0*/  IMAD.X R5, R11, 0x1, R0, P1 ;  /* 0x000000010b057824 */ /* 0x000fca00008e0600 */
[----:B------:R0:W2:Y:S02]  /*ced0*/  @!P0 LDG.E.U16 R7, [R4.64] ;  /* 0x0000000404078981 */ /* 0x0000a4000c1e1500 */
[----:B0-----:R-:W-:-:S05]  /*cee0*/  IADD3 R4, P1, R10, R28, RZ ;  /* 0x0000001c0a047210 */ /* 0x001fca0007f3e0ff */
[----:B----4-:R-:W-:-:S05]  /*cef0*/  IMAD.X R5, R9, 0x1, R0, P1 ;  /* 0x0000000109057824 */ /* 0x010fca00008e0600 */
[----:B------:R-:W4:Y:S04]  /*cf00*/  @!P0 LDG.E.U16 R6, [R4.64] ;  /* 0x0000000404068981 */ /* 0x000f28000c1e1500 */
[----:B---3--:R-:W-:Y:S04]  /*cf10*/  STL [R1+0x2024], R8 ;  /* 0x0020240801007387 */ /* 0x008fe80000100800 */
[----:B--2---:R-:W-:Y:S04]  /*cf20*/  STL [R1+0x2028], R7 ;  /* 0x0020280701007387 */ /* 0x004fe80000100800 */
[----:B------:R-:W-:Y:S04]  /*cf30*/  STL [R1+0xec4], R28 ;  /* 0x000ec41c01007387 */ /* 0x000fe80000100800 */
[----:B------:R-:W-:Y:S04]  /*cf40*/  STL [R1+0xec8], R0 ;  /* 0x000ec80001007387 */ /* 0x000fe80000100800 */
[----:B----4-:R0:W-:Y:S04]  /*cf50*/  STL [R1+0x202c], R6 ;  /* 0x00202c0601007387 */ /* 0x0101e80000100800 */
[----:B0-----:R-:W2:Y:S04]  /*cf60*/  LDL.LU R6, [R1+0x74] ;  /* 0x0000740001067983 */ /* 0x001ea80000300800 */
[----:B--2---:R0:W-:Y:S04]  /*cf70*/  STL [R1+0x2030], R6 ;  /* 0x0020300601007387 */ /* 0x0041e80000100800 */
[----:B0-----:R-:W2:Y:S04]  /*cf80*/  LDL.LU R6, [R1+0x78] ;  /* 0x0000780001067983 */ /* 0x001ea80000300800 */
[----:B--2---:R0:W-:Y:S04]  /*cf90*/  STL [R1+0x2034], R6 ;  /* 0x0020340601007387 */ /* 0x0041e80000100800 */
[----:B0-----:R-:W2:Y:S04]  /*cfa0*/  LDL.LU R6, [R1+0x7c] ;  /* 0x00007c0001067983 */ /* 0x001ea80000300800 */
[----:B------:R-:W-:Y:S04]  /*cfb0*/  STS.U16 [R13+0xac00], R15 ;  /* 0x00ac000f0d007388 */ /* 0x000fe80000000400 */
[----:B------:R0:W-:Y:S04]  /*cfc0*/  STS.U16 [R13+0xbc00], R17 ;  /* 0x00bc00110d007388 */ /* 0x0001e80000000400 */
[----:B0-----:R-:W0:Y:S01]  /*cfd0*/  S2R R17, SR_TID.X ;  /* 0x0000000000117919 */ /* 0x001e220000002100 */
[----:B------:R-:W-:-:S05]  /*cfe0*/  LOP3.LUT R9, R29, 0x70, RZ, 0x3c, !PT ;  /* 0x000000701d097812 */ /* 0x000fca00078e3cff */
[----:B------:R-:W-:Y:S04]  /*cff0*/  STS.U16 [R9+0x8e00], R16 ;  /* 0x008e001009007388 */ /* 0x000fe80000000400 */
[----:B--2---:R1:W-:Y:S04]  /*d000*/  STL [R1+0x2038], R6 ;  /* 0x0020380601007387 */ /* 0x0043e80000100800 */
[----:B-1----:R-:W2:Y:S04]  /*d010*/  LDL.LU R6, [R1+0x84] ;  /* 0x0000840001067983 */ /* 0x002ea80000300800 */
[----:B------:R-:W-:Y:S04]  /*d020*/  STS.U16 [R9+0x9e00], R18 ;  /* 0x009e001209007388 */ /* 0x000fe80000000400 */
[----:B------:R-:W-:Y:S04]  /*d030*/  STS.U16 [R9+0xae00], R19 ;  /* 0x00ae001309007388 */ /* 0x000fe80000000400 */
[----:B------:R-:W3:Y:S01]  /*d040*/  LDL.LU R7, [R1+0x70] ;  /* 0x0000700001077983 */ /* 0x000ee20000300800 */
[----:B0-----:R-:W-:-:S03]  /*d050*/  SHF.R.U32.HI R17, RZ, 0x2, R17 ;  /* 0x00000002ff117819 */ /* 0x001fc60000011611 */
[----:B------:R0:W-:Y:S04]  /*d060*/  STS.U16 [R9+0xbe00], R20 ;  /* 0x00be001409007388 */ /* 0x0001e80000000400 */
[----:B------:R-:W4:Y:S04]  /*d070*/  LDL.LU R8, [R1+0x6c] ;  /* 0x00006c0001087983 */ /* 0x000f280000300800 */
[----:B0-----:R-:W3:Y:S04]  /*d080*/  LDL.LU R9, [R1+0x68] ;  /* 0x0000680001097983 */ /* 0x001ee80000300800 */
[----:B------:R-:W3:Y:S04]  /*d090*/  LDL.LU R10, [R1+0x64] ;  /* 0x00006400010a7983 */ /* 0x000ee80000300800 */
[----:B------:R-:W3:Y:S01]  /*d0a0*/  LDL.LU R11, [R1+0x60] ;  /* 0x00006000010b7983 */ /* 0x000ee20000300800 */
[----:B------:R-:W-:-:S03]  /*d0b0*/  LOP3.LUT R29, R29, 0x30, R17, 0x78, !PT ;  /* 0x000000301d1d7812 */ /* 0x000fc600078e7811 */
        /* <DEDUP_REMOVED lines=8> */
[----:B------:R0:W-:Y:S04]  /*d140*/  STS.U16 [R29+0x7e00], R21 ;  /* 0x007e00151d007388 */ /* 0x0001e80000000400 */
[----:B------:R-:W3:Y:S04]  /*d150*/  LDL.LU R20, [R1+0x3c] ;  /* 0x00003c0001147983 */ /* 0x000ee80000300800 */
[----:B------:R1:W-:Y:S04]  /*d160*/  STS.U16 [R29], R22 ;  /* 0x000000161d007388 */ /* 0x0003e80000000400 */
[----:B0-----:R-:W3:Y:S04]  /*d170*/  LDL.LU R21, [R1+0x38] ;  /* 0x0000380001157983 */ /* 0x001ee80000300800 */
[----:B------:R0:W-:Y:S04]  /*d180*/  STS.U16 [R29+0x200], R23 ;  /* 0x000200171d007388 */ /* 0x0001e80000000400 */
[----:B-1----:R-:W3:Y:S04]  /*d190*/  LDL.LU R22, [R1+0x34] ;  /* 0x0000340001167983 */ /* 0x002ee80000300800 */
[----:B------:R1:W-:Y:S04]  /*d1a0*/  STS.U16 [R29+0x400], R24 ;  /* 0x000400181d007388 */ /* 0x0003e80000000400 */
        /* <DEDUP_REMOVED lines=11> */
[----:B0-----:R-:W3:Y:S04]  /*d260*/  LDL.LU R3, [R1+0x18] ;  /* 0x0000180001037983 */ /* 0x001ee80000300800 */
[----:B------:R-:W3:Y:S04]  /*d270*/  LDL.LU R4, [R1+0x14] ;  /* 0x0000140001047983 */ /* 0x000ee80000300800 */
[----:B------:R-:W3:Y:S04]  /*d280*/  LDL.LU R5, [R1+0x10] ;  /* 0x0000100001057983 */ /* 0x000ee80000300800 */
[----:B------:R-:W3:Y:S04]  /*d290*/  LDL.LU R0, [R1+0xc] ;  /* 0x00000c0001007983 */ /* 0x000ee80000300800 */
[----:B------:R-:W3:Y:S04]  /*d2a0*/  LDL.LU R28, [R1+0x8] ;  /* 0x00000800011c7983 */ /* 0x000ee80000300800 */
[----:B--2---:R0:W-:Y:S04]  /*d2b0*/  STS.U16 [R29+0x1000], R6 ;  /* 0x001000061d007388 */ /* 0x0041e80000000400 */
[----:B0-----:R-:W2:Y:S04]  /*d2c0*/  LDL.LU R6, [R1+0x2038] ;  /* 0x0020380001067983 */ /* 0x001ea80000300800 */
[----:B--2---:R0:W-:Y:S04]  /*d2d0*/  STS.U16 [R29+0x1200], R6 ;  /* 0x001200061d007388 */ /* 0x0041e80000000400 */
[----:B0-----:R-:W2:Y:S04]  /*d2e0*/  LDL.LU R6, [R1+0x2034] ;  /* 0x0020340001067983 */ /* 0x001ea80000300800 */
[----:B--2---:R0:W-:Y:S04]  /*d2f0*/  STS.U16 [R29+0x1400], R6 ;  /* 0x001400061d007388 */ /* 0x0041e80000000400 */
[----:B0-----:R-:W2:Y:S04]  /*d300*/  LDL.LU R6, [R1+0x2030] ;  /* 0x0020300001067983 */ /* 0x001ea80000300800 */
[----:B--2---:R0:W-:Y:S04]  /*d310*/  STS.U16 [R29+0x1600], R6 ;  /* 0x001600061d007388 */ /* 0x0041e80000000400 */
[----:B---3--:R1:W-:Y:S04]  /*d320*/  STS.U16 [R29+0x1800], R7 ;  /* 0x001800071d007388 */ /* 0x0083e80000000400 */
[----:B----4-:R2:W-:Y:S04]  /*d330*/  STS.U16 [R29+0x1a00], R8 ;  /* 0x001a00081d007388 */ /* 0x0105e80000000400 */
[----:B0-----:R-:W3:Y:S04]  /*d340*/  LDL.LU R6, [R1+0x202c] ;  /* 0x00202c0001067983 */ /* 0x001ee80000300800 */
[----:B-1----:R-:W4:Y:S04]  /*d350*/  LDL.LU R7, [R1+0x2028] ;  /* 0x0020280001077983 */ /* 0x002f280000300800 */
[----:B--2---:R-:W2:Y:S04]  /*d360*/  LDL.LU R8, [R1+0x2024] ;  /* 0x0020240001087983 */ /* 0x004ea80000300800 */
[----:B------:R0:W-:Y:S04]  /*d370*/  STS.U16 [R29+0x1c00], R9 ;  /* 0x001c00091d007388 */ /* 0x0001e80000000400 */
[----:B------:R1:W-:Y:S04]  /*d380*/  STS.U16 [R29+0x1e00], R10 ;  /* 0x001e000a1d007388 */ /* 0x0003e80000000400 */
[----:B------:R1:W-:Y:S04]  /*d390*/  STS.U16 [R29+0x2000], R11 ;  /* 0x0020000b1d007388 */ /* 0x0003e80000000400 */
[----:B0-----:R-:W2:Y:S04]  /*d3a0*/  LDL.LU R9, [R1+0x2020] ;  /* 0x0020200001097983 */ /* 0x001ea80000300800 */
[----:B-1----:R-:W2:Y:S04]  /*d3b0*/  LDL.LU R10, [R1+0x201c] ;  /* 0x00201c00010a7983 */ /* 0x002ea80000300800 */
[----:B------:R-:W2:Y:S04]  /*d3c0*/  LDL.LU R11, [R1+0x2018] ;  /* 0x00201800010b7983 */ /* 0x000ea80000300800 */
        /* <DEDUP_REMOVED lines=36> */
[----:B------:R-:W-:Y:S04]  /*d610*/  STS.U16 [R29+0x4600], R4 ;  /* 0x004600041d007388 */ /* 0x000fe80000000400 */
[----:B------:R-:W-:Y:S04]  /*d620*/  STS.U16 [R29+0x4800], R5 ;  /* 0x004800051d007388 */ /* 0x000fe80000000400 */
[----:B------:R0:W-:Y:S04]  /*d630*/  STS.U16 [R29+0x4a00], R0 ;  /* 0x004a00001d007388 */ /* 0x0001e80000000400 */
[----:B------:R-:W-:Y:S04]  /*d640*/  STS.U16 [R29+0x4c00], R28 ;  /* 0x004c001c1d007388 */ /* 0x000fe80000000400 */
[----:B0-----:R-:W3:Y:S04]  /*d650*/  LDL R0, [R1+0x128] ;  /* 0x0001280001007983 */ /* 0x001ee80000100800 */
[----:B--2---:R0:W-:Y:S04]  /*d660*/  STS.U16 [R29+0x4e00], R3 ;  /* 0x004e00031d007388 */ /* 0x0041e80000000400 */
[----:B0-----:R-:W2:Y:S04]  /*d670*/  LDL R3, [R1+0xc50] ;  /* 0x000c500001037983 */ /* 0x001ea80000100800 */
[----:B------:R0:W-:Y:S04]  /*d680*/  STS.U16 [R29+0x5000], R2 ;  /* 0x005000021d007388 */ /* 0x0001e80000000400 */
[----:B0-----:R-:W2:Y:S04]  /*d690*/  LDL R2, [R1+0x12c] ;  /* 0x00012c0001027983 */ /* 0x001ea80000100800 */
[----:B------:R-:W-:Y:S04]  /*d6a0*/  STS.U16 [R29+0x5200], R27 ;  /* 0x0052001b1d007388 */ /* 0x000fe80000000400 */
        /* <DEDUP_REMOVED lines=19> */
[----:B----4-:R-:W-:Y:S04]  /*d7e0*/  STS.U16 [R29+0x7a00], R7 ;  /* 0x007a00071d007388 */ /* 0x010fe80000000400 */
[----:B---3--:R-:W-:Y:S04]  /*d7f0*/  STS.U16 [R29+0x7c00], R6 ;  /* 0x007c00061d007388 */ /* 0x008fe80000000400 */
[----:B------:R-:W-:Y:S06]  /*d800*/  BAR.SYNC.DEFER_BLOCKING 0x0 ;  /* 0x0000000000007b1d */ /* 0x000fec0000010000 */
[----:B------:R-:W-:Y:S04]  /*d810*/  LDSM.16.M88.4 R8, [R0] ;  /* 0x000000000008783b */ /* 0x000fe80000000200 */
[----:B------:R-:W-:Y:S04]  /*d820*/  STL [R1+0x1f88], R0 ;  /* 0x001f880001007387 */ /* 0x000fe80000100800 */
[----:B--2---:R-:W0:Y:S04]  /*d830*/  LDSM.16.MT88.4 R4, [R3+0x8000] ;  /* 0x008000000304783b */ /* 0x004e280000004200 */
[----:B------:R-:W-:Y:S04]  /*d840*/  LDSM.16.MT88.4 R12, [R3+0x8080] ;  /* 0x00808000030c783b */ /* 0x000fe80000004200 */
[----:B------:R-:W-:Y:S04]  /*d850*/  LDSM.16.MT88.4 R20, [R3+0x8180] ;  /* 0x008180000314783b */ /* 0x000fe80000004200 */
[----:B------:R-:W-:Y:S04]  /*d860*/  LDSM.16.MT88.4 R16, [R2+0x8100] ;  /* 0x008100000210783b */ /* 0x000fe80000004200 */
[----:B------:R-:W-:Y:S04]  /*d870*/  LDSM.16.MT88.4 R24, [R2+0x8180] ;  /* 0x008180000218783b */ /* 0x000fe80000004200 */
[----:B0-----:R-:W-:Y:S04]  /*d880*/  STL.64 [R1+0x10], R4 ;  /* 0x0000100401007387 */ /* 0x001fe80000100a00 */
[----:B------:R-:W-:Y:S04]  /*d890*/  STL.64 [R1+0x18], R6 ;  /* 0x0000180601007387 */ /* 0x000fe80000100a00 */
[----:B------:R-:W-:Y:S04]  /*d8a0*/  STL.64 [R1+0x110], R8 ;  /* 0x0001100801007387 */ /* 0x000fe80000100a00 */
[----:B------:R-:W-:Y:S04]  /*d8b0*/  STL.64 [R1+0x118], R10 ;  /* 0x0001180a01007387 */ /* 0x000fe80000100a00 */
[----:B------:R-:W0:Y:S04]  /*d8c0*/  LDSM.16.MT88.4 R8, [R2+0x8080] ;  /* 0x008080000208783b */ /* 0x000e280000004200 */
[----:B------:R-:W-:Y:S04]  /*d8d0*/  LDSM.16.MT88.4 R4, [R2+0x8000] ;  /* 0x008000000204783b */ /* 0x000fe80000004200 */
[----:B0-----:R0:W-:Y:S04]  /*d8e0*/  STL.64 [R1+0x1fb8], R10 ;  /* 0x001fb80a01007387 */ /* 0x0011e80000100a00 */
[----:B------:R-:W-:Y:S04]  /*d8f0*/  STL.64 [R1], R12 ;  /* 0x0000000c01007387 */ /* 0x000fe80000100a00 */
[----:B------:R-:W-:Y:S04]  /*d900*/  STL.64 [R1+0x8], R14 ;  /* 0x0000080e01007387 */ /* 0x000fe80000100a00 */
[----:B------:R-:W1:Y:S04]  /*d910*/  LDSM.16.MT88.4 R12, [R3+0x8100] ;  /* 0x00810000030c783b */ /* 0x000e680000004200 */
[----:B------:R2:W-:Y:S04]  /*d920*/  STL.64 [R1+0x1fb0], R8 ;  /* 0x001fb00801007387 */ /* 0x0005e80000100a00 */
[----:B0-----:R-:W3:Y:S04]  /*d930*/  LDL.64 R10, [R1+0x8] ;  /* 0x00000800010a7983 */ /* 0x001ee80000100a00 */
[----:B--2---:R-:W2:Y:S04]  /*d940*/  LDL.64 R8, [R1] ;  /* 0x0000000001087983 */ /* 0x004ea80000100a00 */
[----:B-1----:R-:W-:Y:S04]  /*d950*/  STL.64 [R1+0x1f98], R14 ;  /* 0x001f980e01007387 */ /* 0x002fe80000100a00 */
[----:B------:R0:W-:Y:S04]  /*d960*/  STL.64 [R1+0x1f90], R12 ;  /* 0x001f900c01007387 */ /* 0x0001e80000100a00 */
[----:B0-----:R-:W4:Y:S04]  /*d970*/  LDL.LU.64 R12, [R1+0x110] ;  /* 0x00011000010c7983 */ /* 0x001f280000300a00 */
[----:B------:R-:W-:Y:S04]  /*d980*/  STL.64 [R1+0x1f80], R18 ;  /* 0x001f801201007387 */ /* 0x000fe80000100a00 */
[----:B------:R0:W-:Y:S04]  /*d990*/  STL.64 [R1+0x1f78], R16 ;  /* 0x001f781001007387 */ /* 0x0001e80000100a00 */
[----:B0-----:R-:W2:Y:S04]  /*d9a0*/  LDL.LU.64 R16, [R1+0x2c0] ;  /* 0x0002c00001107983 */ /* 0x001ea80000300a00 */
[----:B------:R-:W2:Y:S04]  /*d9b0*/  LDL.LU.64 R18, [R1+0x2c8] ;  /* 0x0002c80001127983 */ /* 0x000ea80000300a00 */
[----:B------:R0:W-:Y:S04]  /*d9c0*/  STL.64 [R1+0x1f70], R22 ;  /* 0x001f701601007387 */ /* 0x0001e80000100a00 */
[----:B------:R1:W-:Y:S04]  /*d9d0*/  STL.64 [R1+0x1f68], R20 ;  /* 0x001f681401007387 */ /* 0x0003e80000100a00 */
[----:B0-----:R-:W4:Y:S04]  /*d9e0*/  LDL.64 R22, [R1+0x18] ;  /* 0x0000180001167983 */ /* 0x001f280000100a00 */
[----:B-1----:R-:W4:Y:S04]  /*d9f0*/  LDL.64 R20, [R1+0x10] ;  /* 0x0000100001147983 */ /* 0x002f280000100a00 */
[----:B------:R-:W-:Y:S04]  /*da00*/  STL [R1+0x1f8c], R27 ;  /* 0x001f8c1b01007387 */ /* 0x000fe80000100800 */
[----:B------:R-:W-:Y:S04]  /*da10*/  STL [R1+0x1fa8], R26 ;  /* 0x001fa81a01007387 */ /* 0x000fe80000100800 */
[----:B------:R0:W-:Y:S04]  /*da20*/  STL.64 [R1+0x1fa0], R24 ;  /* 0x001fa01801007387 */ /* 0x0001e80000100a00 */
[----:B0-----:R-:W4:Y:S04]  /*da30*/  LDL.LU.64 R24, [R1+0x5a0] ;  /* 0x0005a00001187983 */ /* 0x001f280000300a00 */
[----:B------:R-:W4:Y:S02]  /*da40*/  LDL.LU.64 R26, [R1+0x5a8] ;  /* 0x0005a800011a7983 */ /* 0x000f240000300a00 */
[----:B----4-:R-:W-:Y:S11]  /*da50*/  HMMA.16816.F32 R24, R20, R12, R24 ;  /* 0x0000000c1418723c */ /* 0x010ff60000001818 */
[----:B------:R-:W-:Y:S11]  /*da60*/  @!UPT UIADD3 URZ, URZ, URZ, URZ ;  /* 0x0000003f3f3ff290 */ /* 0x000ff6000fffe03f */
[----:B------:R-:W-:Y:S01]  /*da70*/  @!UPT UIADD3 URZ, URZ, URZ, URZ ;  /* 0x0000003f3f3ff290 */ /* 0x000fe2000fffe03f */
[----:B------:R0:W-:Y:S04]  /*da80*/  STL.64 [R1+0x5a0], R24 ;  /* 0x0005a01801007387 */ /* 0x0001e80000100a00 */
[----:B------:R1:W-:Y:S04]  /*da90*/  STL.64 [R1+0x5a8], R26 ;  /* 0x0005a81a01007387 */ /* 0x0003e80000100a00 */
[----:B0-----:R-:W4:Y:S04]  /*daa0*/  LDL.LU.64 R24, [R1+0x230] ;  /* 0x0002300001187983 */ /* 0x001f280000300a00 */
[----:B-1----:R-:W2:Y:S01]  /*dab0*/  LDL.LU.64 R26, [R1+0x238] ;  /* 0x00023800011a7983 */ /* 0x002ea20000300a00 */
[----:B------:R-:W-:-:S02]  /*dac0*/  IMAD.MOV.U32 R14, RZ, RZ, R20 ;  /* 0x000000ffff0e7224 */ /* 0x000fc400078e0014 */
[----:B------:R-:W-:Y:S01]  /*dad0*/  IMAD.MOV.U32 R3, RZ, RZ, R21 ;  /* 0x000000ffff037224 */ /* 0x000fe200078e0015 */
[----:B--2---:R-:W-:Y:S04]  /*dae0*/  STL.64 [R1+0x1fc8], R26 ;  /* 0x001fc81a01007387 */ /* 0x004fe80000100a00 */
[----:B----4-:R0:W-:Y:S04]  /*daf0*/  STL.64 [R1+0x1fc0], R24 ;  /* 0x001fc01801007387 */ /* 0x0101e80000100a00 */
[----:B0-----:R-:W2:Y:S04]  /*db00*/  LDL.LU.64 R24, [R1+0x4e0] ;  /* 0x0004e00001187983 */ /* 0x001ea80000300a00 */
[----:B------:R-:W2:Y:S01]  /*db10*/  LDL.LU.64 R26, [R1+0x4e8] ;  /* 0x0004e800011a7983 */ /* 0x000ea20000300a00 */
[----:B------:R-:W-:-:S02]  /*db20*/  IMAD.MOV.U32 R2, RZ, RZ, R22 ;  /* 0x000000ffff027224 */ /* 0x000fc400078e0016 */
[----:B------:R-:W-:Y:S02]  /*db30*/  IMAD.MOV.U32 R0, RZ, RZ, R23 ;  /* 0x000000ffff007224 */ /* 0x000fe400078e0017 */
[----:B------:R-:W-:Y:S01]  /*db40*/  HMMA.16816.F32 R20, R4, R12, R16 ;  /* 0x0000000c0414723c */ /* 0x000fe20000001810 */
[----:B------:R-:W4:Y:S04]  /*db50*/  LDL.LU.64 R16, [R1+0x360] ;  /* 0x0003600001107983 */ /* 0x000f280000300a00 */
[----:B------:R-:W4:Y:S01]  /*db60*/  LDL.LU.64 R18, [R1+0x368] ;  /* 0x0003680001127983 */ /* 0x000f220000300a00 */
[----:B------:R-:W-:Y:S02]  /*db70*/  IMAD.MOV.U32 R29, RZ, RZ, R8 ;  /* 0x000000ffff1d7224 */ /* 0x000fe400078e0008 */
[----:B------:R-:W-:Y:S11]  /*db80*/  IMAD.MOV.U32 R28, RZ, RZ, R9 ;  /* 0x000000ffff1c7224 */ /* 0x000ff600078e0009 */
[----:B------:R-:W-:Y:S04]  /*db90*/  @!UPT UIADD3 URZ, URZ, URZ, URZ ;  /* 0x0000003f3f3ff290 */ /* 0x000fe8000fffe03f */
[----:B------:R0:W-:Y:S04]  /*dba0*/  STL.64 [R1+0x7b0], R20 ;  /* 0x0007b01401007387 */ /* 0x0001e80000100a00 */
[----:B------:R1:W-:Y:S04]  /*dbb0*/  STL.64 [R1+0x7b8], R22 ;  /* 0x0007b81601007387 */ /* 0x0003e80000100a00 */
[----:B0-----:R-:W4:Y:S04]  /*dbc0*/  LDL.LU.64 R20, [R1+0x190] ;  /* 0x0001900001147983 */ /* 0x001f280000300a00 */
[----:B-1----:R-:W4:Y:S04]  /*dbd0*/  LDL.LU.64 R22, [R1+0x198] ;  /* 0x0001980001167983 */ /* 0x002f280000300a00 */
[----:B------:R0:W-:Y:S04]  /*dbe0*/  STL.64 [R1+0x1f50], R6 ;  /* 0x001f500601007387 */ /* 0x0001e80000100a00 */
[----:B------:R1:W-:Y:S01]  /*dbf0*/  STL.64 [R1+0x1f48], R4 ;  /* 0x001f480401007387 */ /* 0x0003e20000100a00 */
[----:B0-----:R-:W-:-:S02]  /*dc00*/  IMAD.MOV.U32 R6, RZ, RZ, R2 ;  /* 0x000000ffff067224 */ /* 0x001fc400078e0002 */
[----:B---3--:R-:W-:Y:S02]  /*dc10*/  IMAD.MOV.U32 R2, RZ, RZ, R11 ;  /* 0x000000ffff027224 */ /* 0x008fe400078e000b */
[----:B-1----:R-:W-:Y:S02]  /*dc20*/  IMAD.MOV.U32 R5, RZ, RZ, R3 ;  /* 0x000000ffff057224 */ /* 0x002fe400078e0003 */
[----:B------:R-:W-:Y:S01]  /*dc30*/  IMAD.MOV.U32 R3, RZ, RZ, R10 ;  /* 0x000000ffff037224 */ /* 0x000fe200078e000a */
[----:B--2---:R-:W-:Y:S11]  /*dc40*/  HMMA.16816.F32 R24, R8, R12, R24 ;  /* 0x0000000c0818723c */ /* 0x004ff60000001818 */
[----:B------:R-:W-:Y:S11]  /*dc50*/  @!UPT UIADD3 URZ, URZ, URZ, URZ ;  /* 0x0000003f3f3ff290 */ /* 0x000ff6000fffe03f */
[----:B------:R-:W-:Y:S01]  /*dc60*/  @!UPT UIADD3 URZ, URZ, URZ, URZ ;  /* 0x0000003f3f3ff290 */ /* 0x000fe2000fffe03f */
[----:B------:R-:W-:Y:S04]  /*dc70*/  STL.64 [R1+0x550], R24 ;  /* 0x0005501801007387 */ /* 0x000fe80000100a00 */
[----:B------:R0:W-:Y:S04]  /*dc80*/  STL.64 [R1+0x558], R26 ;  /* 0x0005581a01007387 */ /* 0x0001e80000100a00 */
[----:B0-----:R-:W2:Y:S04]  /*dc90*/  LDL.LU.64 R26, [R1+0x1fc8] ;  /* 0x001fc800011a7983 */ /* 0x001ea80000300a00 */
[----:B------:R-:W2:Y:S04]  /*dca0*/  LDL.LU.64 R24, [R1+0x1fc0] ;  /* 0x001fc00001187983 */ /* 0x000ea80000300a00 */
[----:B------:R-:W2:Y:S04]  /*dcb0*/  LDL.LU.64 R10, [R1+0x1fb8] ;  /* 0x001fb800010a7983 */ /* 0x000ea80000300a00 */
[----:B------:R-:W2:Y:S01]  /*dcc0*/  LDL.LU.64 R8, [R1+0x1fb0] ;  /* 0x001fb00001087983 */ /* 0x000ea20000300a00 */
[----:B------:R-:W-:-:S02]  /*dcd0*/  IMAD.MOV.U32 R4, RZ, RZ, R14 ;  /* 0x000000ffff047224 */ /* 0x000fc400078e000e */
[----:B------:R-:W-:Y:S02]  /*dce0*/  IMAD.MOV.U32 R7, RZ, RZ, R0 ;  /* 0x000000ffff077224 */ /* 0x000fe400078e0000 */
[----:B------:R-:W-:Y:S01]  /*dcf0*/  IMAD.MOV.U32 R0, RZ, RZ, R13 ;  /* 0x000000ffff007224 */ /* 0x000fe200078e000d */
[----:B--2---:R-:W-:Y:S11]  /*dd00*/  HMMA.16816.F32 R24, R8, R12, R24 ;  /* 0x0000000c0818723c */ /* 0x004ff60000001818 */
[----:B------:R-:W-:Y:S11]  /*dd10*/  @!UPT UIADD3 URZ, URZ, URZ, URZ ;  /* 0x0000003f3f3ff290 */ /* 0x000ff6000fffe03f */
[----:B------:R-:W-:Y:S01]  /*dd20*/  @!UPT UIADD3 URZ, URZ, URZ, URZ ;  /* 0x0000003f3f3ff290 */ /* 0x000fe2000fffe03f */
[----:B------:R-:W-:Y:S04]  /*dd30*/  STL.64 [R1+0x7a0], R24 ;  /* 0x0007a01801007387 */ /* 0x000fe80000100a00 */
[----:B------:R0:W-:Y:S04]  /*dd40*/  STL.64 [R1+0x7a8], R26 ;  /* 0x0007a81a01007387 */ /* 0x0001e80000100a00 */
[----:B0-----:R-:W2:Y:S01]  /*dd50*/  LDL.LU R26, [R1+0x1fa8] ;  /* 0x001fa800011a7983 */ /* 0x001ea20000300800 */
[----:B------:R-:W-:-:S03]  /*dd60*/  IMAD.MOV.U32 R27, RZ, RZ, R12 ;  /* 0x000000ffff1b7224 */ /* 0x000fc600078e000c */
[----:B------:R-:W3:Y:S04]  /*dd70*/  LDL.LU.64 R24, [R1+0x1fa0] ;  /* 0x001fa00001187983 */ /* 0x000ee80000300a00 */
[----:B------:R-:W4:Y:S04]  /*dd80*/  LDL.LU.64 R14, [R1+0x1f98] ;  /* 0x001f9800010e7983 */ /* 0x000f280000300a00 */
[----:B------:R-:W4:Y:S04]  /*dd90*/  LDL.LU.64 R12, [R1+0x1f90] ;  /* 0x001f9000010c7983 */ /* 0x000f280000300a00 */
[----:B------:R-:W-:Y:S04]  /*dda0*/  STL.64 [R1+0x1f40], R10 ;  /* 0x001f400a01007387 */ /* 0x000fe80000100a00 */
[----:B------:R0:W-:Y:S02]  /*ddb0*/  STL.64 [R1+0x1f38], R8 ;  /* 0x001f380801007387 */ /* 0x0001e40000100a00 */
[----:B0-----:R-:W-:-:S02]  /*ddc0*/  IMAD.MOV.U32 R8, RZ, RZ, R27 ;  /* 0x000000ffff087224 */ /* 0x001fc400078e001b */
[----:B------:R-:W-:Y:S01]  /*ddd0*/  IMAD.MOV.U32 R9, RZ, RZ, R0 ;  /* 0x000000ffff097224 */ /* 0x000fe200078e0000 */
[----:B------:R-:W2:Y:S04]  /*dde0*/  LDL.LU R27, [R1+0x1f8c] ;  /* 0x001f8c00011b7983 */ /* 0x000ea80000300800 */
[----:B------:R-:W2:Y:S02]  /*ddf0*/  LDL.LU R0, [R1+0x1f88] ;  /* 0x001f880001007983 */ /* 0x000ea40000300800 */
[-C--:B----4-:R-:W-:Y:S11]  /*de00*/  HMMA.16816.F32 R16, R12, R8.reuse, R16 ;  /* 0x000000080c10723c */ /* 0x090ff60000001810 */
[----:B------:R-:W-:Y:S11]  /*de10*/  @!UPT UIADD3 URZ, URZ, URZ, URZ ;  /* 0x0000003f3f3ff290 */ /* 0x000ff6000fffe03f */
[----:B------:R-:W-:Y:S01]  /*de20*/  @!UPT UIADD3 URZ, URZ, URZ, URZ ;  /* 0x0000003f3f3ff290 */ /* 0x000fe2000fffe03f */
[----:B------:R-:W-:Y:S04]  /*de30*/  STL.64 [R1+0x6e0], R16 ;  /* 0x0006e01001007387 */ /* 0x000fe80000100a00 */
[----:B------:R0:W-:Y:S04]  /*de40*/  STL.64 [R1+0x6e8], R18 ;  /* 0x0006e81201007387 */ /* 0x0001e80000100a00 */
[----:B0-----:R-:W4:Y:S04]  /*de50*/  LDL.LU.64 R18, [R1+0x1f80] ;  /* 0x001f800001127983 */ /* 0x001f280000300a00 */
[----:B------:R-:W4:Y:S04]  /*de60*/  LDL.LU.64 R16, [R1+0x1f78] ;  /* 0x001f780001107983 */ /* 0x000f280000300a00 */
[----:B------:R-:W-:Y:S04]  /*de70*/  STL.64 [R1+0x1f60], R14 ;  /* 0x001f600e01007387 */ /* 0x000fe80000100a00 */
[----:B------:R0:W-:Y:S04]  /*de80*/  STL.64 [R1+0x1f58], R12 ;  /* 0x001f580c01007387 */ /* 0x0001e80000100a00 */
[----:B0-----:R-:W2:Y:S04]  /*de90*/  LDL.LU.64 R12, [R1+0x2f0] ;  /* 0x0002f000010c7983 */ /* 0x001ea80000300a00 */
[----:B------:R-:W2:Y:S01]  /*dea0*/  LDL.LU.64 R14, [R1+0x2f8] ;  /* 0x0002f800010e7983 */ /* 0x000ea20000300a00 */
[-C--:B----4-:R-:W-:Y:S11]  /*deb0*/  HMMA.16816.F32 R20, R16, R8.reuse, R20 ;  /* 0x000000081014723c */ /* 0x090ff60000001814 */
[----:B------:R-:W-:Y:S11]  /*dec0*/  @!UPT UIADD3 URZ, URZ, URZ, URZ ;  /* 0x0000003f3f3ff290 */ /* 0x000ff6000fffe03f */
[----:B------:R-:W-:Y:S01]  /*ded0*/  @!UPT UIADD3 URZ, URZ, URZ, URZ ;  /* 0x0000003f3f3ff290 */ /* 0x000fe2000fffe03f */
[----:B------:R-:W-:Y:S04]  /*dee0*/  STL.64 [R1+0x840], R20 ;  /* 0x0008401401007387 */ /* 0x000fe80000100a00 */
[----:B------:R0:W-:Y:S04]  /*def0*/  STL.64 [R1+0x848], R22 ;  /* 0x0008481601007387 */ /* 0x0001e80000100a00 */
[----:B0-----:R-:W2:Y:S04]  /*df00*/  LDL.LU.64 R22, [R1+0x1f70] ;  /* 0x001f700001167983 */ /* 0x001ea80000300a00 */
[----:B------:R-:W2:Y:S04]  /*df10*/  LDL.LU.64 R20, [R1+0x1f68] ;  /* 0x001f680001147983 */ /* 0x000ea80000300a00 */
[----:B------:R-:W-:Y:S04]  /*df20*/  STL.64 [R1+0x1f30], R18 ;  /* 0x001f301201007387 */ /* 0x000fe80000100a00 */
[----:B------:R2:W-:Y:S02]  /*df30*/  STL.64 [R1+0x1f28], R16 ;  /* 0x001f281001007387 */ /* 0x0005e40000100a00 */
[-C--:B--2---:R-:W-:Y:S02]  /*df40*/  HMMA.16816.F32 R16, R20, R8.reuse, R12 ;  /* 0x000000081410723c */ /* 0x084fe4000000180c */
[----:B------:R-:W2:Y:S04]  /*df50*/  LDL.LU.64 R12, [R1+0xc40] ;  /* 0x000c4000010c7983 */ /* 0x000ea80000300a00 */
[----:B------:R-:W2:Y:S11]  /*df60*/  LDL.LU.64 R14, [R1+0xc48] ;  /* 0x000c4800010e7983 */ /* 0x000eb60000300a00 */
[----:B------:R-:W-:Y:S06]  /*df70*/  @!UPT UIADD3 URZ, URZ, URZ, URZ ;  /* 0x0000003f3f3ff290 */ /* 0x000fec000fffe03f */
[----:B------:R0:W-:Y:S04]  /*df80*/  STL.64 [R1+0x690], R16 ;  /* 0x0006901001007387 */ /* 0x0001e80000100a00 */
[----:B------:R1:W-:Y:S04]  /*df90*/  STL.64 [R1+0x698], R18 ;  /* 0x0006981201007387 */ /* 0x0003e80000100a00 */
[----:B0-----:R-:W4:Y:S04]  /*dfa0*/  LDL.LU.64 R16, [R1+0x2d0] ;  /* 0x0002d00001107983 */ /* 0x001f280000300a00 */
[----:B-1----:R-:W4:Y:S04]  /*dfb0*/  LDL.LU.64 R18, [R1+0x2d8] ;  /* 0x0002d80001127983 */ /* 0x002f280000300a00 */
[----:B------:R-:W-:Y:S04]  /*dfc0*/  STL.64 [R1+0x1f20], R22 ;  /* 0x001f201601007387 */ /* 0x000fe80000100a00 */
[----:B------:R0:W-:Y:S04]  /*dfd0*/  STL.64 [R1+0x1f18], R20 ;  /* 0x001f181401007387 */ /* 0x0001e80000100a00 */
[----:B0-----:R-:W2:Y:S04]  /*dfe0*/  LDL.LU.64 R20, [R1+0x140] ;  /* 0x0001400001147983 */ /* 0x001ea80000300a00 */
[----:B------:R-:W2:Y:S04]  /*dff0*/  LDL.LU.64 R22, [R1+0x148] ;  /* 0x0001480001167983 */ /* 0x000ea80000300a00 */
[----:B------:R-:W-:Y:S04]  /*e000*/  STL.64 [R1+0x1f10], R26 ;  /* 0x001f101a01007387 */ /* 0x000fe80000100a00 */
[----:B---3--:R0:W-:Y:S01]  /*e010*/  STL.64 [R1+0x1f08], R24 ;  /* 0x001f081801007387 */ /* 0x0081e20000100a00 */
[----:B--2---:R-:W-:Y:S03]  /*e020*/  HMMA.16816.F32 R8, R24, R8, R20 ;  /* 0x000000081808723c */ /* 0x004fe60000001814 */
[----:B------:R-:W-:Y:S11]  /*e030*/  LDSM.16.M88.4 R20, [R0+0x800] ;  /* 0x000800000014783b */ /* 0x000ff60000000200 */
[----:B------:R-:W-:Y:S09]  /*e040*/  @!UPT UIADD3 URZ, URZ, URZ, URZ ;  /* 0x0000003f3f3ff290 */ /* 0x000ff2000fffe03f */
[----:B------:R-:W-:Y:S04]  /*e050*/  STL.64 [R1+0x7e0], R8 ;  /* 0x0007e00801007387 */ /* 0x000fe80000100a00 */
[----:B------:R-:W-:Y:S04]  /*e060*/  STL.64 [R1+0x7e8], R10 ;  /* 0x0007e80a01007387 */ /* 0x000fe80000100a00 */
[----:B------:R-:W1:Y:S04]  /*e070*/  LDSM.16.M88.4 R8, [R0+0x1000] ;  /* 0x001000000008783b */ /* 0x000e680000000200 */
[----:B0-----:R-:W2:Y:S04]  /*e080*/  LDL.LU.64 R24, [R1+0x280] ;  /* 0x0002800001187983 */ /* 0x001ea80000300a00 */
[----:B------:R-:W2:Y:S04]  /*e090*/  LDL.LU.64 R26, [R1+0x288] ;  /* 0x00028800011a7983 */ /* 0x000ea80000300a00 */
[----:B-1----:R-:W-:Y:S04]  /*e0a0*/  STL.64 [R1+0xf0], R8 ;  /* 0x0000f00801007387 */ /* 0x002fe80000100a00 */
[----:B------:R-:W-:Y:S04]  /*e0b0*/  STL.64 [R1+0xf8], R10 ;  /* 0x0000f80a01007387 */ /* 0x000fe80000100a00 */
[----:B------:R-:W0:Y:S01]  /*e0c0*/  LDSM.16.M88.4 R8, [R0+0x1800] ;  /* 0x001800000008783b */ /* 0x000e220000000200 */
[-C--:B------:R-:W-:Y:S03]  /*e0d0*/  HMMA.16816.F32 R4, R4, R20.reuse, R12 ;  /* 0x000000140404723c */ /* 0x080fe6000000180c */
[----:B0-----:R-:W-:Y:S04]  /*e0e0*/  STL.64 [R1+0xe0], R8 ;  /* 0x0000e00801007387 */ /* 0x001fe80000100a00 */
[----:B------:R-:W-:Y:S04]  /*e0f0*/  STL.64 [R1+0xe8], R10 ;  /* 0x0000e80a01007387 */ /* 0x000fe80000100a00 */
[----:B------:R-:W0:Y:S04]  /*e100*/  LDSM.16.M88.4 R8, [R0+0x2000] ;  /* 0x002000000008783b */ /* 0x000e280000000200 */
[----:B0-----:R0:W-:Y:S04]  /*e110*/  STL.64 [R1+0xd0], R8 ;  /* 0x0000d00801007387 */ /* 0x0011e80000100a00 */
[----:B------:R1:W-:Y:S04]  /*e120*/  STL.64 [R1+0xd8], R10 ;  /* 0x0000d80a01007387 */ /* 0x0003e80000100a00 */
[----:B0-----:R-:W3:Y:S04]  /*e130*/  LDL.LU.64 R8, [R1+0xab0] ;  /* 0x000ab00001087983 */ /* 0x001ee80000300a00 */
[----:B-1----:R-:W3:Y:S04]  /*e140*/  LDL.LU.64 R10, [R1+0xab8] ;  /* 0x000ab800010a7983 */ /* 0x002ee80000300a00 */
[----:B------:R-:W-:Y:S04]  /*e150*/  STL.64 [R1+0x100], R20 ;  /* 0x0001001401007387 */ /* 0x000fe80000100a00 */
[----:B------:R-:W-:Y:S04]  /*e160*/  STL.64 [R1+0x108], R22 ;  /* 0x0001081601007387 */ /* 0x000fe80000100a00 */
[----:B------:R-:W-:Y:S04]  /*e170*/  STL [R1+0x1da8], R0 ;  /* 0x001da80001007387 */ /* 0x000fe80000100800 */
[----:B------:R-:W2:Y:S04]  /*e180*/  LDL.LU.64 R14, [R1+0x1f60] ;  /* 0x001f6000010e7983 */ /* 0x000ea80000300a00 */
[----:B------:R-:W2:Y:S04]  /*e190*/  LDL.LU.64 R12, [R1+0x1f58] ;  /* 0x001f5800010c7983 */ /* 0x000ea80000300a00 */
[----:B------:R-:W-:Y:S04]  /*e1a0*/  STL.64 [R1+0x4e0], R4 ;  /* 0x0004e00401007387 */ /* 0x000fe80000100a00 */
        /* <DEDUP_REMOVED lines=9> */
[----:B-1----:R-:W4:Y:S04]  /*e240*/  LDL.LU.64 R18, [R1+0x5c8] ;  /* 0x0005c80001127983 */ /* 0x002f280000300a00 */
[----:B------:R0:W-:Y:S04]  /*e250*/  STL.64 [R1+0x1ef0], R6 ;  /* 0x001ef00601007387 */ /* 0x0001e80000100a00 */
[----:B------:R1:W-:Y:S04]  /*e260*/  STL.64 [R1+0x1ee8], R4 ;  /* 0x001ee80401007387 */ /* 0x0003e80000100a00 */
[----:B0-----:R-:W2:Y:S04]  /*e270*/  LDL.64 R6, [R1+0x18] ;  /* 0x0000180001067983 */ /* 0x001ea80000100a00 */
[----:B-1----:R-:W3:Y:S04]  /*e280*/  LDL.64 R4, [R1+0x10] ;  /* 0x0000100001047983 */ /* 0x002ee80000100a00 */
[----:B--2---:R0:W-:Y:S04]  /*e290*/  STL.64 [R1+0x1f00], R6 ;  /* 0x001f000601007387 */ /* 0x0041e80000100a00 */
[----:B---3--:R1:W-:Y:S01]  /*e2a0*/  STL.64 [R1+0x1ef8], R4 ;  /* 0x001ef80401007387 */ /* 0x0083e20000100a00 */
[----:B0-----:R-:W-:-:S02]  /*e2b0*/  IMAD.MOV.U32 R6, RZ, RZ, R3 ;  /* 0x000000ffff067224 */ /* 0x001fc400078e0003 */
[----:B------:R-:W-:Y:S02]  /*e2c0*/  IMAD.MOV.U32 R7, RZ, RZ, R2 ;  /* 0x000000ffff077224 */ /* 0x000fe400078e0002 */
[----:B-1----:R-:W-:Y:S02]  /*e2d0*/  IMAD.MOV.U32 R4, RZ, RZ, R29 ;  /* 0x000000ffff047224 */ /* 0x002fe400078e001d */
[----:B------:R-:W-:-:S07]  /*e2e0*/  IMAD.MOV.U32 R5, RZ, RZ, R28 ;  /* 0x000000ffff057224 */ /* 0x000fce00078e001c */
[-C--:B------:R-:W-:Y:S01]  /*e2f0*/  HMMA.16816.F32 R4, R4, R20.reuse, R8 ;  /* 0x000000140404723c */ /* 0x080fe20000001808 */
[----:B------:R-:W2:Y:S04]  /*e300*/  LDL.LU.64 R10, [R1+0x1f40] ;  /* 0x001f4000010a7983 */ /* 0x000ea80000300a00 */
[----:B------:R-:W2:Y:S11]  /*e310*/  LDL.LU.64 R8, [R1+0x1f38] ;  /* 0x001f380001087983 */ /* 0x000eb60000300a00 */
[----:B------:R-:W-:Y:S07]  /*e320*/  @!UPT UIADD3 URZ, URZ, URZ, URZ ;  /* 0x0000003f3f3ff290 */ /* 0x000fee000fffe03f */
[----:B------:R-:W-:Y:S04]  /*e330*/  STL.64 [R1+0x2f0], R4 ;  /* 0x0002f00401007387 */ /* 0x000fe80000100a00 */
[----:B------:R2:W-:Y:S02]  /*e340*/  STL.64 [R1+0x2f8], R6 ;  /* 0x0002f80601007387 */ /* 0x0005e40000100a00 */
[----:B--2---:R-:W-:Y:S02]  /*e350*/  HMMA.16816.F32 R4, R8, R20, R24 ;  /* 0x000000140804723c */ /* 0x004fe40000001818 */
[----:B------:R-:W2:Y:S04]  /*e360*/  LDL.LU.64 R20, [R1+0x1b0] ;  /* 0x0001b00001147983 */ /* 0x000ea80000300a00 */
[----:B------:R-:W2:Y:S11]  /*e370*/  LDL.LU.64 R22, [R1+0x1b8] ;  /* 0x0001b80001167983 */ /* 0x000eb60000300a00 */
[----:B------:R-:W-:Y:S06]  /*e380*/  @!UPT UIADD3 URZ, URZ, URZ, URZ ;  /* 0x0000003f3f3ff290 */ /* 0x000fec000fffe03f */
[----:B------:R0:W-:Y:S04]  /*e390*/  STL.64 [R1+0x770], R4 ;  /* 0x0007700401007387 */ /* 0x0001e80000100a00 */
[----:B------:R1:W-:Y:S04]  /*e3a0*/  STL.64 [R1+0x778], R6 ;  /* 0x0007780601007387 */ /* 0x0003e80000100a00 */
[----:B------:R-:W3:Y:S04]  /*e3b0*/  LDL.LU.64 R24, [R1+0x330] ;  /* 0x0003300001187983 */ /* 0x000ee80000300a00 */
[----:B------:R-:W3:Y:S04]  /*e3c0*/  LDL.LU.64 R26, [R1+0x338] ;  /* 0x00033800011a7983 */ /* 0x000ee80000300a00 */
[----:B0-----:R-:W2:Y:S04]  /*e3d0*/  LDL.LU.64 R4, [R1+0x150] ;  /* 0x0001500001047983 */ /* 0x001ea80000300a00 */
[----:B-1----:R-:W2:Y:S04]  /*e3e0*/  LDL.LU.64 R6, [R1+0x158] ;  /* 0x0001580001067983 */ /* 0x002ea80000300a00 */
[----:B------:R0:W-:Y:S04]  /*e3f0*/  STL.64 [R1+0x1ec0], R10 ;  /* 0x001ec00a01007387 */ /* 0x0001e80000100a00 */
[----:B------:R1:W-:Y:S04]  /*e400*/  STL.64 [R1+0x1eb8], R8 ;  /* 0x001eb80801007387 */ /* 0x0003e80000100a00 */
[----:B0-----:R-:W2:Y:S04]  /*e410*/  LDL.64 R10, [R1+0x8] ;  /* 0x00000800010a7983 */ /* 0x001ea80000100a00 */
[----:B-1----:R-:W3:Y:S04]  /*e420*/  LDL.64 R8, [R1] ;  /* 0x0000000001087983 */ /* 0x002ee80000100a00 */
[----:B--2---:R-:W-:Y:S04]  /*e430*/  STL.64 [R1+0x1ee0], R10 ;  /* 0x001ee00a01007387 */ /* 0x004fe80000100a00 */
[----:B---3--:R0:W-:Y:S04]  /*e440*/  STL.64 [R1+0x1ed8], R8 ;  /* 0x001ed80801007387 */ /* 0x0081e80000100a00 */
[----:B0-----:R-:W4:Y:S02]  /*e450*/  LDL.LU.64 R8, [R1+0x100] ;  /* 0x0001000001087983 */ /* 0x001f240000300a00 */
[----:B----4-:R-:W-:Y:S11]  /*e460*/  HMMA.16816.F32 R16, R12, R8, R16 ;  /* 0x000000080c10723c */ /* 0x010ff60000001810 */
[----:B------:R-:W-:Y:S11]  /*e470*/  @!UPT UIADD3 URZ, URZ, URZ, URZ ;  /* 0x0000003f3f3ff290 */ /* 0x000ff6000fffe03f */
[----:B------:R-:W-:Y:S01]  /*e480*/  @!UPT UIADD3 URZ, URZ, URZ, URZ ;  /* 0x0000003f3f3ff290 */ /* 0x000fe2000fffe03f */
[----:B------:R-:W-:Y:S04]  /*e490*/  STL.64 [R1+0x5c0], R16 ;  /* 0x0005c01001007387 */ /* 0x000fe80000100a00 */
[----:B------:R0:W-:Y:S04]  /*e4a0*/  STL.64 [R1+0x5c8], R18 ;  /* 0x0005c81201007387 */ /* 0x0001e80000100a00 */
[----:B0-----:R-:W2:Y:S04]  /*e4b0*/  LDL.LU.64 R18, [R1+0x1f30] ;  /* 0x001f300001127983 */ /* 0x001ea80000300a00 */
[----:B------:R-:W2:Y:S01]  /*e4c0*/  LDL.LU.64 R16, [R1+0x1f28] ;  /* 0x001f280001107983 */ /* 0x000ea20000300a00 */
[----:B------:R-:W-:-:S02]  /*e4d0*/  IMAD.MOV.U32 R2, RZ, RZ, R8 ;  /* 0x000000ffff027224 */ /* 0x000fc400078e0008 */
[----:B------:R-:W-:Y:S02]  /*e4e0*/  IMAD.MOV.U32 R0, RZ, RZ, R9 ;  /* 0x000000ffff007224 */ /* 0x000fe400078e0009 */
[----:B------:R-:W3:Y:S04]  /*e4f0*/  LDL.LU.64 R8, [R1+0x2e0] ;  /* 0x0002e00001087983 */ /* 0x000ee80000300a00 */
[----:B------:R-:W3:Y:S04]  /*e500*/  LDL.LU.64 R10, [R1+0x2e8] ;  /* 0x0002e800010a7983 */ /* 0x000ee80000300a00 */
[----:B------:R-:W-:Y:S04]  /*e510*/  STL.64 [R1+0x1ed0], R14 ;  /* 0x001ed00e01007387 */ /* 0x000fe80000100a00 */
[----:B------:R0:W-:Y:S02]  /*e520*/  STL.64 [R1+0x1ec8], R12 ;  /* 0x001ec80c01007387 */ /* 0x0001e40000100a00 */
[----:B0-----:R-:W-:-:S02]  /*e530*/  IMAD.MOV.U32 R12, RZ, RZ, R2 ;  /* 0x000000ffff0c7224 */ /* 0x001fc400078e0002 */
[----:B------:R-:W-:-:S07]  /*e540*/  IMAD.MOV.U32 R13, RZ, RZ, R0 ;  /* 0x000000ffff0d7224 */ /* 0x000fce00078e0000 */
[-C--:B--2---:R-:W-:Y:S11]  /*e550*/  HMMA.16816.F32 R20, R16, R12.reuse, R20 ;  /* 0x0000000c1014723c */ /* 0x084ff60000001814 */
[----:B------:R-:W-:Y:S11]  /*e560*/  @!UPT UIADD3 URZ, URZ, URZ, URZ ;  /* 0x0000003f3f3ff290 */ /* 0x000ff6000fffe03f */
[----:B------:R-:W-:Y:S01]  /*e570*/  @!UPT UIADD3 URZ, URZ, URZ, URZ ;  /* 0x0000003f3f3ff290 */ /* 0x000fe2000fffe03f */
[----:B------:R-:W-:Y:S04]  /*e580*/  STL.64 [R1+0x7f0], R20 ;  /* 0x0007f01401007387 */ /* 0x000fe80000100a00 */
[----:B------:R0:W-:Y:S04]  /*e590*/  STL.64 [R1+0x7f8], R22 ;  /* 0x0007f81601007387 */ /* 0x0001e80000100a00 */
[----:B0-----:R-:W2:Y:S04]  /*e5a0*/  LDL.LU.64 R22, [R1+0x1f20] ;  /* 0x001f200001167983 */ /* 0x001ea80000300a00 */
[----:B------:R-:W2:Y:S04]  /*e5b0*/  LDL.LU.64 R20, [R1+0x1f18] ;  /* 0x001f180001147983 */ /* 0x000ea80000300a00 */
[----:B------:R-:W-:Y:S04]  /*e5c0*/  STL.64 [R1+0x1eb0], R18 ;  /* 0x001eb01201007387 */ /* 0x000fe80000100a00 */
[----:B------:R0:W-:Y:S04]  /*e5d0*/  STL.64 [R1+0x1ea8], R16 ;  /* 0x001ea81001007387 */ /* 0x0001e80000100a00 */
[----:B0-----:R-:W4:Y:S04]  /*e5e0*/  LDL.LU.64 R16, [R1+0xc30] ;  /* 0x000c300001107983 */ /* 0x001f280000300a00 */
[----:B------:R-:W4:Y:S01]  /*e5f0*/  LDL.LU.64 R18, [R1+0xc38] ;  /* 0x000c380001127983 */ /* 0x000f220000300a00 */
[-C--:B--2---:R-:W-:Y:S11]  /*e600*/  HMMA.16816.F32 R24, R20, R12.reuse, R24 ;  /* 0x0000000c1418723c */ /* 0x084ff60000001818 */
[----:B------:R-:W-:Y:S11]  /*e610*/  @!UPT UIADD3 URZ, URZ, URZ, URZ ;  /* 0x0000003f3f3ff290 */ /* 0x000ff6000fffe03f */
[----:B------:R-:W-:Y:S01]  /*e620*/  @!UPT UIADD3 URZ, URZ, URZ, URZ ;  /* 0x0000003f3f3ff290 */ /* 0x000fe2000fffe03f */
[----:B------:R-:W-:Y:S04]  /*e630*/  STL.64 [R1+0x5b0], R24 ;  /* 0x0005b01801007387 */ /* 0x000fe80000100a00 */
[----:B------:R0:W-:Y:S04]  /*e640*/  STL.64 [R1+0x5b8], R26 ;  /* 0x0005b81a01007387 */ /* 0x0001e80000100a00 */
[----:B0-----:R-:W2:Y:S04]  /*e650*/  LDL.LU.64 R26, [R1+0x1f10] ;  /* 0x001f1000011a7983 */ /* 0x001ea80000300a00 */
[----:B------:R-:W2:Y:S02]  /*e660*/  LDL.LU.64 R24, [R1+0x1f08] ;  /* 0x001f080001187983 */ /* 0x000ea40000300a00 */
[----:B--2---:R-:W-:Y:S02]  /*e670*/  HMMA.16816.F32 R12, R24, R12, R4 ;  /* 0x0000000c180c723c */ /* 0x004fe40000001804 */
[----:B------:R-:W2:Y:S04]  /*e680*/  LDL.LU.64 R6, [R1+0x1f00] ;  /* 0x001f000001067983 */ /* 0x000ea80000300a00 */
[----:B------:R-:W4:Y:S11]  /*e690*/  LDL.LU.64 R4, [R1+0x1ef8] ;  /* 0x001ef80001047983 */ /* 0x000f360000300a00 */
[----:B------:R-:W-:Y:S06]  /*e6a0*/  @!UPT UIADD3 URZ, URZ, URZ, URZ ;  /* 0x0000003f3f3ff290 */ /* 0x000fec000fffe03f */
[----:B------:R0:W-:Y:S04]  /*e6b0*/  STL.64 [R1+0x7d0], R12 ;  /* 0x0007d00c01007387 */ /* 0x0001e80000100a00 */
[----:B------:R1:W-:Y:S04]  /*e6c0*/  STL.64 [R1+0x7d8], R14 ;  /* 0x0007d80e01007387 */ /* 0x0003e80000100a00 */
[----:B0-----:R-:W3:Y:S04]  /*e6d0*/  LDL.LU.64 R12, [R1+0xaf0] ;  /* 0x000af000010c7983 */ /* 0x001ee80000300a00 */
[----:B-1----:R-:W3:Y:S04]  /*e6e0*/  LDL.LU.64 R14, [R1+0xaf8] ;  /* 0x000af800010e7983 */ /* 0x002ee80000300a00 */
[----:B------:R-:W-:Y:S04]  /*e6f0*/  STL.64 [R1+0x1ea0], R26 ;  /* 0x001ea01a01007387 */ /* 0x000fe80000100a00 */
[----:B------:R0:W-:Y:S04]  /*e700*/  STL.64 [R1+0x1e98], R24 ;  /* 0x001e981801007387 */ /* 0x0001e80000100a00 */
[----:B0-----:R-:W4:Y:S01]  /*e710*/  LDL.LU.64 R24, [R1+0xf0] ;  /* 0x0000f00001187983 */ /* 0x001f220000300a00 */
[----:B--2---:R-:W-:Y:S01]  /*e720*/  IMAD.MOV.U32 R3, RZ, RZ, R7 ;  /* 0x000000ffff037224 */ /* 0x004fe200078e0007 */
[----:B----4-:R-:W-:Y:S11]  /*e730*/  HMMA.16816.F32 R16, R4, R24, R16 ;  /* 0x000000180410723c */ /* 0x010ff60000001810 */
[----:B------:R-:W-:Y:S11]  /*e740*/  @!UPT UIADD3 URZ, URZ, URZ, URZ ;  /* 0x0000003f3f3ff290 */ /* 0x000ff6000fffe03f */
[----:B------:R-:W-:Y:S01]  /*e750*/  @!UPT UIADD3 URZ, URZ, URZ, URZ ;  /* 0x0000003f3f3ff290 */ /* 0x000fe2000fffe03f */
[----:B------:R0:W-:Y:S04]  /*e760*/  STL.64 [R1+0x360], R16 ;  /* 0x0003601001007387 */ /* 0x0001e80000100a00 */
[----:B------:R1:W-:Y:S01]  /*e770*/  STL.64 [R1+0x368], R18 ;  /* 0x0003681201007387 */ /* 0x0003e20000100a00 */
[----:B0-----:R-:W-:Y:S02]  /*e780*/  IMAD.MOV.U32 R16, RZ, RZ, R6 ;  /* 0x000000ffff107224 */ /* 0x001fe400078e0006 */
[----:B------:R-:W-:Y:S01]  /*e790*/  IMAD.MOV.U32 R17, RZ, RZ, R5 ;  /* 0x000000ffff117224 */ /* 0x000fe200078e0005 */
[----:B------:R-:W3:Y:S01]  /*e7a0*/  LDL.LU.64 R6, [R1+0x1ef0] ;  /* 0x001ef00001067983 */ /* 0x000ee20000300a00 */
[----:B-1----:R-:W-:-:S03]  /*e7b0*/  IMAD.MOV.U32 R18, RZ, RZ, R4 ;  /* 0x000000ffff127224 */ /* 0x002fc600078e0004 */
[----:B------:R-:W3:Y:S02]  /*e7c0*/  LDL.LU.64 R4, [R1+0x1ee8] ;  /* 0x001ee80001047983 */ /* 0x000ee40000300a00 */
[----:B---3--:R-:W-:Y:S11]  /*e7d0*/  HMMA.16816.F32 R8, R4, R24, R8 ;  /* 0x000000180408723c */ /* 0x008ff60000001808 */
        /* <DEDUP_REMOVED lines=10> */
[----:B------:R0:W-:Y:S04]  /*e880*/  STL.64 [R1+0x1e68], R6 ;  /* 0x001e680601007387 */ /* 0x0001e80000100a00 */
[----:B------:R1:W-:Y:S01]  /*e890*/  STL.64 [R1+0x1e60], R4 ;  /* 0x001e600401007387 */ /* 0x0003e20000100a00 */
[----:B0-----:R-:W-:-:S02]  /*e8a0*/  IMAD.MOV.U32 R6, RZ, RZ, R16 ;  /* 0x000000ffff067224 */ /* 0x001fc400078e0010 */
[----:B------:R-:W-:Y:S02]  /*e8b0*/  IMAD.MOV.U32 R7, RZ, RZ, R3 ;  /* 0x000000ffff077224 */ /* 0x000fe400078e0003 */
[----:B-1----:R-:W-:Y:S02]  /*e8c0*/  IMAD.MOV.U32 R4, RZ, RZ, R18 ;  /* 0x000000ffff047224 */ /* 0x002fe400078e0012 */
[----:B------:R-:W-:Y:S01]  /*e8d0*/  IMAD.MOV.U32 R5, RZ, RZ, R17 ;  /* 0x000000ffff057224 */ /* 0x000fe200078e0011 */
[----:B------:R-:W-:Y:S04]  /*e8e0*/  STL.64 [R1+0x1e88], R6 ;  /* 0x001e880601007387 */ /* 0x000fe80000100a00 */
[----:B------:R0:W-:Y:S04]  /*e8f0*/  STL.64 [R1+0x1e80], R4 ;  /* 0x001e800401007387 */ /* 0x0001e80000100a00 */
[----:B------:R-:W4:Y:S04]  /*e900*/  LDL.LU.64 R16, [R1+0x500] ;  /* 0x0005000001107983 */ /* 0x000f280000300a00 */
[----:B------:R-:W4:Y:S01]  /*e910*/  LDL.LU.64 R18, [R1+0x508] ;  /* 0x0005080001127983 */ /* 0x000f220000300a00 */
[----:B0-----:R-:W-:-:S02]  /*e920*/  IMAD.MOV.U32 R4, RZ, RZ, R2 ;  /* 0x000000ffff047224 */ /* 0x001fc400078e0002 */
[----:B------:R-:W-:-:S07]  /*e930*/  IMAD.MOV.U32 R5, RZ, RZ, R0 ;  /* 0x000000ffff057224 */ /* 0x000fce00078e0000 */
[-C--:B--2---:R-:W-:Y:S01]  /*e940*/  HMMA.16816.F32 R12, R8, R4.reuse, R12 ;  /* 0x00000004080c723c */ /* 0x084fe2000000180c */
[----:B------:R-:W-:Y:S02]  /*e950*/  IMAD.MOV.U32 R2, RZ, RZ, R10 ;  /* 0x000000ffff027224 */ /* 0x000fe400078e000a */
[----:B------:R-:W-:Y:S02]  /*e960*/  IMAD.MOV.U32 R0, RZ, RZ, R11 ;  /* 0x000000ffff007224 */ /* 0x000fe400078e000b */
[----:B------:R-:W-:Y:S02]  /*e970*/  IMAD.MOV.U32 R6, RZ, RZ, R8 ;  /* 0x000000ffff067224 */ /* 0x000fe400078e0008 */
[----:B------:R-:W-:Y:S11]  /*e980*/  IMAD.MOV.U32 R3, RZ, RZ, R9 ;  /* 0x000000ffff037224 */ /* 0x000ff600078e0009 */
[----:B------:R-:W-:Y:S05]  /*e990*/  @!UPT UIADD3 URZ, URZ, URZ, URZ ;  /* 0x0000003f3f3ff290 */ /* 0x000fea000fffe03f */
[----:B------:R-:W-:Y:S04]  /*e9a0*/  STL.64 [R1+0x2e0], R12 ;  /* 0x0002e00c01007387 */ /* 0x000fe80000100a00 */
[----:B------:R0:W-:Y:S04]  /*e9b0*/  STL.64 [R1+0x2e8], R14 ;  /* 0x0002e80e01007387 */ /* 0x0001e80000100a00 */
[----:B0-----:R-:W4:Y:S04]  /*e9c0*/  LDL.LU.64 R14, [R1+0x1ed0] ;  /* 0x001ed000010e7983 */ /* 0x001f280000300a00 */
[----:B------:R-:W4:Y:S04]  /*e9d0*/  LDL.LU.64 R12, [R1+0x1ec8] ;  /* 0x001ec800010c7983 */ /* 0x000f280000300a00 */
[----:B------:R-:W3:Y:S04]  /*e9e0*/  LDL.LU.64 R10, [R1+0x1ec0] ;  /* 0x001ec000010a7983 */ /* 0x000ee80000300a00 */
[----:B------:R-:W3:Y:S02]  /*e9f0*/  LDL.LU.64 R8, [R1+0x1eb8] ;  /* 0x001eb80001087983 */ /* 0x000ee40000300a00 */
[----:B---3--:R-:W-:Y:S02]  /*ea00*/  HMMA.16816.F32 R24, R8, R4, R24 ;  /* 0x000000040818723c */ /* 0x008fe40000001818 */
[----:B------:R0:W-:Y:S04]  /*ea10*/  STL.64 [R1+0x1e28], R10 ;  /* 0x001e280a01007387 */ /* 0x0001e80000100a00 */
[----:B------:R1:W-:Y:S01]  /*ea20*/  STL.64 [R1+0x1e20], R8 ;  /* 0x001e200801007387 */ /* 0x0003e20000100a00 */
[----:B0-----:R-:W-:-:S02]  /*ea30*/  IMAD.MOV.U32 R10, RZ, RZ, R2 ;  /* 0x000000ffff0a7224 */ /* 0x001fc400078e0002 */
[----:B------:R-:W-:Y:S02]  /*ea40*/  IMAD.MOV.U32 R11, RZ, RZ, R0 ;  /* 0x000000ffff0b7224 */ /* 0x000fe400078e0000 */
[----:B-1----:R-:W-:Y:S02]  /*ea50*/  IMAD.MOV.U32 R8, RZ, RZ, R6 ;  /* 0x000000ffff087224 */ /* 0x002fe400078e0006 */
[----:B------:R-:W-:-:S10]  /*ea60*/  IMAD.MOV.U32 R9, RZ, RZ, R3 ;  /* 0x000000ffff097224 */ /* 0x000fd400078e0003 */
[----:B------:R0:W-:Y:S04]  /*ea70*/  STL.64 [R1+0x6f0], R24 ;  /* 0x0006f01801007387 */ /* 0x0001e80000100a00 */
[----:B------:R1:W-:Y:S04]  /*ea80*/  STL.64 [R1+0x6f8], R26 ;  /* 0x0006f81a01007387 */ /* 0x0003e80000100a00 */
[----:B0-----:R-:W2:Y:S04]  /*ea90*/  LDL.LU.64 R24, [R1+0x350] ;  /* 0x0003500001187983 */ /* 0x001ea80000300a00 */
[----:B-1----:R-:W2:Y:S04]  /*eaa0*/  LDL.LU.64 R26, [R1+0x358] ;  /* 0x00035800011a7983 */ /* 0x002ea80000300a00 */
[----:B------:R-:W-:Y:S04]  /*eab0*/  STL.64 [R1+0x1e48], R10 ;  /* 0x001e480a01007387 */ /* 0x000fe80000100a00 */
[----:B------:R0:W-:Y:S04]  /*eac0*/  STL.64 [R1+0x1e40], R8 ;  /* 0x001e400801007387 */ /* 0x0001e80000100a00 */
[----:B0-----:R-:W3:Y:S01]  /*ead0*/  LDL.LU.64 R8, [R1+0xe0] ;  /* 0x0000e00001087983 */ /* 0x001ee20000300a00 */
[-C--:B----4-:R-:W-:Y:S03]  /*eae0*/  HMMA.16816.F32 R16, R12, R4.reuse, R16 ;  /* 0x000000040c10723c */ /* 0x090fe60000001810 */
[----:B---3--:R0:W-:Y:S04]  /*eaf0*/  STL.64 [R1+0x1e90], R8 ;  /* 0x001e900801007387 */ /* 0x0081e80000100a00 */
[----:B0-----:R-:W3:Y:S04]  /*eb00*/  LDL.LU.64 R8, [R1+0x160] ;  /* 0x0001600001087983 */ /* 0x001ee80000300a00 */
[----:B------:R-:W3:Y:S11]  /*eb10*/  LDL.LU.64 R10, [R1+0x168] ;  /* 0x00016800010a7983 */ /* 0x000ef60000300a00 */
[----:B------:R-:W-:Y:S01]  /*eb20*/  @!UPT UIADD3 URZ, URZ, URZ, URZ ;  /* 0x0000003f3f3ff290 */ /* 0x000fe2000fffe03f */
[----:B------:R-:W-:Y:S04]  /*eb30*/  STL.64 [R1+0x500], R16 ;  /* 0x0005001001007387 */ /* 0x000fe80000100a00 */
[----:B------:R0:W-:Y:S04]  /*eb40*/  STL.64 [R1+0x508], R18 ;  /* 0x0005081201007387 */ /* 0x0001e80000100a00 */
[----:B0-----:R-:W4:Y:S04]  /*eb50*/  LDL.LU.64 R18, [R1+0x1eb0] ;  /* 0x001eb00001127983 */ /* 0x001f280000300a00 */
[----:B------:R-:W2:Y:S04]  /*eb60*/  LDL.LU.64 R16, [R1+0x1ea8] ;  /* 0x001ea80001107983 */ /* 0x000ea80000300a00 */
[----:B------:R-:W-:Y:S04]  /*eb70*/  STL.64 [R1+0x1e38], R14 ;  /* 0x001e380e01007387 */ /* 0x000fe80000100a00 */
[----:B------:R0:W-:Y:S04]  /*eb80*/  STL.64 [R1+0x1e30], R12 ;  /* 0x001e300c01007387 */ /* 0x0001e80000100a00 */
[----:B0-----:R-:W3:Y:S04]  /*eb90*/  LDL.LU.64 R12, [R1+0x1d0] ;  /* 0x0001d000010c7983 */ /* 0x001ee80000300a00 */
[----:B------:R-:W3:Y:S04]  /*eba0*/  LDL.LU.64 R14, [R1+0x1d8] ;  /* 0x0001d800010e7983 */ /* 0x000ee80000300a00 */
[----:B----4-:R-:W-:Y:S04]  /*ebb0*/  STL.64 [R1+0x1e58], R18 ;  /* 0x001e581201007387 */ /* 0x010fe80000100a00 */
[----:B--2---:R0:W-:Y:S01]  /*ebc0*/  STL.64 [R1+0x1e50], R16 ;  /* 0x001e501001007387 */ /* 0x0041e20000100a00 */
[-C--:B---3--:R-:W-:Y:S11]  /*ebd0*/  HMMA.16816.F32 R12, R16, R4.reuse, R12 ;  /* 0x00000004100c723c */ /* 0x088ff6000000180c */
[----:B------:R-:W-:Y:S11]  /*ebe0*/  @!UPT UIADD3 URZ, URZ, URZ, URZ ;  /* 0x0000003f3f3ff290 */ /* 0x000ff6000fffe03f */
[----:B------:R-:W-:Y:S01]  /*ebf0*/  @!UPT UIADD3 URZ, URZ, URZ, URZ ;  /* 0x0000003f3f3ff290 */ /* 0x000fe2000fffe03f */
[----:B------:R-:W-:Y:S04]  /*ec00*/  STL.64 [R1+0x790], R12 ;  /* 0x0007900c01007387 */ /* 0x000fe80000100a00 */
[----:B------:R-:W-:Y:S04]  /*ec10*/  STL.64 [R1+0x798], R14 ;  /* 0x0007980e01007387 */ /* 0x000fe80000100a00 */
[----:B0-----:R-:W2:Y:S04]  /*ec20*/  LDL.LU.64 R16, [R1+0x340] ;  /* 0x0003400001107983 */ /* 0x001ea80000300a00 */
[----:B------:R-:W3:Y:S01]  /*ec30*/  LDL.LU.64 R18, [R1+0x348] ;  /* 0x0003480001127983 */ /* 0x000ee20000300a00 */
[-C--:B------:R-:W-:Y:S03]  /*ec40*/  HMMA.16816.F32 R24, R20, R4.reuse, R24 ;  /* 0x000000041418723c */ /* 0x080fe60000001818 */
[----:B---3--:R-:W-:Y:S04]  /*ec50*/  STL.64 [R1+0x1e78], R18 ;  /* 0x001e781201007387 */ /* 0x008fe80000100a00 */
[----:B--2---:R0:W-:Y:S04]  /*ec60*/  STL.64 [R1+0x1e70], R16 ;  /* 0x001e701001007387 */ /* 0x0041e80000100a00 */
[----:B0-----:R-:W2:Y:S04]  /*ec70*/  LDL.LU.64 R16, [R1+0xc20] ;  /* 0x000c200001107983 */ /* 0x001ea80000300a00 */
[----:B------:R-:W2:Y:S04]  /*ec80*/  LDL.LU.64 R18, [R1+0xc28] ;  /* 0x000c280001127983 */ /* 0x000ea80000300a00 */
[----:B------:R-:W3:Y:S04]  /*ec90*/  LDL.LU.64 R12, [R1+0xb30] ;  /* 0x000b3000010c7983 */ /* 0x000ee80000300a00 */
[----:B------:R-:W3:Y:S04]  /*eca0*/  LDL.LU.64 R14, [R1+0xb38] ;  /* 0x000b3800010e7983 */ /* 0x000ee80000300a00 */
[----:B------:R-:W-:Y:S04]  /*ecb0*/  STL.64 [R1+0x4f0], R24 ;  /* 0x0004f01801007387 */ /* 0x000fe80000100a00 */
[----:B------:R0:W-:Y:S04]  /*ecc0*/  STL.64 [R1+0x4f8], R26 ;  /* 0x0004f81a01007387 */ /* 0x0001e80000100a00 */
[----:B0-----:R-:W4:Y:S04]  /*ecd0*/  LDL.LU.64 R26, [R1+0x1ea0] ;  /* 0x001ea000011a7983 */ /* 0x001f280000300a00 */
[----:B------:R-:W4:Y:S02]  /*ece0*/  LDL.LU.64 R24, [R1+0x1e98] ;  /* 0x001e980001187983 */ /* 0x000f240000300a00 */
[----:B----4-:R-:W-:Y:S02]  /*ecf0*/  HMMA.16816.F32 R4, R24, R4, R8 ;  /* 0x000000041804723c */ /* 0x010fe40000001808 */
[----:B------:R-:W2:Y:S11]  /*ed00*/  LDL.LU.64 R8, [R1+0x1e90] ;  /* 0x001e900001087983 */ /* 0x000eb60000300a00 */
[----:B------:R-:W-:Y:S10]  /*ed10*/  @!UPT UIADD3 URZ, URZ, URZ, URZ ;  /* 0x0000003f3f3ff290 */ /* 0x000ff4000fffe03f */
        /* <DEDUP_REMOVED lines=8> */
[----:B--2---:R-:W-:Y:S03]  /*eda0*/  HMMA.16816.F32 R4, R4, R8, R16 ;  /* 0x000000080404723c */ /* 0x004fe60000001810 */
[----:B------:R-:W2:Y:S04]  /*edb0*/  LDL.LU.64 R18, [R1+0x1e78] ;  /* 0x001e780001127983 */ /* 0x000ea80000300a00 */
[----:B------:R-:W2:Y:S11]  /*edc0*/  LDL.LU.64 R16, [R1+0x1e70] ;  /* 0x001e700001107983 */ /* 0x000eb60000300a00 */
[----:B------:R-:W-:Y:S05]  /*edd0*/  @!UPT UIADD3 URZ, URZ, URZ, URZ ;  /* 0x0000003f3f3ff290 */ /* 0x000fea000fffe03f */
[----:B------:R-:W-:Y:S04]  /*ede0*/  STL.64 [R1+0x350], R4 ;  /* 0x0003500401007387 */ /* 0x000fe80000100a00 */
[----:B------:R0:W-:Y:S04]  /*edf0*/  STL.64 [R1+0x358], R6 ;  /* 0x0003580601007387 */ /* 0x0001e80000100a00 */
[----:B0-----:R-:W2:Y:S04]  /*ee00*/  LDL.LU.64 R6, [R1+0x1e68] ;  /* 0x001e680001067983 */ /* 0x001ea80000300a00 */
[----:B------:R-:W2:Y:S01]  /*ee10*/  LDL.LU.64 R4, [R1+0x1e60] ;  /* 0x001e600001047983 */ /* 0x000ea20000300a00 */
[----:B------:R-:W-:-:S02]  /*ee20*/  IMAD.MOV.U32 R2, RZ, RZ, R8 ;  /* 0x000000ffff027224 */ /* 0x000fc400078e0008 */
        /* <DEDUP_REMOVED lines=8> */
[----:B------:R-:W3:Y:S04]  /*eeb0*/  LDL.LU.64 R10, [R1+0x1e48] ;  /* 0x001e4800010a7983 */ /* 0x000ee80000300a00 */
[----:B------:R-:W3:Y:S04]  /*eec0*/  LDL.LU.64 R8, [R1+0x1e40] ;  /* 0x001e400001087983 */ /* 0x000ee80000300a00 */
[----:B------:R0:W-:Y:S04]  /*eed0*/  STL.64 [R1+0x1de8], R6 ;  /* 0x001de80601007387 */ /* 0x0001e80000100a00 */
[----:B------:R1:W-:Y:S04]  /*eee0*/  STL.64 [R1+0x1de0], R4 ;  /* 0x001de00401007387 */ /* 0x0003e80000100a00 */
[----:B0-----:R-:W2:Y:S04]  /*eef0*/  LDL.64 R6, [R1+0x18] ;  /* 0x0000180001067983 */ /* 0x001ea80000100a00 */
[----:B-1----:R-:W3:Y:S04]  /*ef00*/  LDL.64 R4, [R1+0x10] ;  /* 0x0000100001047983 */ /* 0x002ee80000100a00 */
[----:B--2---:R-:W-:Y:S04]  /*ef10*/  STL.64 [R1+0x1df8], R6 ;  /* 0x001df80601007387 */ /* 0x004fe80000100a00 */
[----:B---3--:R0:W-:Y:S02]  /*ef20*/  STL.64 [R1+0x1df0], R4 ;  /* 0x001df00401007387 */ /* 0x0081e40000100a00 */
[----:B0-----:R-:W-:-:S02]  /*ef30*/  IMAD.MOV.U32 R4, RZ, RZ, R2 ;  /* 0x000000ffff047224 */ /* 0x001fc400078e0002 */
[----:B------:R-:W-:-:S07]  /*ef40*/  IMAD.MOV.U32 R5, RZ, RZ, R0 ;  /* 0x000000ffff057224 */ /* 0x000fce00078e0000 */
[-C--:B------:R-:W-:Y:S01]  /*ef50*/  HMMA.16816.F32 R8, R8, R4.reuse, R12 ;  /* 0x000000040808723c */ /* 0x080fe2000000180c */
[----:B------:R-:W2:Y:S04]  /*ef60*/  LDL.LU.64 R14, [R1+0x1e38] ;  /* 0x001e3800010e7983 */ /* 0x000ea80000300a00 */
[----:B------:R-:W2:Y:S11]  /*ef70*/  LDL.LU.64 R12, [R1+0x1e30] ;  /* 0x001e3000010c7983 */ /* 0x000eb60000300a00 */
[----:B------:R-:W-:Y:S07]  /*ef80*/  @!UPT UIADD3 URZ, URZ, URZ, URZ ;  /* 0x0000003f3f3ff290 */ /* 0x000fee000fffe03f */
[----:B------:R-:W-:Y:S04]  /*ef90*/  STL.64 [R1+0x2d0], R8 ;  /* 0x0002d00801007387 */ /* 0x000fe80000100a00 */
[----:B------:R0:W-:Y:S04]  /*efa0*/  STL.64 [R1+0x2d8], R10 ;  /* 0x0002d80a01007387 */ /* 0x0001e80000100a00 */
[----:B0-----:R-:W4:Y:S04]  /*efb0*/  LDL.LU.64 R10, [R1+0x1e28] ;  /* 0x001e2800010a7983 */ /* 0x001f280000300a00 */
[----:B------:R-:W4:Y:S02]  /*efc0*/  LDL.LU.64 R8, [R1+0x1e20] ;  /* 0x001e200001087983 */ /* 0x000f240000300a00 */
[-C--:B----4-:R-:W-:Y:S11]  /*efd0*/  HMMA.16816.F32 R24, R8, R4.reuse, R24 ;  /* 0x000000040818723c */ /* 0x090ff60000001818 */
[----:B------:R-:W-:Y:S11]  /*efe0*/  @!UPT UIADD3 URZ, URZ, URZ, URZ ;  /* 0x0000003f3f3ff290 */ /* 0x000ff6000fffe03f */
[----:B------:R-:W-:Y:S01]  /*eff0*/  @!UPT UIADD3 URZ, URZ, URZ, URZ ;  /* 0x0000003f3f3ff290 */ /* 0x000fe2000fffe03f */
[----:B------:R0:W-:Y:S04]  /*f000*/  STL.64 [R1+0x620], R24 ;  /* 0x0006201801007387 */ /* 0x0001e80000100a00 */
[----:B------:R1:W-:Y:S04]  /*f010*/  STL.64 [R1+0x628], R26 ;  /* 0x0006281a01007387 */ /* 0x0003e80000100a00 */
[----:B0-----:R-:W3:Y:S04]  /*f020*/  LDL.LU.64 R24, [R1+0x450] ;  /* 0x0004500001187983 */ /* 0x001ee80000300a00 */
[----:B-1----:R-:W3:Y:S04]  /*f030*/  LDL.LU.64 R26, [R1+0x458] ;  /* 0x00045800011a7983 */ /* 0x002ee80000300a00 */
[----:B------:R0:W-:Y:S04]  /*f040*/  STL.64 [R1+0x1db8], R10 ;  /* 0x001db80a01007387 */ /* 0x0001e80000100a00 */
[----:B------:R1:W-:Y:S04]  /*f050*/  STL.64 [R1+0x1db0], R8 ;  /* 0x001db00801007387 */ /* 0x0003e80000100a00 */
[----:B0-----:R-:W4:Y:S04]  /*f060*/  LDL.64 R10, [R1+0x8] ;  /* 0x00000800010a7983 */ /* 0x001f280000100a00 */
[----:B-1----:R-:W2:Y:S04]  /*f070*/  LDL.64 R8, [R1] ;  /* 0x0000000001087983 */ /* 0x002ea80000100a00 */
[----:B----4-:R-:W-:Y:S04]  /*f080*/  STL.64 [R1+0x1dd8], R10 ;  /* 0x001dd80a01007387 */ /* 0x010fe80000100a00 */
[----:B--2---:R0:W-:Y:S04]  /*f090*/  STL.64 [R1+0x1dd0], R8 ;  /* 0x001dd00801007387 */ /* 0x0041e80000100a00 */
[----:B0-----:R-:W2:Y:S04]  /*f0a0*/  LDL.LU.64 R8, [R1+0x4b0] ;  /* 0x0004b00001087983 */ /* 0x001ea80000300a00 */
[----:B------:R-:W2:Y:S02]  /*f0b0*/  LDL.LU.64 R10, [R1+0x4b8] ;  /* 0x0004b800010a7983 */ /* 0x000ea40000300a00 */
[-C--:B--2---:R-:W-:Y:S11]  /*f0c0*/  HMMA.16816.F32 R8, R12, R4.reuse, R8 ;  /* 0x000000040c08723c */ /* 0x084ff60000001808 */
[----:B------:R-:W-:Y:S11]  /*f0d0*/  @!UPT UIADD3 URZ, URZ, URZ, URZ ;  /* 0x0000003f3f3ff290 */ /* 0x000ff6000fffe03f */
[----:B------:R-:W-:Y:S01]  /*f0e0*/  @!UPT UIADD3 URZ, URZ, URZ, URZ ;  /* 0x0000003f3f3ff290 */ /* 0x000fe2000fffe03f */
[----:B------:R0:W-:Y:S04]  /*f0f0*/  STL.64 [R1+0x4b0], R8 ;  /* 0x0004b00801007387 */ /* 0x0001e80000100a00 */
[----:B------:R1:W-:Y:S04]  /*f100*/  STL.64 [R1+0x4b8], R10 ;  /* 0x0004b80a01007387 */ /* 0x0003e80000100a00 */
[----:B0-----:R-:W2:Y:S04]  /*f110*/  LDL.LU.64 R8, [R1+0x320] ;  /* 0x0003200001087983 */ /* 0x001ea80000300a00 */
[----:B-1----:R-:W4:Y:S04]  /*f120*/  LDL.LU.64 R10, [R1+0x328] ;  /* 0x00032800010a7983 */ /* 0x002f280000300a00 */
[----:B----4-:R-:W-:Y:S04]  /*f130*/  STL.64 [R1+0x1e08], R10 ;  /* 0x001e080a01007387 */ /* 0x010fe80000100a00 */
[----:B--2---:R0:W-:Y:S04]  /*f140*/  STL.64 [R1+0x1e00], R8 ;  /* 0x001e000801007387 */ /* 0x0041e80000100a00 */
[----:B0-----:R-:W2:Y:S04]  /*f150*/  LDL.LU.64 R8, [R1+0x180] ;  /* 0x0001800001087983 */ /* 0x001ea80000300a00 */
[----:B------:R-:W2:Y:S04]  /*f160*/  LDL.LU.64 R10, [R1+0x188] ;  /* 0x00018800010a7983 */ /* 0x000ea80000300a00 */
[----:B------:R-:W-:Y:S04]  /*f170*/  STL [R1+0x1dac], R15 ;  /* 0x001dac0f01007387 */ /* 0x000fe80000100800 */
[----:B------:R-:W-:Y:S04]  /*f180*/  STL [R1+0x1dc8], R14 ;  /* 0x001dc80e01007387 */ /* 0x000fe80000100800 */
[----:B------:R0:W-:Y:S04]  /*f190*/  STL.64 [R1+0x1dc0], R12 ;  /* 0x001dc00c01007387 */ /* 0x0001e80000100a00 */
[----:B0-----:R-:W4:Y:S04]  /*f1a0*/  LDL.LU.64 R12, [R1+0x210] ;  /* 0x00021000010c7983 */ /* 0x001f280000300a00 */
[----:B------:R-:W4:Y:S01]  /*f1b0*/  LDL.LU.64 R14, [R1+0x218] ;  /* 0x00021800010e7983 */ /* 0x000f220000300a00 */
[-C--:B---3--:R-:W-:Y:S08]  /*f1c0*/  HMMA.16816.F32 R24, R20, R4.reuse, R24 ;  /* 0x000000041418723c */ /* 0x088ff00000001818 */
[-C--:B----4-:R-:W-:Y:S11]  /*f1d0*/  HMMA.16816.F32 R12, R16, R4.reuse, R12 ;  /* 0x00000004100c723c */ /* 0x090ff6000000180c */
[----:B------:R-:W-:Y:S11]  /*f1e0*/  @!UPT UIADD3 URZ, URZ, URZ, URZ ;  /* 0x0000003f3f3ff290 */ /* 0x000ff6000fffe03f */
[----:B------:R-:W-:Y:S01]  /*f1f0*/  @!UPT UIADD3 URZ, URZ, URZ, URZ ;  /* 0x0000003f3f3ff290 */ /* 0x000fe2000fffe03f */
[----:B------:R0:W-:Y:S04]  /*f200*/  STL.64 [R1+0x760], R12 ;  /* 0x0007600c01007387 */ /* 0x0001e80000100a00 */
[----:B------:R1:W-:Y:S04]  /*f210*/  STL.64 [R1+0x768], R14 ;  /* 0x0007680e01007387 */ /* 0x0003e80000100a00 */
[----:B0-----:R-:W3:Y:S04]  /*f220*/  LDL.LU.64 R12, [R1+0x9a0] ;  /* 0x0009a000010c7983 */ /* 0x001ee80000300a00 */
[----:B-1----:R-:W3:Y:S04]  /*f230*/  LDL.LU.64 R14, [R1+0x9a8] ;  /* 0x0009a800010e7983 */ /* 0x002ee80000300a00 */
[----:B------:R-:W-:Y:S04]  /*f240*/  STL.64 [R1+0x1da0], R18 ;  /* 0x001da01201007387 */ /* 0x000fe80000100a00 */
[----:B------:R0:W-:Y:S04]  /*f250*/  STL.64 [R1+0x1d98], R16 ;  /* 0x001d981001007387 */ /* 0x0001e80000100a00 */
[----:B0-----:R-:W4:Y:S04]  /*f260*/  LDL.LU.64 R16, [R1+0xd0] ;  /* 0x0000d00001107983 */ /* 0x001f280000300a00 */
        /* <DEDUP_REMOVED lines=20> */
[----:B------:R1:W-:Y:S01]  /*f3b0*/  STL.64 [R1+0x348], R22 ;  /* 0x0003481601007387 */ /* 0x0003e20000100a00 */
[----:B0-----:R-:W-:Y:S02]  /*f3c0*/  IMAD.MOV.U32 R21, RZ, RZ, R6 ;  /* 0x000000ffff157224 */ /* 0x001fe400078e0006 */
[----:B------:R-:W-:Y:S02]  /*f3d0*/  IMAD.MOV.U32 R20, RZ, RZ, R7 ;  /* 0x000000ffff147224 */ /* 0x000fe400078e0007 */
[----:B-1----:R-:W-:Y:S01]  /*f3e0*/  IMAD.MOV.U32 R23, RZ, RZ, R4 ;  /* 0x000000ffff177224 */ /* 0x002fe200078e0004 */
[----:B------:R-:W2:Y:S01]  /*f3f0*/  LDL.LU.64 R6, [R1+0x1de8] ;  /* 0x001de80001067983 */ /* 0x000ea20000300a00 */
[----:B------:R-:W-:-:S03]  /*f400*/  IMAD.MOV.U32 R22, RZ, RZ, R5 ;  /* 0x000000ffff167224 */ /* 0x000fc600078e0005 */
[----:B------:R-:W2:Y:S02]  /*f410*/  LDL.LU.64 R4, [R1+0x1de0] ;  /* 0x001de00001047983 */ /* 0x000ea40000300a00 */
[-C--:B--2---:R-:W-:Y:S11]  /*f420*/  HMMA.16816.F32 R8, R4, R16.reuse, R8 ;  /* 0x000000100408723c */ /* 0x084ff60000001808 */
[----:B------:R-:W-:Y:S11]  /*f430*/  @!UPT UIADD3 URZ, URZ, URZ, URZ ;  /* 0x0000003f3f3ff290 */ /* 0x000ff6000fffe03f */
[----:B------:R-:W-:Y:S01]  /*f440*/  @!UPT UIADD3 URZ, URZ, URZ, URZ ;  /* 0x0000003f3f3ff290 */ /* 0x000fe2000fffe03f */
[----:B------:R-:W-:Y:S04]  /*f450*/  STL.64 [R1+0x670], R8 ;  /* 0x0006700801007387 */ /* 0x000fe80000100a00 */
[----:B------:R0:W-:Y:S04]  /*f460*/  STL.64 [R1+0x678], R10 ;  /* 0x0006780a01007387 */ /* 0x0001e80000100a00 */
[----:B0-----:R-:W3:Y:S04]  /*f470*/  LDL.LU.64 R10, [R1+0x1dd8] ;  /* 0x001dd800010a7983 */ /* 0x001ee80000300a00 */
[----:B------:R-:W3:Y:S04]  /*f480*/  LDL.LU.64 R8, [R1+0x1dd0] ;  /* 0x001dd00001087983 */ /* 0x000ee80000300a00 */
[----:B------:R-:W-:Y:S04]  /*f490*/  STL.64 [R1+0x1d60], R6 ;  /* 0x001d600601007387 */ /* 0x000fe80000100a00 */
[----:B------:R0:W-:Y:S04]  /*f4a0*/  STL.64 [R1+0x1d58], R4 ;  /* 0x001d580401007387 */ /* 0x0001e80000100a00 */
[----:B0-----:R-:W2:Y:S04]  /*f4b0*/  LDL.LU.64 R4, [R1+0x2a0] ;  /* 0x0002a00001047983 */ /* 0x001ea80000300a00 */
[----:B------:R-:W2:Y:S01]  /*f4c0*/  LDL.LU.64 R6, [R1+0x2a8] ;  /* 0x0002a80001067983 */ /* 0x000ea20000300a00 */
[----:B---3--:R-:W-:Y:S01]  /*f4d0*/  HMMA.16816.F32 R12, R8, R16, R12 ;  /* 0x00000010080c723c */ /* 0x008fe2000000180c */
[----:B------:R-:W-:-:S02]  /*f4e0*/  IMAD.MOV.U32 R3, RZ, RZ, R10 ;  /* 0x000000ffff037224 */ /* 0x000fc400078e000a */
[----:B------:R-:W-:Y:S02]  /*f4f0*/  IMAD.MOV.U32 R2, RZ, RZ, R11 ;  /* 0x000000ffff027224 */ /* 0x000fe400078e000b */
[----:B------:R-:W-:Y:S02]  /*f500*/  IMAD.MOV.U32 R29, RZ, RZ, R8 ;  /* 0x000000ffff1d7224 */ /* 0x000fe400078e0008 */
[----:B------:R-:W-:Y:S11]  /*f510*/  IMAD.MOV.U32 R28, RZ, RZ, R9 ;  /* 0x000000ffff1c7224 */ /* 0x000ff600078e0009 */
[----:B------:R-:W-:Y:S05]  /*f520*/  @!UPT UIADD3 URZ, URZ, URZ, URZ ;  /* 0x0000003f3f3ff290 */ /* 0x000fea000fffe03f */
[----:B------:R-:W-:Y:S04]  /*f530*/  STL.64 [R1+0x2c0], R12 ;  /* 0x0002c00c01007387 */ /* 0x000fe80000100a00 */
[----:B------:R0:W-:Y:S04]  /*f540*/  STL.64 [R1+0x2c8], R14 ;  /* 0x0002c80e01007387 */ /* 0x0001e80000100a00 */
[----:B0-----:R-:W3:Y:S04]  /*f550*/  LDL.LU R14, [R1+0x1dc8] ;  /* 0x001dc800010e7983 */ /* 0x001ee80000300800 */
[----:B------:R-:W3:Y:S04]  /*f560*/  LDL.LU.64 R12, [R1+0x1dc0] ;  /* 0x001dc000010c7983 */ /* 0x000ee80000300a00 */
[----:B------:R-:W2:Y:S04]  /*f570*/  LDL.LU.64 R10, [R1+0x1db8] ;  /* 0x001db800010a7983 */ /* 0x000ea80000300a00 */
[----:B------:R-:W2:Y:S01]  /*f580*/  LDL.LU.64 R8, [R1+0x1db0] ;  /* 0x001db00001087983 */ /* 0x000ea20000300a00 */
[----:B------:R-:W-:-:S02]  /*f590*/  IMAD.MOV.U32 R15, RZ, RZ, R16 ;  /* 0x000000ffff0f7224 */ /* 0x000fc400078e0010 */
[----:B------:R-:W-:Y:S01]  /*f5a0*/  IMAD.MOV.U32 R0, RZ, RZ, R17 ;  /* 0x000000ffff007224 */ /* 0x000fe200078e0011 */
[----:B--2---:R-:W-:Y:S11]  /*f5b0*/  HMMA.16816.F32 R4, R8, R16, R4 ;  /* 0x000000100804723c */ /* 0x004ff60000001804 */
[----:B------:R-:W-:Y:S11]  /*f5c0*/  @!UPT UIADD3 URZ, URZ, URZ, URZ ;  /* 0x0000003f3f3ff290 */ /* 0x000ff6000fffe03f */
[----:B------:R-:W-:Y:S01]  /*f5d0*/  @!UPT UIADD3 URZ, URZ, URZ, URZ ;  /* 0x0000003f3f3ff290 */ /* 0x000fe2000fffe03f */
[----:B------:R0:W-:Y:S04]  /*f5e0*/  STL.64 [R1+0x610], R4 ;  /* 0x0006100401007387 */ /* 0x0001e80000100a00 */
[----:B------:R1:W-:Y:S04]  /*f5f0*/  STL.64 [R1+0x618], R6 ;  /* 0x0006180601007387 */ /* 0x0003e80000100a00 */
[----:B------:R-:W3:Y:S01]  /*f600*/  LDL.LU.64 R16, [R1+0x4a0] ;  /* 0x0004a00001107983 */ /* 0x000ee20000300a00 */
[----:B0-----:R-:W-:-:S03]  /*f610*/  IMAD.MOV.U32 R4, RZ, RZ, R23 ;  /* 0x000000ffff047224 */ /* 0x001fc600078e0017 */
[----:B------:R-:W3:Y:S01]  /*f620*/  LDL.LU.64 R18, [R1+0x4a8] ;  /* 0x0004a80001127983 */ /* 0x000ee20000300a00 */
[----:B------:R-:W-:Y:S02]  /*f630*/  IMAD.MOV.U32 R5, RZ, RZ, R22 ;  /* 0x000000ffff057224 */ /* 0x000fe400078e0016 */
[----:B-1----:R-:W-:Y:S02]  /*f640*/  IMAD.MOV.U32 R6, RZ, RZ, R21 ;  /* 0x000000ffff067224 */ /* 0x002fe400078e0015 */
[----:B------:R-:W-:Y:S02]  /*f650*/  IMAD.MOV.U32 R7, RZ, RZ, R20 ;  /* 0x000000ffff077224 */ /* 0x000fe400078e0014 */
[----:B------:R-:W2:Y:S04]  /*f660*/  LDL.LU.64 R20, [R1+0x220] ;  /* 0x0002200001147983 */ /* 0x000ea80000300a00 */
[----:B------:R-:W2:Y:S04]  /*f670*/  LDL.LU.64 R22, [R1+0x228] ;  /* 0x0002280001167983 */ /* 0x000ea80000300a00 */
[----:B------:R-:W-:Y:S04]  /*f680*/  STL.64 [R1+0x1d80], R6 ;  /* 0x001d800601007387 */ /* 0x000fe80000100a00 */
[----:B------:R0:W-:Y:S02]  /*f690*/  STL.64 [R1+0x1d78], R4 ;  /* 0x001d780401007387 */ /* 0x0001e40000100a00 */
[----:B0-----:R-:W-:-:S02]  /*f6a0*/  IMAD.MOV.U32 R4, RZ, RZ, R15 ;  /* 0x000000ffff047224 */ /* 0x001fc400078e000f */
[----:B------:R-:W3:Y:S01]  /*f6b0*/  LDL.LU R15, [R1+0x1dac] ;  /* 0x001dac00010f7983 */ /* 0x000ee20000300800 */
[----:B------:R-:W-:-:S03]  /*f6c0*/  IMAD.MOV.U32 R5, RZ, RZ, R0 ;  /* 0x000000ffff057224 */ /* 0x000fc600078e0000 */
[----:B------:R-:W4:Y:S04]  /*f6d0*/  LDL.LU R0, [R1+0x1da8] ;  /* 0x001da80001007983 */ /* 0x000f280000300800 */
[----:B------:R0:W-:Y:S04]  /*f6e0*/  STL.64 [R1+0x1d40], R10 ;  /* 0x001d400a01007387 */ /* 0x0001e80000100a00 */
[----:B------:R1:W-:Y:S01]  /*f6f0*/  STL.64 [R1+0x1d38], R8 ;  /* 0x001d380801007387 */ /* 0x0003e20000100a00 */
[----:B0-----:R-:W-:Y:S02]  /*f700*/  IMAD.MOV.U32 R10, RZ, RZ, R3 ;  /* 0x000000ffff0a7224 */ /* 0x001fe400078e0003 */
[----:B------:R-:W-:-:S02]  /*f710*/  IMAD.MOV.U32 R11, RZ, RZ, R2 ;  /* 0x000000ffff0b7224 */ /* 0x000fc400078e0002 */
[----:B-1----:R-:W-:Y:S02]  /*f720*/  IMAD.MOV.U32 R8, RZ, RZ, R29 ;  /* 0x000000ffff087224 */ /* 0x002fe400078e001d */
[----:B------:R-:W-:Y:S01]  /*f730*/  IMAD.MOV.U32 R9, RZ, RZ, R28 ;  /* 0x000000ffff097224 */ /* 0x000fe200078e001c */
[----:B------:R-:W-:Y:S04]  /*f740*/  STL.64 [R1+0x1d70], R10 ;  /* 0x001d700a01007387 */ /* 0x000fe80000100a00 */
[----:B------:R0:W-:Y:S04]  /*f750*/  STL.64 [R1+0x1d68], R8 ;  /* 0x001d680801007387 */ /* 0x0001e80000100a00 */
[----:B0-----:R-:W2:Y:S04]  /*f760*/  LDL.LU.64 R8, [R1+0x440] ;  /* 0x0004400001087983 */ /* 0x001ea80000300a00 */
[----:B------:R-:W2:Y:S01]  /*f770*/  LDL.LU.64 R10, [R1+0x448] ;  /* 0x00044800010a7983 */ /* 0x000ea20000300a00 */
[-C--:B---3--:R-:W-:Y:S11]  /*f780*/  HMMA.16816.F32 R16, R12, R4.reuse, R16 ;  /* 0x000000040c10723c */ /* 0x088ff60000001810 */
        /* <DEDUP_REMOVED lines=8> */
[----:B0-----:R-:W3:Y:S04]  /*f810*/  LDL.LU.64 R12, [R1+0x1c0] ;  /* 0x0001c000010c7983 */ /* 0x001ee80000300a00 */
[----:B------:R-:W3:Y:S01]  /*f820*/  LDL.LU.64 R14, [R1+0x1c8] ;  /* 0x0001c800010e7983 */ /* 0x000ee20000300a00 */
        /* <DEDUP_REMOVED lines=11> */
[----:B------:R-:W2:Y:S02]  /*f8e0*/  LDL.LU.64 R10, [R1+0xc08] ;  /* 0x000c0800010a7983 */ /* 0x000ea40000300a00 */
[----:B---3--:R-:W-:Y:S11]  /*f8f0*/  HMMA.16816.F32 R4, R24, R4, R12 ;  /* 0x000000041804723c */ /* 0x008ff6000000180c */
[----:B------:R-:W-:Y:S04]  /*f900*/  @!UPT UIADD3 URZ, URZ, URZ, URZ ;  /* 0x0000003f3f3ff290 */ /* 0x000fe8000fffe03f */
[----:B------:R0:W-:Y:S04]  /*f910*/  STL.64 [R1+0x440], R16 ;  /* 0x0004401001007387 */ /* 0x0001e80000100a00 */
[----:B------:R1:W-:Y:S04]  /*f920*/  STL.64 [R1+0x448], R18 ;  /* 0x0004481201007387 */ /* 0x0003e80000100a00 */
[----:B0-----:R-:W3:Y:S04]  /*f930*/  LDL.LU.64 R16, [R1+0x3a0] ;  /* 0x0003a00001107983 */ /* 0x001ee80000300a00 */
[----:B-1----:R-:W3:Y:S04]  /*f940*/  LDL.LU.64 R18, [R1+0x3a8] ;  /* 0x0003a80001127983 */ /* 0x002ee80000300a00 */
[----:B------:R-:W-:Y:S04]  /*f950*/  STL.64 [R1+0x1d50], R22 ;  /* 0x001d501601007387 */ /* 0x000fe80000100a00 */
[----:B------:R0:W-:Y:S04]  /*f960*/  STL.64 [R1+0x1d48], R20 ;  /* 0x001d481401007387 */ /* 0x0001e80000100a00 */
[----:B0-----:R-:W2:Y:S04]  /*f970*/  LDL.LU.64 R20, [R1+0x9d0] ;  /* 0x0009d00001147983 */ /* 0x001ea80000300a00 */
[----:B------:R-:W2:Y:S04]  /*f980*/  LDL.LU.64 R22, [R1+0x9d8] ;  /* 0x0009d80001167983 */ /* 0x000ea80000300a00 */
[----:B------:R-:W-:Y:S04]  /*f990*/  STL.64 [R1+0x820], R4 ;  /* 0x0008200401007387 */ /* 0x000fe80000100a00 */
[----:B------:R-:W-:Y:S04]  /*f9a0*/  STL.64 [R1+0x828], R6 ;  /* 0x0008280601007387 */ /* 0x000fe80000100a00 */
[----:B----4-:R-:W0:Y:S04]  /*f9b0*/  LDSM.16.M88.4 R4, [R0+0x3000] ;  /* 0x003000000004783b */ /* 0x010e280000000200 */
[----:B------:R-:W4:Y:S04]  /*f9c0*/  LDL.LU.64 R12, [R1+0x300] ;  /* 0x00030000010c7983 */ /* 0x000f280000300a00 */
[----:B------:R-:W4:Y:S04]  /*f9d0*/  LDL.LU.64 R14, [R1+0x308] ;  /* 0x00030800010e7983 */ /* 0x000f280000300a00 */
[----:B------:R-:W-:Y:S04]  /*f9e0*/  STL.64 [R1+0x1d10], R26 ;  /* 0x001d101a01007387 */ /* 0x000fe80000100a00 */
[----:B------:R-:W-:Y:S04]  /*f9f0*/  STL.64 [R1+0x1d08], R24 ;  /* 0x001d081801007387 */ /* 0x000fe80000100a00 */
[----:B------:R-:W-:Y:S04]  /*fa00*/  LDSM.16.M88.4 R24, [R0+0x2800] ;  /* 0x002800000018783b */ /* 0x000fe80000000200 */
[----:B0-----:R-:W-:Y:S04]  /*fa10*/  STL.64 [R1+0xb0], R4 ;  /* 0x0000b00401007387 */ /* 0x001fe80000100a00 */
[----:B------:R-:W-:Y:S04]  /*fa20*/  STL.64 [R1+0xb8], R6 ;  /* 0x0000b80601007387 */ /* 0x000fe80000100a00 */
[----:B------:R-:W0:Y:S04]  /*fa30*/  LDSM.16.M88.4 R4, [R0+0x3800] ;  /* 0x003800000004783b */ /* 0x000e280000000200 */
[----:B0-----:R-:W-:Y:S04]  /*fa40*/  STL.64 [R1+0xa0], R4 ;  /* 0x0000a00401007387 */ /* 0x001fe80000100a00 */
[----:B------:R-:W-:Y:S04]  /*fa50*/  STL.64 [R1+0xa8], R6 ;  /* 0x0000a80601007387 */ /* 0x000fe80000100a00 */
[----:B------:R-:W0:Y:S04]  /*fa60*/  LDSM.16.M88.4 R4, [R0+0x4000] ;  /* 0x004000000004783b */ /* 0x000e280000000200 */
[----:B0-----:R-:W-:Y:S04]  /*fa70*/  STL.64 [R1+0x90], R4 ;  /* 0x0000900401007387 */ /* 0x001fe80000100a00 */
[----:B------:R0:W-:Y:S04]  /*fa80*/  STL.64 [R1+0x98], R6 ;  /* 0x0000980601007387 */ /* 0x0001e80000100a00 */
[----:B0-----:R-:W2:Y:S04]  /*fa90*/  LDL.LU.64 R6, [R1+0x1d80] ;  /* 0x001d800001067983 */ /* 0x001ea80000300a00 */
[----:B------:R-:W2:Y:S04]  /*faa0*/  LDL.LU.64 R4, [R1+0x1d78] ;  /* 0x001d780001047983 */ /* 0x000ea80000300a00 */
[----:B------:R-:W-:Y:S04]  /*fab0*/  STL.64 [R1+0xc8], R26 ;  /* 0x0000c81a01007387 */ /* 0x000fe80000100a00 */
[----:B------:R-:W-:Y:S01]  /*fac0*/  STL [R1+0x1b88], R0 ;  /* 0x001b880001007387 */ /* 0x000fe20000100800 */
[-C--:B--2---:R-:W-:Y:S03]  /*fad0*/  HMMA.16816.F32 R4, R4, R24.reuse, R8 ;  /* 0x000000180404723c */ /* 0x084fe60000001808 */
[----:B------:R-:W2:Y:S04]  /*fae0*/  LDL.LU.64 R10, [R1+0x1d70] ;  /* 0x001d7000010a7983 */ /* 0x000ea80000300a00 */
[----:B------:R-:W2:Y:S11]  /*faf0*/  LDL.LU.64 R8, [R1+0x1d68] ;  /* 0x001d680001087983 */ /* 0x000eb60000300a00 */
[----:B------:R-:W-:Y:S05]  /*fb00*/  @!UPT UIADD3 URZ, URZ, URZ, URZ ;  /* 0x0000003f3f3ff290 */ /* 0x000fea000fffe03f */
[----:B------:R-:W-:Y:S04]  /*fb10*/  STL.64 [R1+0x330], R4 ;  /* 0x0003300401007387 */ /* 0x000fe80000100a00 */
[----:B------:R0:W-:Y:S04]  /*fb20*/  STL.64 [R1+0x338], R6 ;  /* 0x0003380601007387 */ /* 0x0001e80000100a00 */
[----:B0-----:R-:W3:Y:S04]  /*fb30*/  LDL.LU.64 R6, [R1+0x1d60] ;  /* 0x001d600001067983 */ /* 0x001ee80000300a00 */
[----:B------:R-:W3:Y:S01]  /*fb40*/  LDL.LU.64 R4, [R1+0x1d58] ;  /* 0x001d580001047983 */ /* 0x000ee20000300a00 */
[-C--:B--2---:R-:W-:Y:S08]  /*fb50*/  HMMA.16816.F32 R8, R8, R24.reuse, R20 ;  /* 0x000000180808723c */ /* 0x084ff00000001814 */
[----:B---3--:R-:W-:Y:S11]  /*fb60*/  HMMA.16816.F32 R16, R4, R24, R16 ;  /* 0x000000180410723c */ /* 0x008ff60000001810 */
[----:B------:R-:W-:Y:S11]  /*fb70*/  @!UPT UIADD3 URZ, URZ, URZ, URZ ;  /* 0x0000003f3f3ff290 */ /* 0x000ff6000fffe03f */
[----:B------:R-:W-:Y:S01]  /*fb80*/  @!UPT UIADD3 URZ, URZ, URZ, URZ ;  /* 0x0000003f3f3ff290 */ /* 0x000fe2000fffe03f */
[----:B------:R0:W-:Y:S04]  /*fb90*/  STL.64 [R1+0x660], R16 ;  /* 0x0006601001007387 */ /* 0x0001e80000100a00 */
[----:B------:R1:W-:Y:S04]  /*fba0*/  STL.64 [R1+0x668], R18 ;  /* 0x0006681201007387 */ /* 0x0003e80000100a00 */
[----:B0-----:R-:W2:Y:S04]  /*fbb0*/  LDL.LU.64 R16, [R1+0x490] ;  /* 0x0004900001107983 */ /* 0x001ea80000300a00 */
[----:B-1----:R-:W2:Y:S04]  /*fbc0*/  LDL.LU.64 R18, [R1+0x498] ;  /* 0x0004980001127983 */ /* 0x002ea80000300a00 */
[----:B------:R-:W-:Y:S04]  /*fbd0*/  STL.64 [R1+0x1ce0], R6 ;  /* 0x001ce00601007387 */ /* 0x000fe80000100a00 */
[----:B------:R0:W-:Y:S04]  /*fbe0*/  STL.64 [R1+0x1cd8], R4 ;  /* 0x001cd80401007387 */ /* 0x0001e80000100a00 */
[----:B0-----:R-:W3:Y:S04]  /*fbf0*/  LDL.LU.64 R4, [R1+0x260] ;  /* 0x0002600001047983 */ /* 0x001ee80000300a00 */
[----:B------:R-:W3:Y:S04]  /*fc00*/  LDL.LU.64 R6, [R1+0x268] ;  /* 0x0002680001067983 */ /* 0x000ee80000300a00 */
[----:B------:R-:W2:Y:S04]  /*fc10*/  LDL.LU.64 R22, [R1+0x1d50] ;  /* 0x001d500001167983 */ /* 0x000ea80000300a00 */
[----:B------:R-:W2:Y:S04]  /*fc20*/  LDL.LU.64 R20, [R1+0x1d48] ;  /* 0x001d480001147983 */ /* 0x000ea80000300a00 */
[----:B------:R-:W-:Y:S04]  /*fc30*/  STL.64 [R1+0x2b0], R8 ;  /* 0x0002b00801007387 */ /* 0x000fe80000100a00 */
[----:B------:R0:W-:Y:S04]  /*fc40*/  STL.64 [R1+0x2b8], R10 ;  /* 0x0002b80a01007387 */ /* 0x0001e80000100a00 */
[----:B0-----:R-:W4:Y:S04]  /*fc50*/  LDL.LU.64 R10, [R1+0x1d40] ;  /* 0x001d4000010a7983 */ /* 0x001f280000300a00 */
[----:B------:R-:W4:Y:S01]  /*fc60*/  LDL.LU.64 R8, [R1+0x1d38] ;  /* 0x001d380001087983 */ /* 0x000f220000300a00 */
[----:B------:R-:W-:-:S02]  /*fc70*/  IMAD.MOV.U32 R2, RZ, RZ, R24 ;  /* 0x000000ffff027224 */ /* 0x000fc400078e0018 */
[----:B------:R-:W-:Y:S01]  /*fc80*/  IMAD.MOV.U32 R0, RZ, RZ, R25 ;  /* 0x000000ffff007224 */ /* 0x000fe200078e0019 */
[----:B----4-:R-:W-:Y:S11]  /*fc90*/  HMMA.16816.F32 R12, R8, R24, R12 ;  /* 0x00000018080c723c */ /* 0x010ff6000000180c */
[----:B------:R-:W-:Y:S11]  /*fca0*/  @!UPT UIADD3 URZ, URZ, URZ, URZ ;  /* 0x0000003f3f3ff290 */ /* 0x000ff6000fffe03f */
[----:B------:R-:W-:Y:S01]  /*fcb0*/  @!UPT UIADD3 URZ, URZ, URZ, URZ ;  /* 0x0000003f3f3ff290 */ /* 0x000fe2000fffe03f */
[----:B------:R-:W-:Y:S04]  /*fcc0*/  STL.64 [R1+0x600], R12 ;  /* 0x0006000c01007387 */ /* 0x000fe80000100a00 */
[----:B------:R0:W-:Y:S04]  /*fcd0*/  STL.64 [R1+0x608], R14 ;  /* 0x0006080e01007387 */ /* 0x0001e80000100a00 */
[----:B0-----:R-:W2:Y:S04]  /*fce0*/  LDL.LU.64 R14, [R1+0x1d30] ;  /* 0x001d3000010e7983 */ /* 0x001ea80000300a00 */
[----:B------:R-:W2:Y:S04]  /*fcf0*/  LDL.LU.64 R12, [R1+0x1d28] ;  /* 0x001d2800010c7983 */ /* 0x000ea80000300a00 */
[----:B------:R-:W4:Y:S04]  /*fd00*/  LDL.LU.64 R24, [R1+0x430] ;  /* 0x0004300001187983 */ /* 0x000f280000300a00 */
[----:B------:R-:W4:Y:S04]  /*fd10*/  LDL.LU.64 R26, [R1+0x438] ;  /* 0x00043800011a7983 */ /* 0x000f280000300a00 */
[----:B------:R0:W-:Y:S04]  /*fd20*/  STL.64 [R1+0x1cc0], R10 ;  /* 0x001cc00a01007387 */ /* 0x0001e80000100a00 */
[----:B------:R1:W-:Y:S04]  /*fd30*/  STL.64 [R1+0x1cb8], R8 ;  /* 0x001cb80801007387 */ /* 0x0003e80000100a00 */
[----:B0-----:R-:W2:Y:S04]  /*fd40*/  LDL.64 R10, [R1+0x8] ;  /* 0x00000800010a7983 */ /* 0x001ea80000100a00 */
[----:B-1----:R-:W3:Y:S04]  /*fd50*/  LDL.64 R8, [R1] ;  /* 0x0000000001087983 */ /* 0x002ee80000100a00 */
[----:B--2---:R-:W-:Y:S04]  /*fd60*/  STL.64 [R1+0x1cf0], R10 ;  /* 0x001cf00a01007387 */ /* 0x004fe80000100a00 */
[----:B---3--:R0:W-:Y:S02]  /*fd70*/  STL.64 [R1+0x1ce8], R8 ;  /* 0x001ce80801007387 */ /* 0x0081e40000100a00 */
[----:B0-----:R-:W-:-:S02]  /*fd80*/  IMAD.MOV.U32 R8, RZ, RZ, R2 ;  /* 0x000000ffff087224 */ /* 0x001fc400078e0002 */
[----:B------:R-:W-:-:S07]  /*fd90*/  IMAD.MOV.U32 R9, RZ, RZ, R0 ;  /* 0x000000ffff097224 */ /* 0x000fce00078e0000 */
[-C--:B------:R-:W-:Y:S11]  /*fda0*/  HMMA.16816.F32 R16, R12, R8.reuse, R16 ;  /* 0x000000080c10723c */ /* 0x080ff60000001810 */
[----:B------:R-:W-:Y:S11]  /*fdb0*/  @!UPT UIADD3 URZ, URZ, URZ, URZ ;  /* 0x0000003f3f3ff290 */ /* 0x000ff6000fffe03f */
[----:B------:R-:W-:Y:S01]  /*fdc0*/  @!UPT UIADD3 URZ, URZ, URZ, URZ ;  /* 0x0000003f3f3ff290 */ /* 0x000fe2000fffe03f */
[----:B------:R-:W-:Y:S04]  /*fdd0*/  STL.64 [R1+0x490], R16 ;  /* 0x0004901001007387 */ /* 0x000fe80000100a00 */
[----:B------:R0:W-:Y:S04]  /*fde0*/  STL.64 [R1+0x498], R18 ;  /* 0x0004981201007387 */ /* 0x0001e80000100a00 */
[----:B0-----:R-:W2:Y:S04]  /*fdf0*/  LDL.LU.64 R18, [R1+0x1d20] ;  /* 0x001d200001127983 */ /* 0x001ea80000300a00 */
[----:B------:R-:W2:Y:S04]  /*fe00*/  LDL.LU.64 R16, [R1+0x1d18] ;  /* 0x001d180001107983 */ /* 0x000ea80000300a00 */
[----:B------:R-:W-:Y:S04]  /*fe10*/  STL.64 [R1+0x1cb0], R14 ;  /* 0x001cb00e01007387 */ /* 0x000fe80000100a00 */
[----:B------:R2:W-:Y:S01]  /*fe20*/  STL.64 [R1+0x1ca8], R12 ;  /* 0x001ca80c01007387 */ /* 0x0005e20000100a00 */
[-C--:B----4-:R-:W-:Y:S08]  /*fe30*/  HMMA.16816.F32 R24, R20, R8.reuse, R24 ;  /* 0x000000081418723c */ /* 0x090ff00000001818 */
[-C--:B--2---:R-:W-:Y:S01]  /*fe40*/  HMMA.16816.F32 R12, R16, R8.reuse, R4 ;  /* 0x00000008100c723c */ /* 0x084fe20000001804 */
[----:B------:R-:W2:Y:S04]  /*fe50*/  LDL.LU.64 R4, [R1+0xbf0] ;  /* 0x000bf00001047983 */ /* 0x000ea80000300a00 */
[----:B------:R-:W3:Y:S11]  /*fe60*/  LDL.LU.64 R6, [R1+0xbf8] ;  /* 0x000bf80001067983 */ /* 0x000ef60000300a00 */
[----:B------:R-:W-:Y:S07]  /*fe70*/  @!UPT UIADD3 URZ, URZ, URZ, URZ ;  /* 0x0000003f3f3ff290 */ /* 0x000fee000fffe03f */
[----:B------:R-:W-:Y:S04]  /*fe80*/  STL.64 [R1+0x740], R12 ;  /* 0x0007400c01007387 */ /* 0x000fe80000100a00 */
[----:B------:R-:W-:Y:S04]  /*fe90*/  STL.64 [R1+0x748], R14 ;  /* 0x0007480e01007387 */ /* 0x000fe80000100a00 */
        /* <DEDUP_REMOVED lines=9> */
[----:B------:R-:W-:Y:S04]  /*ff30*/  STL.64 [R1+0x430], R24 ;  /* 0x0004301801007387 */ /* 0x000fe80000100a00 */
[----:B------:R0:W-:Y:S04]  /*ff40*/  STL.64 [R1+0x438], R26 ;  /* 0x0004381a01007387 */ /* 0x0001e80000100a00 */
[----:B0-----:R-:W2:Y:S04]  /*ff50*/  LDL.LU.64 R26, [R1+0x1d10] ;  /* 0x001d1000011a7983 */ /* 0x001ea80000300a00 */
[----:B------:R-:W2:Y:S04]  /*ff60*/  LDL.LU.64 R24, [R1+0x1d08] ;  /* 0x001d080001187983 */ /* 0x000ea80000300a00 */
[----:B------:R-:W-:Y:S04]  /*ff70*/  STL [R1+0x1c80], R23 ;  /* 0x001c801701007387 */ /* 0x000fe80000100800 */
[----:B------:R0:W-:Y:S04]  /*ff80*/  STL [R1+0x1ca0], R22 ;  /* 0x001ca01601007387 */ /* 0x0001e80000100800 */
[----:B------:R1:W-:Y:S04]  /*ff90*/  STL.64 [R1+0x1c98], R20 ;  /* 0x001c981401007387 */ /* 0x0003e80000100a00 */
[----:B0-----:R-:W4:Y:S04]  /*ffa0*/  LDL.64 R22, [R1+0x18] ;  /* 0x0000180001167983 */ /* 0x001f280000100a00 */
[----:B-1----:R-:W4:Y:S01]  /*ffb0*/  LDL.64 R20, [R1+0x10] ;  /* 0x0000100001147983 */ /* 0x002f220000100a00 */
[----:B--2---:R-:W-:Y:S03]  /*ffc0*/  HMMA.16816.F32 R8, R24, R8, R4 ;  /* 0x000000081808723c */ /* 0x004fe60000001804 */
[----:B------:R-:W4:Y:S04]  /*ffd0*/  LDL.LU.64 R6, [R1+0x1d00] ;  /* 0x001d000001067983 */ /* 0x000f280000300a00 */
[----:B------:R-:W4:Y:S11]  /*ffe0*/  LDL.LU.64 R4, [R1+0x1cf8] ;  /* 0x001cf80001047983 */ /* 0x000f360000300a00 */
[----:B------:R-:W-:Y:S05]  /*fff0*/  @!UPT UIADD3 URZ, URZ, URZ, URZ ;  /* 0x0000003f3f3ff290 */ /* 0x000fea000fffe03f */
[----:B------:R-:W-:Y:S04]  /*10000*/  STL.64 [R1+0x810], R8 ;  /* 0x0008100801007387 */ /* 0x000fe80000100a00 */
[----:B------:R0:W-:Y:S04]  /*10010*/  STL.64 [R1+0x818], R10 ;  /* 0x0008180a01007387 */ /* 0x0001e80000100a00 */
[----:B0-----:R-:W2:Y:S04]  /*10020*/  LDL.LU.64 R10, [R1+0x1cf0] ;  /* 0x001cf000010a7983 */ /* 0x001ea80000300a00 */
[----:B------:R-:W2:Y:S04]  /*10030*/  LDL.LU.64 R8, [R1+0x1ce8] ;  /* 0x001ce80001087983 */ /* 0x000ea80000300a00 */
[----:B------:R-:W-:Y:S04]  /*10040*/  STL.64 [R1+0x1cd0], R26 ;  /* 0x001cd01a01007387 */ /* 0x000fe80000100a00 */
[----:B------:R0:W-:Y:S04]  /*10050*/  STL.64 [R1+0x1cc8], R24 ;  /* 0x001cc81801007387 */ /* 0x0001e80000100a00 */
[----:B0-----:R-:W2:Y:S04]  /*10060*/  LDL.LU.64 R24, [R1+0xa00] ;  /* 0x000a000001187983 */ /* 0x001ea80000300a00 */
[----:B------:R-:W2:Y:S01]  /*10070*/  LDL.LU.64 R26, [R1+0xa08] ;  /* 0x000a0800011a7983 */ /* 0x000ea20000300a00 */
[----:B----4-:R-:W-:Y:S11]  /*10080*/  HMMA.16816.F32 R4, R20, R16, R4 ;  /* 0x000000101404723c */ /* 0x010ff60000001804 */
[----:B------:R-:W-:Y:S11]  /*10090*/  @!UPT UIADD3 URZ, URZ, URZ, URZ ;  /* 0x0000003f3f3ff290 */ /* 0x000ff6000fffe03f */
[----:B------:R-:W-:Y:S01]  /*100a0*/  @!UPT UIADD3 URZ, URZ, URZ, URZ ;  /* 0x0000003f3f3ff290 */ /* 0x000fe2000fffe03f */
[----:B------:R-:W-:Y:S04]  /*100b0*/  STL.64 [R1+0x320], R4 ;  /* 0x0003200401007387 */ /* 0x000fe80000100a00 */
[----:B------:R0:W-:Y:S04]  /*100c0*/  STL.64 [R1+0x328], R6 ;  /* 0x0003280601007387 */ /* 0x0001e80000100a00 */
[----:B0-----:R-:W3:Y:S04]  /*100d0*/  LDL.LU.64 R6, [R1+0x1ce0] ;  /* 0x001ce00001067983 */ /* 0x001ee80000300a00 */
[----:B------:R-:W3:Y:S01]  /*100e0*/  LDL.LU.64 R4, [R1+0x1cd8] ;  /* 0x001cd80001047983 */ /* 0x000ee20000300a00 */
[----:B------:R-:W-:-:S02]  /*100f0*/  IMAD.MOV.U32 R18, RZ, RZ, R20 ;  /* 0x000000ffff127224 */ /* 0x000fc400078e0014 */
[----:B------:R-:W-:Y:S02]  /*10100*/  IMAD.MOV.U32 R3, RZ, RZ, R21 ;  /* 0x000000ffff037224 */ /* 0x000fe400078e0015 */
[----:B------:R-:W-:Y:S02]  /*10110*/  IMAD.MOV.U32 R2, RZ, RZ, R22 ;  /* 0x000000ffff027224 */ /* 0x000fe400078e0016 */
[----:B------:R-:W-:Y:S01]  /*10120*/  IMAD.MOV.U32 R0, RZ, RZ, R23 ;  /* 0x000000ffff007224 */ /* 0x000fe200078e0017 */
[----:B--2---:R-:W-:Y:S01]  /*10130*/  HMMA.16816.F32 R24, R8, R16, R24 ;  /* 0x000000100818723c */ /* 0x004fe20000001818 */
[----:B------:R-:W-:-:S07]  /*10140*/  IMAD.MOV.U32 R28, RZ, RZ, R8 ;  /* 0x000000ffff1c7224 */ /* 0x000fce00078e0008 */
[----:B---3--:R-:W-:Y:S01]  /*10150*/  HMMA.16816.F32 R20, R4, R16, R12 ;  /* 0x000000100414723c */ /* 0x008fe2000000180c */
[----:B------:R-:W2:Y:S04]  /*10160*/  LDL.LU.64 R12, [R1+0x310] ;  /* 0x00031000010c7983 */ /* 0x000ea80000300a00 */
[----:B------:R-:W2:Y:S11]  /*10170*/  LDL.LU.64 R14, [R1+0x318] ;  /* 0x00031800010e7983 */ /* 0x000eb60000300a00 */
[----:B------:R-:W-:Y:S07]  /*10180*/  @!UPT UIADD3 URZ, URZ, URZ, URZ ;  /* 0x0000003f3f3ff290 */ /* 0x000fee000fffe03f */
[----:B------:R0:W-:Y:S04]  /*10190*/  STL.64 [R1+0x650], R20 ;  /* 0x0006501401007387 */ /* 0x0001e80000100a00 */
[----:B------:R1:W-:Y:S04]  /*101a0*/  STL.64 [R1+0x658], R22 ;  /* 0x0006581601007387 */ /* 0x0003e80000100a00 */
[----:B0-----:R-:W3:Y:S04]  /*101b0*/  LDL.LU.64 R20, [R1+0x480] ;  /* 0x0004800001147983 */ /* 0x001ee80000300a00 */
[----:B-1----:R-:W3:Y:S04]  /*101c0*/  LDL.LU.64 R22, [R1+0x488] ;  /* 0x0004880001167983 */ /* 0x002ee80000300a00 */
[----:B------:R0:W-:Y:S04]  /*101d0*/  STL.64 [R1+0x1c58], R6 ;  /* 0x001c580601007387 */ /* 0x0001e80000100a00 */
[----:B------:R1:W-:Y:S01]  /*101e0*/  STL.64 [R1+0x1c50], R4 ;  /* 0x001c500401007387 */ /* 0x0003e20000100a00 */
[----:B0-----:R-:W-:-:S02]  /*101f0*/  IMAD.MOV.U32 R6, RZ, RZ, R2 ;  /* 0x000000ffff067224 */ /* 0x001fc400078e0002 */
[----:B------:R-:W-:Y:S02]  /*10200*/  IMAD.MOV.U32 R7, RZ, RZ, R0 ;  /* 0x000000ffff077224 */ /* 0x000fe400078e0000 */
[----:B-1----:R-:W-:Y:S02]  /*10210*/  IMAD.MOV.U32 R4, RZ, RZ, R18 ;  /* 0x000000ffff047224 */ /* 0x002fe400078e0012 */
[----:B------:R-:W-:Y:S01]  /*10220*/  IMAD.MOV.U32 R5, RZ, RZ, R3 ;  /* 0x000000ffff057224 */ /* 0x000fe200078e0003 */
[----:B------:R-:W-:Y:S04]  /*10230*/  STL.64 [R1+0x1c78], R6 ;  /* 0x001c780601007387 */ /* 0x000fe80000100a00 */
[----:B------:R0:W-:Y:S01]  /*10240*/  STL.64 [R1+0x1c70], R4 ;  /* 0x001c700401007387 */ /* 0x0001e20000100a00 */
[----:B------:R-:W-:-:S02]  /*10250*/  IMAD.MOV.U32 R2, RZ, RZ, R10 ;  /* 0x000000ffff027224 */ /* 0x000fc400078e000a */
[----:B------:R-:W-:Y:S02]  /*10260*/  IMAD.MOV.U32 R0, RZ, RZ, R11 ;  /* 0x000000ffff007224 */ /* 0x000fe400078e000b */
[----:B------:R-:W-:Y:S01]  /*10270*/  IMAD.MOV.U32 R3, RZ, RZ, R9 ;  /* 0x000000ffff037224 */ /* 0x000fe200078e0009 */
[----:B0-----:R-:W4:Y:S04]  /*10280*/  LDL.LU.64 R4, [R1+0x270] ;  /* 0x0002700001047983 */ /* 0x001f280000300a00 */
[----:B------:R-:W4:Y:S04]  /*10290*/  LDL.LU.64 R6, [R1+0x278] ;  /* 0x0002780001067983 */ /* 0x000f280000300a00 */
[----:B------:R-:W-:Y:S04]  /*102a0*/  STL.64 [R1+0x2a0], R24 ;  /* 0x0002a01801007387 */ /* 0x000fe80000100a00 */
[----:B------:R0:W-:Y:S04]  /*102b0*/  STL.64 [R1+0x2a8], R26 ;  /* 0x0002a81a01007387 */ /* 0x0001e80000100a00 */
[----:B0-----:R-:W2:Y:S04]  /*102c0*/  LDL.LU.64 R26, [R1+0x1cd0] ;  /* 0x001cd000011a7983 */ /* 0x001ea80000300a00 */
[----:B------:R-:W2:Y:S04]  /*102d0*/  LDL.LU.64 R24, [R1+0x1cc8] ;  /* 0x001cc80001187983 */ /* 0x000ea80000300a00 */
[----:B------:R-:W2:Y:S04]  /*102e0*/  LDL.LU.64 R10, [R1+0x1cc0] ;  /* 0x001cc000010a7983 */ /* 0x000ea80000300a00 */
[----:B------:R-:W2:Y:S02]  /*102f0*/  LDL.LU.64 R8, [R1+0x1cb8] ;  /* 0x001cb80001087983 */ /* 0x000ea40000300a00 */
[----:B--2---:R-:W-:Y:S11]  /*10300*/  HMMA.16816.F32 R12, R8, R16, R12 ;  /* 0x00000010080c723c */ /* 0x004ff6000000180c */
[----:B------:R-:W-:Y:S11]  /*10310*/  @!UPT UIADD3 URZ, URZ, URZ, URZ ;  /* 0x0000003f3f3ff290 */ /* 0x000ff6000fffe03f */
[----:B------:R-:W-:Y:S01]  /*10320*/  @!UPT UIADD3 URZ, URZ, URZ, URZ ;  /* 0x0000003f3f3ff290 */ /* 0x000fe2000fffe03f */
[----:B------:R-:W-:Y:S04]  /*10330*/  STL.64 [R1+0x5f0], R12 ;  /* 0x0005f00c01007387 */ /* 0x000fe80000100a00 */
[----:B------:R0:W-:Y:S04]  /*10340*/  STL.64 [R1+0x5f8], R14 ;  /* 0x0005f80e01007387 */ /* 0x0001e80000100a00 */
[----:B0-----:R-:W3:Y:S04]  /*10350*/  LDL.LU.64 R14, [R1+0x1cb0] ;  /* 0x001cb000010e7983 */ /* 0x001ee80000300a00 */
[----:B------:R-:W3:Y:S04]  /*10360*/  LDL.LU.64 R12, [R1+0x1ca8] ;  /* 0x001ca800010c7983 */ /* 0x000ee80000300a00 */
[----:B------:R-:W-:Y:S04]  /*10370*/  STL.64 [R1+0x1c38], R10 ;  /* 0x001c380a01007387 */ /* 0x000fe80000100a00 */
[----:B------:R0:W-:Y:S01]  /*10380*/  STL.64 [R1+0x1c30], R8 ;  /* 0x001c300801007387 */ /* 0x0001e20000100a00 */
[----:B------:R-:W-:-:S03]  /*10390*/  IMAD.MOV.U32 R29, RZ, RZ, R17 ;  /* 0x000000ffff1d7224 */ /* 0x000fc600078e0011 */
[----:B0-----:R-:W2:Y:S04]  /*103a0*/  LDL.LU.64 R8, [R1+0x420] ;  /* 0x0004200001087983 */ /* 0x001ea80000300a00 */
[----:B------:R-:W2:Y:S01]  /*103b0*/  LDL.LU.64 R10, [R1+0x428] ;  /* 0x00042800010a7983 */ /* 0x000ea20000300a00 */
[----:B---3--:R-:W-:Y:S11]  /*103c0*/  HMMA.16816.F32 R20, R12, R16, R20 ;  /* 0x000000100c14723c */ /* 0x008ff60000001814 */
[----:B------:R-:W-:Y:S11]  /*103d0*/  @!UPT UIADD3 URZ, URZ, URZ, URZ ;  /* 0x0000003f3f3ff290 */ /* 0x000ff6000fffe03f */
[----:B------:R-:W-:Y:S01]  /*103e0*/  @!UPT UIADD3 URZ, URZ, URZ, URZ ;  /* 0x0000003f3f3ff290 */ /* 0x000fe2000fffe03f */
[----:B------:R-:W-:Y:S04]  /*103f0*/  STL.64 [R1+0x480], R20 ;  /* 0x0004801401007387 */ /* 0x000fe80000100a00 */
[----:B------:R0:W-:Y:S04]  /*10400*/  STL.64 [R1+0x488], R22 ;  /* 0x0004881601007387 */ /* 0x0001e80000100a00 */
[----:B0-----:R-:W2:Y:S01]  /*10410*/  LDL.LU R22, [R1+0x1ca0] ;  /* 0x001ca00001167983 */ /* 0x001ea20000300800 */
[----:B------:R-:W-:-:S03]  /*10420*/  IMAD.MOV.U32 R23, RZ, RZ, R16 ;  /* 0x000000ffff177224 */ /* 0x000fc600078e0010 */
[----:B------:R-:W2:Y:S04]  /*10430*/  LDL.LU.64 R20, [R1+0x1c98] ;  /* 0x001c980001147983 */ /* 0x000ea80000300a00 */
[----:B------:R-:W4:Y:S04]  /*10440*/  LDL.LU.64 R18, [R1+0x1c90] ;  /* 0x001c900001127983 */ /* 0x000f280000300a00 */
[----:B------:R-:W4:Y:S04]  /*10450*/  LDL.LU.64 R16, [R1+0x1c88] ;  /* 0x001c880001107983 */ /* 0x000f280000300a00 */
[----:B------:R-:W-:Y:S04]  /*10460*/  STL.64 [R1+0x1c28], R14 ;  /* 0x001c280e01007387 */ /* 0x000fe80000100a00 */
[----:B------:R0:W-:Y:S02]  /*10470*/  STL.64 [R1+0x1c20], R12 ;  /* 0x001c200c01007387 */ /* 0x0001e40000100a00 */
[----:B0-----:R-:W-:-:S02]  /*10480*/  IMAD.MOV.U32 R12, RZ, RZ, R23 ;  /* 0x000000ffff0c7224 */ /* 0x001fc400078e0017 */
[----:B------:R-:W-:Y:S01]  /*10490*/  IMAD.MOV.U32 R13, RZ, RZ, R29 ;  /* 0x000000ffff0d7224 */ /* 0x000fe200078e001d */
[----:B------:R-:W2:Y:S06]  /*104a0*/  LDL.LU R23, [R1+0x1c80] ;  /* 0x001c800001177983 */ /* 0x000eac0000300800 */
        /* <DEDUP_REMOVED lines=10> */
[----:B------:R-:W4:Y:S01]  /*10550*/  LDL.LU.64 R18, [R1+0x3e8] ;  /* 0x0003e80001127983 */ /* 0x000f220000300a00 */
[-C--:B--2---:R-:W-:Y:S08]  /*10560*/  HMMA.16816.F32 R8, R20, R12.reuse, R8 ;  /* 0x0000000c1408723c */ /* 0x084ff00000001808 */
[----:B---3--:R-:W-:Y:S01]  /*10570*/  HMMA.16816.F32 R12, R24, R12, R4 ;  /* 0x0000000c180c723c */ /* 0x008fe20000001804 */
[----:B----4-:R-:W-:Y:S04]  /*10580*/  STL.64 [R1+0x1c68], R18 ;  /* 0x001c681201007387 */ /* 0x010fe80000100a00 */
[----:B------:R0:W-:Y:S04]  /*10590*/  STL.64 [R1+0x1c60], R16 ;  /* 0x001c601001007387 */ /* 0x0001e80000100a00 */
[----:B0-----:R-:W2:Y:S04]  /*105a0*/  LDL.LU.64 R16, [R1+0xbe0] ;  /* 0x000be00001107983 */ /* 0x001ea80000300a00 */
[----:B------:R-:W2:Y:S04]  /*105b0*/  LDL.LU.64 R18, [R1+0xbe8] ;  /* 0x000be80001127983 */ /* 0x000ea80000300a00 */
[----:B------:R-:W-:Y:S04]  /*105c0*/  STL.64 [R1+0x1c08], R22 ;  /* 0x001c081601007387 */ /* 0x000fe80000100a00 */
[----:B------:R-:W-:Y:S04]  /*105d0*/  STL.64 [R1+0x1c00], R20 ;  /* 0x001c001401007387 */ /* 0x000fe80000100a00 */
[----:B------:R0:W-:Y:S04]  /*105e0*/  STL.64 [R1+0x420], R8 ;  /* 0x0004200801007387 */ /* 0x0001e80000100a00 */
[----:B------:R1:W-:Y:S04]  /*105f0*/  STL.64 [R1+0x428], R10 ;  /* 0x0004280a01007387 */ /* 0x0003e80000100a00 */
[----:B0-----:R-:W3:Y:S04]  /*10600*/  LDL.LU.64 R8, [R1+0xa30] ;  /* 0x000a300001087983 */ /* 0x001ee80000300a00 */
[----:B-1----:R-:W3:Y:S04]  /*10610*/  LDL.LU.64 R10, [R1+0xa38] ;  /* 0x000a3800010a7983 */ /* 0x002ee80000300a00 */
[----:B------:R-:W2:Y:S04]  /*10620*/  LDL.LU.64 R6, [R1+0x1c78] ;  /* 0x001c780001067983 */ /* 0x000ea80000300a00 */
[----:B------:R-:W2:Y:S04]  /*10630*/  LDL.LU.64 R4, [R1+0x1c70] ;  /* 0x001c700001047983 */ /* 0x000ea80000300a00 */
[----:B------:R0:W-:Y:S04]  /*10640*/  STL.64 [R1+0x800], R12 ;  /* 0x0008000c01007387 */ /* 0x0001e80000100a00 */
[----:B------:R1:W-:Y:S04]  /*10650*/  STL.64 [R1+0x808], R14 ;  /* 0x0008080e01007387 */ /* 0x0003e80000100a00 */
[----:B0-----:R-:W4:Y:S04]  /*10660*/  LDL.LU.64 R12, [R1+0x390] ;  /* 0x00039000010c7983 */ /* 0x001f280000300a00 */
[----:B-1----:R-:W4:Y:S04]  /*10670*/  LDL.LU.64 R14, [R1+0x398] ;  /* 0x00039800010e7983 */ /* 0x002f280000300a00 */
[----:B------:R-:W-:Y:S04]  /*10680*/  STL.64 [R1+0x1c18], R26 ;  /* 0x001c181a01007387 */ /* 0x000fe80000100a00 */
[----:B------:R0:W-:Y:S04]  /*10690*/  STL.64 [R1+0x1c10], R24 ;  /* 0x001c101801007387 */ /* 0x0001e80000100a00 */
[----:B0-----:R-:W2:Y:S02]  /*106a0*/  LDL.LU.64 R24, [R1+0xa0] ;  /* 0x0000a00001187983 */ /* 0x001ea40000300a00 */
[-C--:B--2---:R-:W-:Y:S02]  /*106b0*/  HMMA.16816.F32 R4, R4, R24.reuse, R16 ;  /* 0x000000180404723c */ /* 0x084fe40000001810 */
[----:B------:R-:W2:Y:S04]  /*106c0*/  LDL.LU.64 R18, [R1+0x1c68] ;  /* 0x001c680001127983 */ /* 0x000ea80000300a00 */
[----:B------:R-:W2:Y:S11]  /*106d0*/  LDL.LU.64 R16, [R1+0x1c60] ;  /* 0x001c600001107983 */ /* 0x000eb60000300a00 */
[----:B------:R-:W-:Y:S06]  /*106e0*/  @!UPT UIADD3 URZ, URZ, URZ, URZ ;  /* 0x0000003f3f3ff290 */ /* 0x000fec000fffe03f */
[----:B------:R-:W-:Y:S04]  /*106f0*/  STL.64 [R1+0x310], R4 ;  /* 0x0003100401007387 */ /* 0x000fe80000100a00 */
[----:B------:R0:W-:Y:S04]  /*10700*/  STL.64 [R1+0x318], R6 ;  /* 0x0003180601007387 */ /* 0x0001e80000100a00 */
[----:B0-----:R-:W2:Y:S04]  /*10710*/  LDL.LU.64 R6, [R1+0x1c58] ;  /* 0x001c580001067983 */ /* 0x001ea80000300a00 */
[----:B------:R-:W2:Y:S02]  /*10720*/  LDL.LU.64 R4, [R1+0x1c50] ;  /* 0x001c500001047983 */ /* 0x000ea40000300a00 */
[----:B--2---:R-:W-:Y:S11]  /*10730*/  HMMA.16816.F32 R16, R4, R24, R16 ;  /* 0x000000180410723c */ /* 0x004ff60000001810 */
[----:B------:R-:W-:Y:S11]  /*10740*/  @!UPT UIADD3 URZ, URZ, URZ, URZ ;  /* 0x0000003f3f3ff290 */ /* 0x000ff6000fffe03f */
[----:B------:R-:W-:Y:S01]  /*10750*/  @!UPT UIADD3 URZ, URZ, URZ, URZ ;  /* 0x0000003f3f3ff290 */ /* 0x000fe2000fffe03f */
[----:B------:R-:W-:Y:S04]  /*10760*/  STL.64 [R1+0x640], R16 ;  /* 0x0006401001007387 */ /* 0x000fe80000100a00 */
[----:B------:R0:W-:Y:S04]  /*10770*/  STL.64 [R1+0x648], R18 ;  /* 0x0006481201007387 */ /* 0x0001e80000100a00 */
[----:B0-----:R-:W2:Y:S04]  /*10780*/  LDL.LU.64 R18, [R1+0x1c48] ;  /* 0x001c480001127983 */ /* 0x001ea80000300a00 */
[----:B------:R-:W2:Y:S04]  /*10790*/  LDL.LU.64 R16, [R1+0x1c40] ;  /* 0x001c400001107983 */ /* 0x000ea80000300a00 */
[----:B------:R0:W-:Y:S04]  /*107a0*/  STL.64 [R1+0x1be8], R6 ;  /* 0x001be80601007387 */ /* 0x0001e80000100a00 */
[----:B------:R1:W-:Y:S04]  /*107b0*/  STL.64 [R1+0x1be0], R4 ;  /* 0x001be00401007387 */ /* 0x0003e80000100a00 */
[----:B0-----:R-:W2:Y:S04]  /*107c0*/  LDL.64 R6, [R1+0x18] ;  /* 0x0000180001067983 */ /* 0x001ea80000100a00 */
[----:B-1----:R-:W4:Y:S01]  /*107d0*/  LDL.64 R4, [R1+0x10] ;  /* 0x0000100001047983 */ /* 0x002f220000100a00 */
[----:B------:R-:W-:-:S02]  /*107e0*/  IMAD.MOV.U32 R20, RZ, RZ, R28 ;  /* 0x000000ffff147224 */ /* 0x000fc400078e001c */
[----:B------:R-:W-:Y:S02]  /*107f0*/  IMAD.MOV.U32 R21, RZ, RZ, R3 ;  /* 0x000000ffff157224 */ /* 0x000fe400078e0003 */
[----:B------:R-:W-:Y:S02]  /*10800*/  IMAD.MOV.U32 R22, RZ, RZ, R2 ;  /* 0x000000ffff167224 */ /* 0x000fe400078e0002 */
[----:B------:R-:W-:-:S07]  /*10810*/  IMAD.MOV.U32 R23, RZ, RZ, R0 ;  /* 0x000000ffff177224 */ /* 0x000fce00078e0000 */
[-C--:B---3--:R-:W-:Y:S01]  /*10820*/  HMMA.16816.F32 R20, R20, R24.reuse, R8 ;  /* 0x000000181414723c */ /* 0x088fe20000001808 */
[----:B--2---:R-:W-:Y:S04]  /*10830*/  STL.64 [R1+0x1bf8], R6 ;  /* 0x001bf80601007387 */ /* 0x004fe80000100a00 */
[----:B----4-:R0:W-:Y:S04]  /*10840*/  STL.64 [R1+0x1bf0], R4 ;  /* 0x001bf00401007387 */ /* 0x0101e80000100a00 */
[----:B0-----:R-:W2:Y:S04]  /*10850*/  LDL.LU.64 R4, [R1+0x470] ;  /* 0x0004700001047983 */ /* 0x001ea80000300a00 */
[----:B------:R-:W2:Y:S04]  /*10860*/  LDL.LU.64 R6, [R1+0x478] ;  /* 0x0004780001067983 */ /* 0x000ea80000300a00 */
[----:B------:R-:W3:Y:S04]  /*10870*/  LDL.LU.64 R10, [R1+0x1c38] ;  /* 0x001c3800010a7983 */ /* 0x000ee80000300a00 */
[----:B------:R-:W3:Y:S04]  /*10880*/  LDL.LU.64 R8, [R1+0x1c30] ;  /* 0x001c300001087983 */ /* 0x000ee80000300a00 */
[----:B------:R0:W-:Y:S04]  /*10890*/  STL.64 [R1+0x290], R20 ;  /* 0x0002901401007387 */ /* 0x0001e80000100a00 */
[----:B------:R1:W-:Y:S04]  /*108a0*/  STL.64 [R1+0x298], R22 ;  /* 0x0002981601007387 */ /* 0x0003e80000100a00 */
[----:B0-----:R-:W4:Y:S04]  /*108b0*/  LDL.LU.64 R20, [R1+0x370] ;  /* 0x0003700001147983 */ /* 0x001f280000300a00 */
[----:B-1----:R-:W4:Y:S01]  /*108c0*/  LDL.LU.64 R22, [R1+0x378] ;  /* 0x0003780001167983 */ /* 0x002f220000300a00 */
[----:B---3--:R-:W-:Y:S11]  /*108d0*/  HMMA.16816.F32 R12, R8, R24, R12 ;  /* 0x00000018080c723c */ /* 0x008ff6000000180c */
        /* <DEDUP_REMOVED lines=8> */
[----:B0-----:R-:W3:Y:S04]  /*10960*/  LDL.64 R10, [R1+0x8] ;  /* 0x00000800010a7983 */ /* 0x001ee80000100a00 */
[----:B-1----:R-:W4:Y:S01]  /*10970*/  LDL.64 R8, [R1] ;  /* 0x0000000001087983 */ /* 0x002f220000100a00 */
[----:B------:R-:W-:-:S02]  /*10980*/  IMAD.MOV.U32 R2, RZ, RZ, R24 ;  /* 0x000000ffff027224 */ /* 0x000fc400078e0018 */
[----:B------:R-:W-:Y:S01]  /*10990*/  IMAD.MOV.U32 R0, RZ, RZ, R25 ;  /* 0x000000ffff007224 */ /* 0x000fe200078e0019 */
[----:B--2---:R-:W-:Y:S01]  /*109a0*/  HMMA.16816.F32 R4, R12, R24, R4 ;  /* 0x000000180c04723c */ /* 0x004fe20000001804 */
[----:B---3--:R-:W-:Y:S04]  /*109b0*/  STL.64 [R1+0x1bd8], R10 ;  /* 0x001bd80a01007387 */ /* 0x008fe80000100a00 */
[----:B----4-:R0:W-:Y:S04]  /*109c0*/  STL.64 [R1+0x1bd0], R8 ;  /* 0x001bd00801007387 */ /* 0x0101e80000100a00 */
[----:B0-----:R-:W2:Y:S04]  /*109d0*/  LDL.LU.64 R8, [R1+0x410] ;  /* 0x0004100001087983 */ /* 0x001ea80000300a00 */
[----:B------:R-:W2:Y:S10]  /*109e0*/  LDL.LU.64 R10, [R1+0x418] ;  /* 0x00041800010a7983 */ /* 0x000eb40000300a00 */
[----:B------:R0:W-:Y:S04]  /*109f0*/  STL.64 [R1+0x470], R4 ;  /* 0x0004700401007387 */ /* 0x0001e80000100a00 */
[----:B------:R1:W-:Y:S04]  /*10a00*/  STL.64 [R1+0x478], R6 ;  /* 0x0004780601007387 */ /* 0x0003e80000100a00 */
[----:B------:R-:W3:Y:S04]  /*10a10*/  LDL.LU.64 R26, [R1+0x1c18] ;  /* 0x001c1800011a7983 */ /* 0x000ee80000300a00 */
[----:B------:R-:W3:Y:S04]  /*10a20*/  LDL.LU.64 R24, [R1+0x1c10] ;  /* 0x001c100001187983 */ /* 0x000ee80000300a00 */
[----:B0-----:R-:W3:Y:S04]  /*10a30*/  LDL.LU.64 R4, [R1+0x250] ;  /* 0x0002500001047983 */ /* 0x001ee80000300a00 */
[----:B-1----:R-:W3:Y:S04]  /*10a40*/  LDL.LU.64 R6, [R1+0x258] ;  /* 0x0002580001067983 */ /* 0x002ee80000300a00 */
[----:B------:R-:W-:Y:S04]  /*10a50*/  STL.64 [R1+0x1ba8], R14 ;  /* 0x001ba80e01007387 */ /* 0x000fe80000100a00 */
[----:B------:R0:W-:Y:S02]  /*10a60*/  STL.64 [R1+0x1ba0], R12 ;  /* 0x001ba00c01007387 */ /* 0x0001e40000100a00 */
        /* <DEDUP_REMOVED lines=9> */
[----:B------:R-:W-:Y:S04]  /*10b00*/  STL [R1+0x1b98], R16 ;  /* 0x001b981001007387 */ /* 0x000fe80000100800 */
[----:B------:R0:W-:Y:S04]  /*10b10*/  STL [R1+0x1b94], R17 ;  /* 0x001b941101007387 */ /* 0x0001e80000100800 */
[----:B------:R-:W-:Y:S04]  /*10b20*/  STL [R1+0x1b90], R18 ;  /* 0x001b901201007387 */ /* 0x000fe80000100800 */
[----:B------:R1:W-:Y:S04]  /*10b30*/  STL [R1+0x1b8c], R19 ;  /* 0x001b8c1301007387 */ /* 0x0003e80000100800 */
[----:B0-----:R-:W4:Y:S04]  /*10b40*/  LDL.LU.64 R16, [R1+0xbd0] ;  /* 0x000bd00001107983 */ /* 0x001f280000300a00 */
[----:B-1----:R-:W4:Y:S01]  /*10b50*/  LDL.LU.64 R18, [R1+0xbd8] ;  /* 0x000bd80001127983 */ /* 0x002f220000300a00 */
[-C--:B--2---:R-:W-:Y:S08]  /*10b60*/  HMMA.16816.F32 R8, R20, R12.reuse, R8 ;  /* 0x0000000c1408723c */ /* 0x084ff00000001808 */
[----:B---3--:R-:W-:Y:S11]  /*10b70*/  HMMA.16816.F32 R12, R24, R12, R4 ;  /* 0x0000000c180c723c */ /* 0x008ff60000001804 */
[----:B------:R-:W-:Y:S04]  /*10b80*/  @!UPT UIADD3 URZ, URZ, URZ, URZ ;  /* 0x0000003f3f3ff290 */ /* 0x000fe8000fffe03f */
[----:B------:R0:W-:Y:S04]  /*10b90*/  STL.64 [R1+0x410], R8 ;  /* 0x0004100801007387 */ /* 0x0001e80000100a00 */
[----:B------:R1:W-:Y:S04]  /*10ba0*/  STL.64 [R1+0x418], R10 ;  /* 0x0004180a01007387 */ /* 0x0003e80000100a00 */
[----:B0-----:R-:W2:Y:S04]  /*10bb0*/  LDL.LU.64 R8, [R1+0x400] ;  /* 0x0004000001087983 */ /* 0x001ea80000300a00 */
[----:B-1----:R-:W2:Y:S04]  /*10bc0*/  LDL.LU.64 R10, [R1+0x408] ;  /* 0x00040800010a7983 */ /* 0x002ea80000300a00 */
[----:B------:R-:W-:Y:S04]  /*10bd0*/  STL.64 [R1+0x1b80], R22 ;  /* 0x001b801601007387 */ /* 0x000fe80000100a00 */
[----:B------:R0:W-:Y:S04]  /*10be0*/  STL.64 [R1+0x1b78], R20 ;  /* 0x001b781401007387 */ /* 0x0001e80000100a00 */
[----:B0-----:R-:W4:Y:S04]  /*10bf0*/  LDL.LU.64 R20, [R1+0x90] ;  /* 0x0000900001147983 */ /* 0x001f280000300a00 */
[----:B------:R-:W4:Y:S04]  /*10c00*/  LDL.LU.64 R6, [R1+0x1bf8] ;  /* 0x001bf80001067983 */ /* 0x000f280000300a00 */
[----:B------:R-:W4:Y:S04]  /*10c10*/  LDL.LU.64 R4, [R1+0x1bf0] ;  /* 0x001bf00001047983 */ /* 0x000f280000300a00 */
[----:B------:R0:W-:Y:S04]  /*10c20*/  STL.64 [R1+0x850], R12 ;  /* 0x0008500c01007387 */ /* 0x0001e80000100a00 */
[----:B------:R1:W-:Y:S04]  /*10c30*/  STL.64 [R1+0x858], R14 ;  /* 0x0008580e01007387 */ /* 0x0003e80000100a00 */
[----:B0-----:R-:W3:Y:S04]  /*10c40*/  LDL.LU.64 R12, [R1+0x3d0] ;  /* 0x0003d000010c7983 */ /* 0x001ee80000300a00 */
[----:B-1----:R-:W2:Y:S01]  /*10c50*/  LDL.LU.64 R14, [R1+0x3d8] ;  /* 0x0003d800010e7983 */ /* 0x002ea20000300a00 */
[----:B----4-:R-:W-:Y:S01]  /*10c60*/  HMMA.16816.F32 R16, R4, R20, R16 ;  /* 0x000000140410723c */ /* 0x010fe20000001810 */
[----:B------:R-:W-:-:S02]  /*10c70*/  IMAD.MOV.U32 R0, RZ, RZ, R7 ;  /* 0x000000ffff007224 */ /* 0x000fc400078e0007 */
[----:B--2---:R-:W-:Y:S04]  /*10c80*/  STL.64 [R1+0x1bc8], R14 ;  /* 0x001bc80e01007387 */ /* 0x004fe80000100a00 */
[----:B---3--:R0:W-:Y:S04]  /*10c90*/  STL.64 [R1+0x1bc0], R12 ;  /* 0x001bc00c01007387 */ /* 0x0081e80000100a00 */
[----:B0-----:R-:W2:Y:S04]  /*10ca0*/  LDL.LU.64 R12, [R1+0xa50] ;  /* 0x000a5000010c7983 */ /* 0x001ea80000300a00 */
[----:B------:R-:W2:Y:S04]  /*10cb0*/  LDL.LU.64 R14, [R1+0xa58] ;  /* 0x000a5800010e7983 */ /* 0x000ea80000300a00 */
[----:B------:R-:W-:Y:S04]  /*10cc0*/  STL [R1+0x1b9c], R27 ;  /* 0x001b9c1b01007387 */ /* 0x000fe80000100800 */
[----:B------:R0:W-:Y:S04]  /*10cd0*/  STL.64 [R1+0x300], R16 ;  /* 0x0003001001007387 */ /* 0x0001e80000100a00 */
[----:B------:R1:W-:Y:S01]  /*10ce0*/  STL.64 [R1+0x308], R18 ;  /* 0x0003081201007387 */ /* 0x0003e20000100a00 */
[----:B0-----:R-:W-:-:S02]  /*10cf0*/  IMAD.MOV.U32 R17, RZ, RZ, R4 ;  /* 0x000000ffff117224 */ /* 0x001fc400078e0004 */
[----:B-1----:R-:W-:Y:S02]  /*10d00*/  IMAD.MOV.U32 R19, RZ, RZ, R6 ;  /* 0x000000ffff137224 */ /* 0x002fe400078e0006 */
[----:B------:R-:W-:Y:S01]  /*10d10*/  IMAD.MOV.U32 R18, RZ, RZ, R5 ;  /* 0x000000ffff127224 */ /* 0x000fe200078e0005 */
[----:B------:R-:W3:Y:S04]  /*10d20*/  LDL.LU.64 R6, [R1+0x1be8] ;  /* 0x001be80001067983 */ /* 0x000ee80000300a00 */
[----:B------:R-:W3:Y:S02]  /*10d30*/  LDL.LU.64 R4, [R1+0x1be0] ;  /* 0x001be00001047983 */ /* 0x000ee40000300a00 */
        /* <DEDUP_REMOVED lines=11> */
[----:B--2---:R-:W-:Y:S01]  /*10df0*/  HMMA.16816.F32 R12, R8, R20, R12 ;  /* 0x00000014080c723c */ /* 0x004fe2000000180c */
[----:B------:R-:W-:-:S02]  /*10e00*/  IMAD.MOV.U32 R3, RZ, RZ, R10 ;  /* 0x000000ffff037224 */ /* 0x000fc400078e000a */
[----:B------:R-:W-:Y:S02]  /*10e10*/  IMAD.MOV.U32 R2, RZ, RZ, R11 ;  /* 0x000000ffff027224 */ /* 0x000fe400078e000b */
[----:B------:R-:W-:Y:S02]  /*10e20*/  IMAD.MOV.U32 R29, RZ, RZ, R8 ;  /* 0x000000ffff1d7224 */ /* 0x000fe400078e0008 */
[----:B------:R-:W-:Y:S11]  /*10e30*/  IMAD.MOV.U32 R28, RZ, RZ, R9 ;  /* 0x000000ffff1c7224 */ /* 0x000ff600078e0009 */
[----:B------:R-:W-:Y:S05]  /*10e40*/  @!UPT UIADD3 URZ, URZ, URZ, URZ ;  /* 0x0000003f3f3ff290 */ /* 0x000fea000fffe03f */
        /* <DEDUP_REMOVED lines=15> */
[----:B------:R-:W2:Y:S04]  /*10f40*/  LDL.LU.64 R20, [R1+0x380] ;  /* 0x0003800001147983 */ /* 0x000ea80000300a00 */
[----:B------:R-:W2:Y:S04]  /*10f50*/  LDL.LU.64 R22, [R1+0x388] ;  /* 0x0003880001167983 */ /* 0x000ea80000300a00 */
[----:B------:R-:W-:Y:S04]  /*10f60*/  STL.64 [R1+0x1b30], R10 ;  /* 0x001b300a01007387 */ /* 0x000fe80000100a00 */
[----:B------:R0:W-:Y:S02]  /*10f70*/  STL.64 [R1+0x1b28], R8 ;  /* 0x001b280801007387 */ /* 0x0001e40000100a00 */
[----:B0-----:R-:W-:-:S02]  /*10f80*/  IMAD.MOV.U32 R8, RZ, RZ, R27 ;  /* 0x000000ffff087224 */ /* 0x001fc400078e001b */
[----:B------:R-:W-:Y:S01]  /*10f90*/  IMAD.MOV.U32 R9, RZ, RZ, R16 ;  /* 0x000000ffff097224 */ /* 0x000fe200078e0010 */
[----:B------:R-:W4:Y:S04]  /*10fa0*/  LDL.LU R27, [R1+0x1b9c] ;  /* 0x001b9c00011b7983 */ /* 0x000f280000300800 */
[----:B------:R-:W2:Y:S02]  /*10fb0*/  LDL.LU R16, [R1+0x1b98] ;  /* 0x001b980001107983 */ /* 0x000ea40000300800 */
[----:B---3--:R-:W-:Y:S11]  /*10fc0*/  HMMA.16816.F32 R4, R12, R8, R4 ;  /* 0x000000080c04723c */ /* 0x008ff60000001804 */
[----:B------:R-:W-:Y:S11]  /*10fd0*/  @!UPT UIADD3 URZ, URZ, URZ, URZ ;  /* 0x0000003f3f3ff290 */ /* 0x000ff6000fffe03f */
[----:B------:R-:W-:Y:S01]  /*10fe0*/  @!UPT UIADD3 URZ, URZ, URZ, URZ ;  /* 0x0000003f3f3ff290 */ /* 0x000fe2000fffe03f */
[----:B------:R0:W-:Y:S04]  /*10ff0*/  STL.64 [R1+0x460], R4 ;  /* 0x0004600401007387 */ /* 0x0001e80000100a00 */
[----:B------:R1:W-:Y:S01]  /*11000*/  STL.64 [R1+0x468], R6 ;  /* 0x0004680601007387 */ /* 0x0003e20000100a00 */
[----:B0-----:R-:W-:-:S03]  /*11010*/  IMAD.MOV.U32 R4, RZ, RZ, R17 ;  /* 0x000000ffff047224 */ /* 0x001fc600078e0011 */
[----:B------:R-:W2:Y:S01]  /*11020*/  LDL.LU R17, [R1+0x1b94] ;  /* 0x001b940001117983 */ /* 0x000ea20000300800 */
[----:B------:R-:W-:Y:S02]  /*11030*/  IMAD.MOV.U32 R5, RZ, RZ, R18 ;  /* 0x000000ffff057224 */ /* 0x000fe400078e0012 */
[----:B-1----:R-:W-:Y:S01]  /*11040*/  IMAD.MOV.U32 R6, RZ, RZ, R19 ;  /* 0x000000ffff067224 */ /* 0x002fe200078e0013 */
[----:B------:R-:W2:Y:S04]  /*11050*/  LDL.LU R18, [R1+0x1b90] ;  /* 0x001b900001127983 */ /* 0x000ea80000300800 */
[----:B------:R-:W2:Y:S01]  /*11060*/  LDL.LU R19, [R1+0x1b8c] ;  /* 0x001b8c0001137983 */ /* 0x000ea20000300800 */
[----:B------:R-:W-:-:S03]  /*11070*/  IMAD.MOV.U32 R7, RZ, RZ, R0 ;  /* 0x000000ffff077224 */ /* 0x000fc600078e0000 */
[----:B------:R-:W3:Y:S04]  /*11080*/  LDL.LU R0, [R1+0x1b88] ;  /* 0x001b880001007983 */ /* 0x000ee80000300800 */
[----:B------:R-:W-:Y:S04]  /*11090*/  STL.64 [R1+0x1b70], R6 ;  /* 0x001b700601007387 */ /* 0x000fe80000100a00 */
[----:B------:R0:W-:Y:S04]  /*110a0*/  STL.64 [R1+0x1b68], R4 ;  /* 0x001b680401007387 */ /* 0x0001e80000100a00 */
[----:B0-----:R-:W4:Y:S04]  /*110b0*/  LDL.LU.64 R4, [R1+0x130] ;  /* 0x0001300001047983 */ /* 0x001f280000300a00 */
[----:B------:R-:W4:Y:S04]  /*110c0*/  LDL.LU.64 R6, [R1+0x138] ;  /* 0x0001380001067983 */ /* 0x000f280000300a00 */
        /* <DEDUP_REMOVED lines=12> */
[----:B------:R-:W-:Y:S01]  /*11190*/  STL.64 [R1+0x1b18], R16 ;  /* 0x001b181001007387 */ /* 0x000fe20000100a00 */
[-C--:B----4-:R-:W-:Y:S03]  /*111a0*/  HMMA.16816.F32 R4, R24, R8.reuse, R4 ;  /* 0x000000081804723c */ /* 0x090fe60000001804 */
[----:B---3--:R-:W-:Y:S05]  /*111b0*/  LDSM.16.M88.4 R16, [R0+0x4800] ;  /* 0x004800000010783b */ /* 0x008fea0000000200 */
[----:B--2---:R-:W-:Y:S01]  /*111c0*/  HMMA.16816.F32 R12, R20, R8, R12 ;  /* 0x00000008140c723c */ /* 0x004fe2000000180c */
[----:B------:R-:W-:Y:S04]  /*111d0*/  STL.64 [R1+0x1b10], R22 ;  /* 0x001b101601007387 */ /* 0x000fe80000100a00 */
[----:B------:R-:W-:Y:S11]  /*111e0*/  STL.64 [R1+0x1b08], R20 ;  /* 0x001b081401007387 */ /* 0x000ff60000100a00 */
[----:B------:R-:W-:Y:S07]  /*111f0*/  @!UPT UIADD3 URZ, URZ, URZ, URZ ;  /* 0x0000003f3f3ff290 */ /* 0x000fee000fffe03f */
[----:B------:R0:W-:Y:S04]  /*11200*/  STL.64 [R1+0x400], R12 ;  /* 0x0004000c01007387 */ /* 0x0001e80000100a00 */
[----:B------:R1:W-:Y:S04]  /*11210*/  STL.64 [R1+0x408], R14 ;  /* 0x0004080e01007387 */ /* 0x0003e80000100a00 */
[----:B0-----:R-:W2:Y:S04]  /*11220*/  LDL.LU.64 R12, [R1+0x590] ;  /* 0x00059000010c7983 */ /* 0x001ea80000300a00 */
[----:B-1----:R-:W3:Y:S04]  /*11230*/  LDL.LU.64 R14, [R1+0x598] ;  /* 0x00059800010e7983 */ /* 0x002ee80000300a00 */
[----:B------:R-:W-:Y:S04]  /*11240*/  STL.64 [R1+0x860], R4 ;  /* 0x0008600401007387 */ /* 0x000fe80000100a00 */
[----:B------:R-:W-:Y:S04]  /*11250*/  STL.64 [R1+0x868], R6 ;  /* 0x0008680601007387 */ /* 0x000fe80000100a00 */
[----:B------:R-:W0:Y:S04]  /*11260*/  LDSM.16.M88.4 R4, [R0+0x5000] ;  /* 0x005000000004783b */ /* 0x000e280000000200 */
[----:B---3--:R-:W-:Y:S04]  /*11270*/  STL.64 [R1+0x1b60], R14 ;  /* 0x001b600e01007387 */ /* 0x008fe80000100a00 */
[----:B--2---:R1:W-:Y:S04]  /*11280*/  STL.64 [R1+0x1b58], R12 ;  /* 0x001b580c01007387 */ /* 0x0043e80000100a00 */
[----:B-1----:R-:W2:Y:S04]  /*11290*/  LDL.LU.64 R12, [R1+0xbc0] ;  /* 0x000bc000010c7983 */ /* 0x002ea80000300a00 */
[----:B------:R-:W2:Y:S04]  /*112a0*/  LDL.LU.64 R14, [R1+0xbc8] ;  /* 0x000bc800010e7983 */ /* 0x000ea80000300a00 */
[----:B------:R-:W3:Y:S04]  /*112b0*/  LDL.LU.64 R8, [R1+0xa60] ;  /* 0x000a600001087983 */ /* 0x000ee80000300a00 */
[----:B------:R-:W3:Y:S04]  /*112c0*/  LDL.LU.64 R10, [R1+0xa68] ;  /* 0x000a6800010a7983 */ /* 0x000ee80000300a00 */
[----:B------:R-:W4:Y:S04]  /*112d0*/  LDL.LU.64 R20, [R1+0x4c0] ;  /* 0x0004c00001147983 */ /* 0x000f280000300a00 */
[----:B------:R-:W4:Y:S04]  /*112e0*/  LDL.LU.64 R22, [R1+0x4c8] ;  /* 0x0004c80001167983 */ /* 0x000f280000300a00 */
[----:B------:R-:W-:Y:S04]  /*112f0*/  STL.64 [R1+0x1b00], R26 ;  /* 0x001b001a01007387 */ /* 0x000fe80000100a00 */
[----:B------:R-:W-:Y:S04]  /*11300*/  STL.64 [R1+0x1af8], R24 ;  /* 0x001af81801007387 */ /* 0x000fe80000100a00 */
[----:B0-----:R-:W-:Y:S04]  /*11310*/  STL.64 [R1+0x70], R4 ;  /* 0x0000700401007387 */ /* 0x001fe80000100a00 */
[----:B------:R-:W-:Y:S04]  /*11320*/  STL.64 [R1+0x78], R6 ;  /* 0x0000780601007387 */ /* 0x000fe80000100a00 */
[----:B------:R-:W0:Y:S04]  /*11330*/  LDSM.16.M88.4 R4, [R0+0x5800] ;  /* 0x005800000004783b */ /* 0x000e280000000200 */
[----:B0-----:R-:W-:Y:S04]  /*11340*/  STL.64 [R1+0x60], R4 ;  /* 0x0000600401007387 */ /* 0x001fe80000100a00 */
[----:B------:R-:W-:Y:S04]  /*11350*/  STL.64 [R1+0x68], R6 ;  /* 0x0000680601007387 */ /* 0x000fe80000100a00 */
[----:B------:R-:W0:Y:S01]  /*11360*/  LDSM.16.M88.4 R4, [R0+0x6000] ;  /* 0x006000000004783b */ /* 0x000e220000000200 */
[----:B------:R-:W-:-:S03]  /*11370*/  IMAD.MOV.U32 R27, RZ, RZ, R2 ;  /* 0x000000ffff1b7224 */ /* 0x000fc600078e0002 */
[----:B0-----:R-:W-:Y:S01]  /*11380*/  STL.64 [R1+0x50], R4 ;  /* 0x0000500401007387 */ /* 0x001fe20000100a00 */
[----:B------:R-:W-:Y:S02]  /*11390*/  IMAD.MOV.U32 R2, RZ, RZ, R6 ;  /* 0x000000ffff027224 */ /* 0x000fe400078e0006 */
[----:B------:R-:W-:Y:S01]  /*113a0*/  IMAD.MOV.U32 R0, RZ, RZ, R7 ;  /* 0x000000ffff007224 */ /* 0x000fe200078e0007 */
[----:B------:R0:W-:Y:S04]  /*113b0*/  STL.64 [R1+0x58], R6 ;  /* 0x0000580601007387 */ /* 0x0001e80000100a00 */
[----:B0-----:R-:W2:Y:S04]  /*113c0*/  LDL.LU.64 R6, [R1+0x1b70] ;  /* 0x001b700001067983 */ /* 0x001ea80000300a00 */
[----:B------:R-:W2:Y:S04]  /*113d0*/  LDL.LU.64 R4, [R1+0x1b68] ;  /* 0x001b680001047983 */ /* 0x000ea80000300a00 */
[----:B------:R-:W-:Y:S04]  /*113e0*/  STL.64 [R1+0x80], R16 ;  /* 0x0000801001007387 */ /* 0x000fe80000100a00 */
[----:B------:R-:W-:Y:S04]  /*113f0*/  STL.64 [R1+0x88], R18 ;  /* 0x0000881201007387 */ /* 0x000fe80000100a00 */
[----:B------:R-:W-:Y:S04]  /*11400*/  STL [R1+0x1924], R0 ;  /* 0x0019240001007387 */ /* 0x000fe80000100800 */
[----:B------:R-:W-:Y:S01]  /*11410*/  STL [R1+0x1920], R2 ;  /* 0x0019200201007387 */ /* 0x000fe20000100800 */
[-C--:B--2---:R-:W-:Y:S03]  /*11420*/  HMMA.16816.F32 R4, R4, R16.reuse, R12 ;  /* 0x000000100404723c */ /* 0x084fe6000000180c */
[----:B------:R-:W2:Y:S04]  /*11430*/  LDL.LU.64 R14, [R1+0x1b60] ;  /* 0x001b6000010e7983 */ /* 0x000ea80000300a00 */
[----:B------:R-:W2:Y:S11]  /*11440*/  LDL.LU.64 R12, [R1+0x1b58] ;  /* 0x001b5800010c7983 */ /* 0x000eb60000300a00 */
[----:B------:R-:W-:Y:S05]  /*11450*/  @!UPT UIADD3 URZ, URZ, URZ, URZ ;  /* 0x0000003f3f3ff290 */ /* 0x000fea000fffe03f */
[----:B------:R-:W-:Y:S04]  /*11460*/  STL.64 [R1+0x230], R4 ;  /* 0x0002300401007387 */ /* 0x000fe80000100a00 */
[----:B------:R0:W-:Y:S04]  /*11470*/  STL.64 [R1+0x238], R6 ;  /* 0x0002380601007387 */ /* 0x0001e80000100a00 */
[----:B0-----:R-:W2:Y:S04]  /*11480*/  LDL.LU.64 R6, [R1+0x1b50] ;  /* 0x001b500001067983 */ /* 0x001ea80000300a00 */
[----:B------:R-:W2:Y:S02]  /*11490*/  LDL.LU.64 R4, [R1+0x1b48] ;  /* 0x001b480001047983 */ /* 0x000ea40000300a00 */
[----:B--2---:R-:W-:Y:S02]  /*114a0*/  HMMA.16816.F32 R16, R4, R16, R12 ;  /* 0x000000100410723c */ /* 0x004fe4000000180c */
[----:B------:R-:W2:Y:S04]  /*114b0*/  LDL.LU.64 R14, [R1+0x1b40] ;  /* 0x001b4000010e7983 */ /* 0x000ea80000300a00 */
[----:B------:R-:W2:Y:S11]  /*114c0*/  LDL.LU.64 R12, [R1+0x1b38] ;  /* 0x001b3800010c7983 */ /* 0x000eb60000300a00 */
[----:B------:R-:W-:Y:S06]  /*114d0*/  @!UPT UIADD3 URZ, URZ, URZ, URZ ;  /* 0x0000003f3f3ff290 */ /* 0x000fec000fffe03f */
[----:B------:R0:W-:Y:S04]  /*114e0*/  STL.64 [R1+0x590], R16 ;  /* 0x0005901001007387 */ /* 0x0001e80000100a00 */
[----:B------:R1:W-:Y:S04]  /*114f0*/  STL.64 [R1+0x598], R18 ;  /* 0x0005981201007387 */ /* 0x0003e80000100a00 */
[----:B0-----:R-:W2:Y:S04]  /*11500*/  LDL.LU.64 R16, [R1+0x930] ;  /* 0x0009300001107983 */ /* 0x001ea80000300a00 */
[----:B-1----:R-:W2:Y:S04]  /*11510*/  LDL.LU.64 R18, [R1+0x938] ;  /* 0x0009380001127983 */ /* 0x002ea80000300a00 */
[----:B------:R-:W-:Y:S04]  /*11520*/  STL.64 [R1+0x1ae8], R6 ;  /* 0x001ae80601007387 */ /* 0x000fe80000100a00 */
[----:B------:R0:W-:Y:S04]  /*11530*/  STL.64 [R1+0x1ae0], R4 ;  /* 0x001ae00401007387 */ /* 0x0001e80000100a00 */
[----:B0-----:R-:W3:Y:S01]  /*11540*/  LDL.LU.64 R4, [R1+0x80] ;  /* 0x0000800001047983 */ /* 0x001ee20000300a00 */
[----:B------:R-:W-:-:S02]  /*11550*/  IMAD.MOV.U32 R24, RZ, RZ, R29 ;  /* 0x000000ffff187224 */ /* 0x000fc400078e001d */
[----:B------:R-:W-:Y:S02]  /*11560*/  IMAD.MOV.U32 R25, RZ, RZ, R28 ;  /* 0x000000ffff197224 */ /* 0x000fe400078e001c */
[----:B------:R-:W-:-:S07]  /*11570*/  IMAD.MOV.U32 R26, RZ, RZ, R3 ;  /* 0x000000ffff1a7224 */ /* 0x000fce00078e0003 */
[-C--:B---3--:R-:W-:Y:S01]  /*11580*/  HMMA.16816.F32 R24, R24, R4.reuse, R8 ;  /* 0x000000041818723c */ /* 0x088fe20000001808 */
[----:B------:R-:W4:Y:S04]  /*11590*/  LDL.LU.64 R10, [R1+0x1b30] ;  /* 0x001b3000010a7983 */ /* 0x000f280000300a00 */
[----:B------:R-:W4:Y:S11]  /*115a0*/  LDL.LU.64 R8, [R1+0x1b28] ;  /* 0x001b280001087983 */ /* 0x000f360000300a00 */
[----:B------:R-:W-:Y:S07]  /*115b0*/  @!UPT UIADD3 URZ, URZ, URZ, URZ ;  /* 0x0000003f3f3ff290 */ /* 0x000fee000fffe03f */
[----:B------:R-:W-:Y:S04]  /*115c0*/  STL.64 [R1+0x1d0], R24 ;  /* 0x0001d01801007387 */ /* 0x000fe80000100a00 */
[----:B------:R4:W-:Y:S02]  /*115d0*/  STL.64 [R1+0x1d8], R26 ;  /* 0x0001d81a01007387 */ /* 0x0009e40000100a00 */
[-C--:B----4-:R-:W-:Y:S02]  /*115e0*/  HMMA.16816.F32 R24, R8, R4.reuse, R20 ;  /* 0x000000040818723c */ /* 0x090fe40000001814 */
[----:B------:R-:W3:Y:S04]  /*115f0*/  LDL.LU.64 R20, [R1+0x3b0] ;  /* 0x0003b00001147983 */ /* 0x000ee80000300a00 */
[----:B------:R-:W3:Y:S11]  /*11600*/  LDL.LU.64 R22, [R1+0x3b8] ;  /* 0x0003b80001167983 */ /* 0x000ef60000300a00 */
[----:B------:R-:W-:Y:S06]  /*11610*/  @!UPT UIADD3 URZ, URZ, URZ, URZ ;  /* 0x0000003f3f3ff290 */ /* 0x000fec000fffe03f */
[----:B------:R0:W-:Y:S04]  /*11620*/  STL.64 [R1+0x540], R24 ;  /* 0x0005401801007387 */ /* 0x0001e80000100a00 */
[----:B------:R1:W-:Y:S04]  /*11630*/  STL.64 [R1+0x548], R26 ;  /* 0x0005481a01007387 */ /* 0x0003e80000100a00 */
[----:B0-----:R-:W4:Y:S04]  /*11640*/  LDL.LU.64 R24, [R1+0x900] ;  /* 0x0009000001187983 */ /* 0x001f280000300a00 */
[----:B-1----:R-:W4:Y:S04]  /*11650*/  LDL.LU.64 R26, [R1+0x908] ;  /* 0x00090800011a7983 */ /* 0x002f280000300a00 */
[----:B------:R0:W-:Y:S04]  /*11660*/  STL.64 [R1+0x1aa0], R10 ;  /* 0x001aa00a01007387 */ /* 0x0001e80000100a00 */
[----:B------:R1:W-:Y:S04]  /*11670*/  STL.64 [R1+0x1a98], R8 ;  /* 0x001a980801007387 */ /* 0x0003e80000100a00 */
[----:B0-----:R-:W3:Y:S04]  /*11680*/  LDL.64 R10, [R1+0x8] ;  /* 0x00000800010a7983 */ /* 0x001ee80000100a00 */
[----:B-1----:R-:W4:Y:S01]  /*11690*/  LDL.64 R8, [R1] ;  /* 0x0000000001087983 */ /* 0x002f220000100a00 */
[----:B--2---:R-:W-:Y:S03]  /*116a0*/  HMMA.16816.F32 R16, R12, R4, R16 ;  /* 0x000000040c10723c */ /* 0x004fe60000001810 */
[----:B---3--:R-:W-:Y:S04]  /*116b0*/  STL.64 [R1+0x1ac8], R10 ;  /* 0x001ac80a01007387 */ /* 0x008fe80000100a00 */
[----:B----4-:R0:W-:Y:S04]  /*116c0*/  STL.64 [R1+0x1ac0], R8 ;  /* 0x001ac00801007387 */ /* 0x0101e80000100a00 */
[----:B0-----:R-:W2:Y:S01]  /*116d0*/  LDL.LU.64 R8, [R1+0x70] ;  /* 0x0000700001087983 */ /* 0x001ea20000300a00 */
[----:B------:R-:W-:-:S02]  /*116e0*/  IMAD.MOV.U32 R2, RZ, RZ, R4 ;  /* 0x000000ffff027224 */ /* 0x000fc400078e0004 */
[----:B------:R-:W-:Y:S01]  /*116f0*/  IMAD.MOV.U32 R0, RZ, RZ, R5 ;  /* 0x000000ffff007224 */ /* 0x000fe200078e0005 */
[----:B--2---:R0:W-:Y:S04]  /*11700*/  STL.64 [R1+0x1af0], R8 ;  /* 0x001af00801007387 */ /* 0x0041e80000100a00 */
[----:B0-----:R-:W2:Y:S04]  /*11710*/  LDL.LU.64 R8, [R1+0x170] ;  /* 0x0001700001087983 */ /* 0x001ea80000300a00 */
[----:B------:R-:W2:Y:S04]  /*11720*/  LDL.LU.64 R10, [R1+0x178] ;  /* 0x00017800010a7983 */ /* 0x000ea80000300a00 */
[----:B------:R-:W-:Y:S04]  /*11730*/  STL.64 [R1+0x3e0], R16 ;  /* 0x0003e01001007387 */ /* 0x000fe80000100a00 */
[----:B------:R0:W-:Y:S04]  /*11740*/  STL.64 [R1+0x3e8], R18 ;  /* 0x0003e81201007387 */ /* 0x0001e80000100a00 */
[----:B0-----:R-:W3:Y:S04]  /*11750*/  LDL.LU.64 R18, [R1+0x1b20] ;  /* 0x001b200001127983 */ /* 0x001ee80000300a00 */
[----:B------:R-:W3:Y:S04]  /*11760*/  LDL.LU.64 R16, [R1+0x1b18] ;  /* 0x001b180001107983 */ /* 0x000ee80000300a00 */
[----:B------:R-:W4:Y:S04]  /*11770*/  LDL.LU.64 R4, [R1+0xbb0] ;  /* 0x000bb00001047983 */ /* 0x000f280000300a00 */
[----:B------:R-:W4:Y:S04]  /*11780*/  LDL.LU.64 R6, [R1+0xbb8] ;  /* 0x000bb80001067983 */ /* 0x000f280000300a00 */
[----:B------:R-:W-:Y:S04]  /*11790*/  STL.64 [R1+0x1ab0], R14 ;  /* 0x001ab00e01007387 */ /* 0x000fe80000100a00 */
[----:B------:R0:W-:Y:S02]  /*117a0*/  STL.64 [R1+0x1aa8], R12 ;  /* 0x001aa80c01007387 */ /* 0x0001e40000100a00 */
[----:B0-----:R-:W-:-:S02]  /*117b0*/  IMAD.MOV.U32 R12, RZ, RZ, R2 ;  /* 0x000000ffff0c7224 */ /* 0x001fc400078e0002 */
[----:B------:R-:W-:-:S07]  /*117c0*/  IMAD.MOV.U32 R13, RZ, RZ, R0 ;  /* 0x000000ffff0d7224 */ /* 0x000fce00078e0000 */
[-C--:B---3--:R-:W-:Y:S11]  /*117d0*/  HMMA.16816.F32 R20, R16, R12.reuse, R20 ;  /* 0x0000000c1014723c */ /* 0x088ff60000001814 */
[----:B------:R-:W-:Y:S11]  /*117e0*/  @!UPT UIADD3 URZ, URZ, URZ, URZ ;  /* 0x0000003f3f3ff290 */ /* 0x000ff6000fffe03f */
[----:B------:R-:W-:Y:S01]  /*117f0*/  @!UPT UIADD3 URZ, URZ, URZ, URZ ;  /* 0x0000003f3f3ff290 */ /* 0x000fe2000fffe03f */
[----:B------:R-:W-:Y:S04]  /*11800*/  STL.64 [R1+0x6d0], R20 ;  /* 0x0006d01401007387 */ /* 0x000fe80000100a00 */
[----:B------:R0:W-:Y:S04]  /*11810*/  STL.64 [R1+0x6d8], R22 ;  /* 0x0006d81601007387 */ /* 0x0001e80000100a00 */
[----:B0-----:R-:W3:Y:S04]  /*11820*/  LDL.LU.64 R22, [R1+0x1b10] ;  /* 0x001b100001167983 */ /* 0x001ee80000300a00 */
[----:B------:R-:W3:Y:S04]  /*11830*/  LDL.LU.64 R20, [R1+0x1b08] ;  /* 0x001b080001147983 */ /* 0x000ee80000300a00 */
[----:B------:R-:W-:Y:S01]  /*11840*/  STL [R1+0x1ab8], R19 ;  /* 0x001ab81301007387 */ /* 0x000fe20000100800 */
        /* <DEDUP_REMOVED lines=11> */
[----:B--2---:R-:W-:Y:S03]  /*11900*/  HMMA.16816.F32 R12, R24, R12, R8 ;  /* 0x0000000c180c723c */ /* 0x004fe60000001808 */
[----:B------:R-:W4:Y:S11]  /*11910*/  LDL.LU.64 R8, [R1+0x1af0] ;  /* 0x001af00001087983 */ /* 0x000f360000300a00 */
[----:B------:R-:W-:Y:S09]  /*11920*/  @!UPT UIADD3 URZ, URZ, URZ, URZ ;  /* 0x0000003f3f3ff290 */ /* 0x000ff2000fffe03f */
[----:B------:R0:W-:Y:S04]  /*11930*/  STL.64 [R1+0x870], R12 ;  /* 0x0008700c01007387 */ /* 0x0001e80000100a00 */
[----:B------:R1:W-:Y:S04]  /*11940*/  STL.64 [R1+0x878], R14 ;  /* 0x0008780e01007387 */ /* 0x0003e80000100a00 */
[----:B0-----:R-:W2:Y:S04]  /*11950*/  LDL.LU.64 R12, [R1+0xa70] ;  /* 0x000a7000010c7983 */ /* 0x001ea80000300a00 */
[----:B-1----:R-:W2:Y:S04]  /*11960*/  LDL.LU.64 R14, [R1+0xa78] ;  /* 0x000a7800010e7983 */ /* 0x002ea80000300a00 */
[----:B------:R0:W-:Y:S04]  /*11970*/  STL.64 [R1+0x1a90], R26 ;  /* 0x001a901a01007387 */ /* 0x0001e80000100a00 */
[----:B------:R1:W-:Y:S04]  /*11980*/  STL.64 [R1+0x1a88], R24 ;  /* 0x001a881801007387 */ /* 0x0003e80000100a00 */
[----:B0-----:R-:W4:Y:S04]  /*11990*/  LDL.64 R26, [R1+0x18] ;  /* 0x00001800011a7983 */ /* 0x001f280000100a00 */
[----:B-1----:R-:W4:Y:S02]  /*119a0*/  LDL.64 R24, [R1+0x10] ;  /* 0x0000100001187983 */ /* 0x002f240000100a00 */
        /* <DEDUP_REMOVED lines=9> */
[----:B------:R-:W-:Y:S01]  /*11a40*/  IMAD.MOV.U32 R28, RZ, RZ, R26 ;  /* 0x000000ffff1c7224 */ /* 0x000fe200078e001a */
[----:B------:R-:W4:Y:S01]  /*11a50*/  LDL.LU.64 R24, [R1+0x4d0] ;  /* 0x0004d00001187983 */ /* 0x000f220000300a00 */
[----:B------:R-:W-:-:S03]  /*11a60*/  IMAD.MOV.U32 R3, RZ, RZ, R27 ;  /* 0x000000ffff037224 */ /* 0x000fc600078e001b */
[----:B------:R-:W4:Y:S01]  /*11a70*/  LDL.LU.64 R26, [R1+0x4d8] ;  /* 0x0004d800011a7983 */ /* 0x000f220000300a00 */
[----:B------:R-:W-:Y:S02]  /*11a80*/  IMAD.MOV.U32 R2, RZ, RZ, R8 ;  /* 0x000000ffff027224 */ /* 0x000fe400078e0008 */
[----:B------:R-:W-:Y:S01]  /*11a90*/  IMAD.MOV.U32 R0, RZ, RZ, R9 ;  /* 0x000000ffff007224 */ /* 0x000fe200078e0009 */
[----:B---3--:R-:W-:Y:S11]  /*11aa0*/  HMMA.16816.F32 R20, R4, R8, R20 ;  /* 0x000000080414723c */ /* 0x008ff60000001814 */
[----:B------:R-:W-:Y:S11]  /*11ab0*/  @!UPT UIADD3 URZ, URZ, URZ, URZ ;  /* 0x0000003f3f3ff290 */ /* 0x000ff6000fffe03f */
[----:B------:R-:W-:Y:S01]  /*11ac0*/  @!UPT UIADD3 URZ, URZ, URZ, URZ ;  /* 0x0000003f3f3ff290 */ /* 0x000fe2000fffe03f */
[----:B------:R-:W-:Y:S04]  /*11ad0*/  STL.64 [R1+0x580], R20 ;  /* 0x0005801401007387 */ /* 0x000fe80000100a00 */
[----:B------:R0:W-:Y:S04]  /*11ae0*/  STL.64 [R1+0x588], R22 ;  /* 0x0005881601007387 */ /* 0x0001e80000100a00 */
[----:B0-----:R-:W3:Y:S04]  /*11af0*/  LDL.LU.64 R22, [R1+0x1ad8] ;  /* 0x001ad80001167983 */ /* 0x001ee80000300a00 */
[----:B------:R-:W3:Y:S04]  /*11b00*/  LDL.LU.64 R20, [R1+0x1ad0] ;  /* 0x001ad00001147983 */ /* 0x000ee80000300a00 */
[----:B------:R-:W2:Y:S04]  /*11b10*/  LDL.LU.64 R10, [R1+0x1ac8] ;  /* 0x001ac800010a7983 */ /* 0x000ea80000300a00 */
[----:B------:R-:W2:Y:S04]  /*11b20*/  LDL.LU.64 R8, [R1+0x1ac0] ;  /* 0x001ac00001087983 */ /* 0x000ea80000300a00 */
[----:B------:R0:W-:Y:S04]  /*11b30*/  STL.64 [R1+0x1a50], R6 ;  /* 0x001a500601007387 */ /* 0x0001e80000100a00 */
[----:B------:R1:W-:Y:S01]  /*11b40*/  STL.64 [R1+0x1a48], R4 ;  /* 0x001a480401007387 */ /* 0x0003e20000100a00 */
[----:B0-----:R-:W-:-:S02]  /*11b50*/  IMAD.MOV.U32 R6, RZ, RZ, R28 ;  /* 0x000000ffff067224 */ /* 0x001fc400078e001c */
[----:B------:R-:W-:Y:S02]  /*11b60*/  IMAD.MOV.U32 R7, RZ, RZ, R3 ;  /* 0x000000ffff077224 */ /* 0x000fe400078e0003 */
[----:B-1----:R-:W-:Y:S02]  /*11b70*/  IMAD.MOV.U32 R4, RZ, RZ, R19 ;  /* 0x000000ffff047224 */ /* 0x002fe400078e0013 */
[----:B------:R-:W-:Y:S01]  /*11b80*/  IMAD.MOV.U32 R5, RZ, RZ, R29 ;  /* 0x000000ffff057224 */ /* 0x000fe200078e001d */
[----:B------:R-:W3:Y:S04]  /*11b90*/  LDL.LU R19, [R1+0x1ab8] ;  /* 0x001ab80001137983 */ /* 0x000ee80000300800 */
[----:B------:R-:W-:Y:S04]  /*11ba0*/  STL.64 [R1+0x1a70], R6 ;  /* 0x001a700601007387 */ /* 0x000fe80000100a00 */
[----:B------:R0:W-:Y:S02]  /*11bb0*/  STL.64 [R1+0x1a68], R4 ;  /* 0x001a680401007387 */ /* 0x0001e40000100a00 */
        /* <DEDUP_REMOVED lines=12> */
[----:B------:R-:W4:Y:S04]  /*11c80*/  LDL.LU.64 R10, [R1+0x1aa0] ;  /* 0x001aa000010a7983 */ /* 0x000f280000300a00 */
[----:B------:R-:W4:Y:S02]  /*11c90*/  LDL.LU.64 R8, [R1+0x1a98] ;  /* 0x001a980001087983 */ /* 0x000f240000300a00 */
[----:B----4-:R-:W-:Y:S02]  /*11ca0*/  HMMA.16816.F32 R24, R8, R4, R24 ;  /* 0x000000040818723c */ /* 0x010fe40000001818 */
        /* <DEDUP_REMOVED lines=8> */
[----:B0-----:R-:W3:Y:S04]  /*11d30*/  LDL.LU.64 R24, [R1+0x910] ;  /* 0x0009100001187983 */ /* 0x001ee80000300a00 */
[----:B-1----:R-:W3:Y:S04]  /*11d40*/  LDL.LU.64 R26, [R1+0x918] ;  /* 0x00091800011a7983 */ /* 0x002ee80000300a00 */
[----:B------:R-:W-:Y:S04]  /*11d50*/  STL.64 [R1+0x1a60], R10 ;  /* 0x001a600a01007387 */ /* 0x000fe80000100a00 */
[----:B------:R0:W-:Y:S04]  /*11d60*/  STL.64 [R1+0x1a58], R8 ;  /* 0x001a580801007387 */ /* 0x0001e80000100a00 */
        /* <DEDUP_REMOVED lines=13> */
[----:B------:R-:W-:Y:S04]  /*11e40*/  STL.64 [R1+0x1a40], R14 ;  /* 0x001a400e01007387 */ /* 0x000fe80000100a00 */
        /* <DEDUP_REMOVED lines=23> */
[----:B------:R-:W4:Y:S04]  /*11fc0*/  LDL.LU.64 R10, [R1+0x1a80] ;  /* 0x001a8000010a7983 */ /* 0x000f280000300a00 */
[----:B------:R-:W4:Y:S11]  /*11fd0*/  LDL.LU.64 R8, [R1+0x1a78] ;  /* 0x001a780001087983 */ /* 0x000f360000300a00 */
[----:B------:R-:W-:Y:S05]  /*11fe0*/  @!UPT UIADD3 URZ, URZ, URZ, URZ ;  /* 0x0000003f3f3ff290 */ /* 0x000fea000fffe03f */
        /* <DEDUP_REMOVED lines=8> */
[-C--:B----4-:R-:W-:Y:S03]  /*12070*/  HMMA.16816.F32 R4, R4, R16.reuse, R8 ;  /* 0x000000100404723c */ /* 0x090fe60000001808 */
[----:B------:R-:W3:Y:S04]  /*12080*/  LDL.LU.64 R10, [R1+0x1a60] ;  /* 0x001a6000010a7983 */ /* 0x000ee80000300a00 */
[----:B------:R-:W3:Y:S11]  /*12090*/  LDL.LU.64 R8, [R1+0x1a58] ;  /* 0x001a580001087983 */ /* 0x000ef60000300a00 */
[----:B------:R-:W-:Y:S05]  /*120a0*/  @!UPT UIADD3 URZ, URZ, URZ, URZ ;  /* 0x0000003f3f3ff290 */ /* 0x000fea000fffe03f */
        /* <DEDUP_REMOVED lines=15> */
[----:B------:R-:W2:Y:S04]  /*121a0*/  LDL.LU.64 R6, [R1+0x18] ;  /* 0x0000180001067983 */ /* 0x000ea80000300a00 */
[----:B------:R-:W3:Y:S04]  /*121b0*/  LDL.LU.64 R14, [R1+0x1a40] ;  /* 0x001a4000010e7983 */ /* 0x000ee80000300a00 */
[----:B------:R-:W3:Y:S04]  /*121c0*/  LDL.LU.64 R12, [R1+0x1a38] ;  /* 0x001a3800010c7983 */ /* 0x000ee80000300a00 */
        /* <DEDUP_REMOVED lines=13> */
[----:B0-----:R-:W2:Y:S04]  /*122a0*/  LDL.64 R8, [R1] ;  /* 0x0000000001087983 */ /* 0x001ea80000100a00 */
[----:B------:R-:W2:Y:S01]  /*122b0*/  LDL.LU.64 R10, [R1+0x8] ;  /* 0x00000800010a7983 */ /* 0x000ea20000300a00 */
[----:B---3--:R-:W-:Y:S01]  /*122c0*/  HMMA.16816.F32 R20, R12, R16, R20 ;  /* 0x000000100c14723c */ /* 0x008fe20000001814 */
[----:B------:R-:W-:-:S02]  /*122d0*/  IMAD.MOV.U32 R2, RZ, RZ, R16 ;  /* 0x000000ffff027224 */ /* 0x000fc400078e0010 */
[----:B------:R-:W-:Y:S01]  /*122e0*/  IMAD.MOV.U32 R0, RZ, RZ, R17 ;  /* 0x000000ffff007224 */ /* 0x000fe200078e0011 */
[----:B--2---:R-:W-:Y:S04]  /*122f0*/  STL.64 [R1+0x19d0], R10 ;  /* 0x0019d00a01007387 */ /* 0x004fe80000100a00 */
[----:B------:R0:W-:Y:S04]  /*12300*/  STL.64 [R1+0x19c8], R8 ;  /* 0x0019c80801007387 */ /* 0x0001e80000100a00 */
[----:B0-----:R-:W2:Y:S04]  /*12310*/  LDL.LU.64 R8, [R1+0x510] ;  /* 0x0005100001087983 */ /* 0x001ea80000300a00 */
[----:B------:R-:W2:Y:S07]  /*12320*/  LDL.LU.64 R10, [R1+0x518] ;  /* 0x00051800010a7983 */ /* 0x000eae0000300a00 */
[----:B------:R-:W-:Y:S04]  /*12330*/  STL.64 [R1+0x3c0], R20 ;  /* 0x0003c01401007387 */ /* 0x000fe80000100a00 */
[----:B------:R0:W-:Y:S04]  /*12340*/  STL.64 [R1+0x3c8], R22 ;  /* 0x0003c81601007387 */ /* 0x0001e80000100a00 */
[----:B0-----:R-:W3:Y:S04]  /*12350*/  LDL.LU.64 R22, [R1+0x1a20] ;  /* 0x001a200001167983 */ /* 0x001ee80000300a00 */
[----:B------:R-:W3:Y:S04]  /*12360*/  LDL.LU.64 R20, [R1+0x1a18] ;  /* 0x001a180001147983 */ /* 0x000ee80000300a00 */
[----:B------:R-:W2:Y:S04]  /*12370*/  LDL.LU.64 R18, [R1+0x1a10] ;  /* 0x001a100001127983 */ /* 0x000ea80000300a00 */
[----:B------:R-:W2:Y:S04]  /*12380*/  LDL.LU.64 R16, [R1+0x1a08] ;  /* 0x001a080001107983 */ /* 0x000ea80000300a00 */
[----:B------:R-:W-:Y:S04]  /*12390*/  STL.64 [R1+0x19a0], R14 ;  /* 0x0019a00e01007387 */ /* 0x000fe80000100a00 */
[----:B------:R0:W-:Y:S02]  /*123a0*/  STL.64 [R1+0x1998], R12 ;  /* 0x0019980c01007387 */ /* 0x0001e40000100a00 */
[----:B0-----:R-:W-:-:S02]  /*123b0*/  IMAD.MOV.U32 R12, RZ, RZ, R2 ;  /* 0x000000ffff0c7224 */ /* 0x001fc400078e0002 */
[----:B------:R-:W-:-:S07]  /*123c0*/  IMAD.MOV.U32 R13, RZ, RZ, R0 ;  /* 0x000000ffff0d7224 */ /* 0x000fce00078e0000 */
[-C--:B--2---:R-:W-:Y:S11]  /*123d0*/  HMMA.16816.F32 R8, R16, R12.reuse, R8 ;  /* 0x0000000c1008723c */ /* 0x084ff60000001808 */
[----:B------:R-:W-:Y:S11]  /*123e0*/  @!UPT UIADD3 URZ, URZ, URZ, URZ ;  /* 0x0000003f3f3ff290 */ /* 0x000ff6000fffe03f */
[----:B------:R-:W-:Y:S01]  /*123f0*/  @!UPT UIADD3 URZ, URZ, URZ, URZ ;  /* 0x0000003f3f3ff290 */ /* 0x000fe2000fffe03f */
[----:B------:R0:W-:Y:S04]  /*12400*/  STL.64 [R1+0x6b0], R8 ;  /* 0x0006b00801007387 */ /* 0x0001e80000100a00 */
[----:B------:R1:W-:Y:S04]  /*12410*/  STL.64 [R1+0x6b8], R10 ;  /* 0x0006b80a01007387 */ /* 0x0003e80000100a00 */
[----:B0-----:R-:W2:Y:S04]  /*12420*/  LDL.LU.64 R8, [R1+0x560] ;  /* 0x0005600001087983 */ /* 0x001ea80000300a00 */
[----:B-1----:R-:W2:Y:S01]  /*12430*/  LDL.LU.64 R10, [R1+0x568] ;  /* 0x00056800010a7983 */ /* 0x002ea20000300a00 */
[-C--:B---3--:R-:W-:Y:S03]  /*12440*/  HMMA.16816.F32 R24, R20, R12.reuse, R24 ;  /* 0x0000000c1418723c */ /* 0x088fe60000001818 */
[----:B--2---:R-:W-:Y:S04]  /*12450*/  STL.64 [R1+0x19f0], R10 ;  /* 0x0019f00a01007387 */ /* 0x004fe80000100a00 */
[----:B------:R0:W-:Y:S04]  /*12460*/  STL.64 [R1+0x19e8], R8 ;  /* 0x0019e80801007387 */ /* 0x0001e80000100a00 */
[----:B0-----:R-:W2:Y:S04]  /*12470*/  LDL.LU.64 R8, [R1+0xb90] ;  /* 0x000b900001087983 */ /* 0x001ea80000300a00 */
[----:B------:R-:W2:Y:S04]  /*12480*/  LDL.LU.64 R10, [R1+0xb98] ;  /* 0x000b9800010a7983 */ /* 0x000ea80000300a00 */
[----:B------:R-:W-:Y:S04]  /*12490*/  STL.64 [R1+0x19c0], R18 ;  /* 0x0019c01201007387 */ /* 0x000fe80000100a00 */
[----:B------:R0:W-:Y:S04]  /*124a0*/  STL.64 [R1+0x19b8], R16 ;  /* 0x0019b81001007387 */ /* 0x0001e80000100a00 */
[----:B0-----:R-:W3:Y:S04]  /*124b0*/  LDL.LU.64 R16, [R1+0x1e0] ;  /* 0x0001e00001107983 */ /* 0x001ee80000300a00 */
[----:B------:R-:W3:Y:S04]  /*124c0*/  LDL.LU.64 R18, [R1+0x1e8] ;  /* 0x0001e80001127983 */ /* 0x000ee80000300a00 */
[----:B------:R-:W-:Y:S04]  /*124d0*/  STL.64 [R1+0x380], R24 ;  /* 0x0003801801007387 */ /* 0x000fe80000100a00 */
[----:B------:R0:W-:Y:S04]  /*124e0*/  STL.64 [R1+0x388], R26 ;  /* 0x0003881a01007387 */ /* 0x0001e80000100a00 */
[----:B0-----:R-:W3:Y:S04]  /*124f0*/  LDL.LU.64 R26, [R1+0x1a00] ;  /* 0x001a0000011a7983 */ /* 0x001ee80000300a00 */
[----:B------:R-:W3:Y:S02]  /*12500*/  LDL.LU.64 R24, [R1+0x19f8] ;  /* 0x0019f80001187983 */ /* 0x000ee40000300a00 */
[----:B---3--:R-:W-:Y:S02]  /*12510*/  HMMA.16816.F32 R12, R24, R12, R16 ;  /* 0x0000000c180c723c */ /* 0x008fe40000001810 */
[----:B------:R-:W3:Y:S04]  /*12520*/  LDL.LU.64 R16, [R1+0xaa0] ;  /* 0x000aa00001107983 */ /* 0x000ee80000300a00 */
[----:B------:R-:W3:Y:S11]  /*12530*/  LDL.LU.64 R18, [R1+0xaa8] ;  /* 0x000aa80001127983 */ /* 0x000ef60000300a00 */
[----:B------:R-:W-:Y:S06]  /*12540*/  @!UPT UIADD3 URZ, URZ, URZ, URZ ;  /* 0x0000003f3f3ff290 */ /* 0x000fec000fffe03f */
[----:B------:R0:W-:Y:S04]  /*12550*/  STL.64 [R1+0x8c0], R12 ;  /* 0x0008c00c01007387 */ /* 0x0001e80000100a00 */
[----:B------:R1:W-:Y:S04]  /*12560*/  STL.64 [R1+0x8c8], R14 ;  /* 0x0008c80e01007387 */ /* 0x0003e80000100a00 */
[----:B0-----:R-:W2:Y:S04]  /*12570*/  LDL.LU.64 R12, [R1+0x8f0] ;  /* 0x0008f000010c7983 */ /* 0x001ea80000300a00 */
[----:B-1----:R-:W2:Y:S04]  /*12580*/  LDL.LU.64 R14, [R1+0x8f8] ;  /* 0x0008f800010e7983 */ /* 0x002ea80000300a00 */
[----:B------:R-:W-:Y:S04]  /*12590*/  STL.64 [R1+0x1990], R26 ;  /* 0x0019901a01007387 */ /* 0x000fe80000100a00 */
[----:B------:R0:W-:Y:S04]  /*125a0*/  STL.64 [R1+0x1988], R24 ;  /* 0x0019881801007387 */ /* 0x0001e80000100a00 */
[----:B0-----:R-:W2:Y:S01]  /*125b0*/  LDL.LU.64 R24, [R1+0x50] ;  /* 0x0000500001187983 */ /* 0x001ea20000300a00 */
[----:B------:R-:W-:-:S02]  /*125c0*/  IMAD.MOV.U32 R2, RZ, RZ, R6 ;  /* 0x000000ffff027224 */ /* 0x000fc400078e0006 */
[----:B------:R-:W-:Y:S02]  /*125d0*/  IMAD.MOV.U32 R0, RZ, RZ, R7 ;  /* 0x000000ffff007224 */ /* 0x000fe400078e0007 */
[----:B----4-:R-:W-:Y:S02]  /*125e0*/  IMAD.MOV.U32 R26, RZ, RZ, R4 ;  /* 0x000000ffff1a7224 */ /* 0x010fe400078e0004 */
[----:B------:R-:W-:Y:S01]  /*125f0*/  IMAD.MOV.U32 R3, RZ, RZ, R5 ;  /* 0x000000ffff037224 */ /* 0x000fe200078e0005 */
[-C--:B--2---:R-:W-:Y:S11]  /*12600*/  HMMA.16816.F32 R8, R4, R24.reuse, R8 ;  /* 0x000000180408723c */ /* 0x084ff60000001808 */
[----:B------:R-:W-:Y:S11]  /*12610*/  @!UPT UIADD3 URZ, URZ, URZ, URZ ;  /* 0x0000003f3f3ff290 */ /* 0x000ff6000fffe03f */
[----:B------:R-:W-:Y:S01]  /*12620*/  @!UPT UIADD3 URZ, URZ, URZ, URZ ;  /* 0x0000003f3f3ff290 */ /* 0x000fe2000fffe03f */
        /* <DEDUP_REMOVED lines=21> */
[----:B0-----:R-:W2:Y:S04]  /*12780*/  LDL.LU.64 R4, [R1+0x970] ;  /* 0x0009700001047983 */ /* 0x001ea80000300a00 */
[----:B------:R-:W2:Y:S01]  /*12790*/  LDL.LU.64 R6, [R1+0x978] ;  /* 0x0009780001067983 */ /* 0x000ea20000300a00 */
[----:B---3--:R-:W-:Y:S01]  /*127a0*/  HMMA.16816.F32 R16, R8, R24, R16 ;  /* 0x000000180810723c */ /* 0x008fe20000001810 */
[----:B------:R-:W-:-:S02]  /*127b0*/  IMAD.MOV.U32 R2, RZ, RZ, R10 ;  /* 0x000000ffff027224 */ /* 0x000fc400078e000a */
[----:B------:R-:W-:Y:S02]  /*127c0*/  IMAD.MOV.U32 R29, RZ, RZ, R11 ;  /* 0x000000ffff1d7224 */ /* 0x000fe400078e000b */
[----:B------:R-:W-:Y:S11]  /*127d0*/  IMAD.MOV.U32 R0, RZ, RZ, R9 ;  /* 0x000000ffff007224 */ /* 0x000ff600078e0009 */
[----:B------:R-:W-:Y:S07]  /*127e0*/  @!UPT UIADD3 URZ, URZ, URZ, URZ ;  /* 0x0000003f3f3ff290 */ /* 0x000fee000fffe03f */
[----:B------:R-:W-:Y:S04]  /*127f0*/  STL.64 [R1+0x1a0], R16 ;  /* 0x0001a01001007387 */ /* 0x000fe80000100a00 */
[----:B------:R0:W-:Y:S04]  /*12800*/  STL.64 [R1+0x1a8], R18 ;  /* 0x0001a81201007387 */ /* 0x0001e80000100a00 */
[----:B0-----:R-:W3:Y:S04]  /*12810*/  LDL.LU.64 R18, [R1+0x19c0] ;  /* 0x0019c00001127983 */ /* 0x001ee80000300a00 */
[----:B------:R-:W3:Y:S04]  /*12820*/  LDL.LU.64 R16, [R1+0x19b8] ;  /* 0x0019b80001107983 */ /* 0x000ee80000300a00 */
[----:B------:R-:W4:Y:S04]  /*12830*/  LDL.LU.64 R10, [R1+0x19b0] ;  /* 0x0019b000010a7983 */ /* 0x000f280000300a00 */
[----:B------:R-:W4:Y:S02]  /*12840*/  LDL.LU.64 R8, [R1+0x19a8] ;  /* 0x0019a80001087983 */ /* 0x000f240000300a00 */
        /* <DEDUP_REMOVED lines=9> */
[----:B0-----:R-:W4:Y:S04]  /*128e0*/  LDL.LU.64 R8, [R1+0xa40] ;  /* 0x000a400001087983 */ /* 0x001f280000300a00 */
[----:B------:R-:W4:Y:S02]  /*128f0*/  LDL.LU.64 R10, [R1+0xa48] ;  /* 0x000a4800010a7983 */ /* 0x000f240000300a00 */
[----:B----4-:R-:W-:Y:S11]  /*12900*/  HMMA.16816.F32 R8, R12, R24, R8 ;  /* 0x000000180c08723c */ /* 0x010ff60000001808 */
[----:B------:R-:W-:Y:S11]  /*12910*/  @!UPT UIADD3 URZ, URZ, URZ, URZ ;  /* 0x0000003f3f3ff290 */ /* 0x000ff6000fffe03f */
[----:B------:R-:W-:Y:S01]  /*12920*/  @!UPT UIADD3 URZ, URZ, URZ, URZ ;  /* 0x0000003f3f3ff290 */ /* 0x000fe2000fffe03f */
[----:B------:R-:W-:Y:S04]  /*12930*/  STL.64 [R1+0x3b0], R8 ;  /* 0x0003b00801007387 */ /* 0x000fe80000100a00 */
[----:B------:R0:W-:Y:S04]  /*12940*/  STL.64 [R1+0x3b8], R10 ;  /* 0x0003b80a01007387 */ /* 0x0001e80000100a00 */
[----:B0-----:R-:W4:Y:S04]  /*12950*/  LDL R11, [R1+0x128] ;  /* 0x00012800010b7983 */ /* 0x001f280000100800 */
[----:B------:R-:W-:Y:S04]  /*12960*/  STL.64 [R1+0x18b0], R14 ;  /* 0x0018b00e01007387 */ /* 0x000fe80000100a00 */
[----:B------:R0:W-:Y:S04]  /*12970*/  STL.64 [R1+0x18a8], R12 ;  /* 0x0018a80c01007387 */ /* 0x0001e80000100a00 */
[----:B0-----:R-:W3:Y:S04]  /*12980*/  LDL.LU.64 R12, [R1+0x6a0] ;  /* 0x0006a000010c7983 */ /* 0x001ee80000300a00 */
[----:B------:R-:W3:Y:S01]  /*12990*/  LDL.LU.64 R14, [R1+0x6a8] ;  /* 0x0006a800010e7983 */ /* 0x000ee20000300a00 */
[----:B------:R-:W-:-:S02]  /*129a0*/  IMAD.MOV.U32 R8, RZ, RZ, R24 ;  /* 0x000000ffff087224 */ /* 0x000fc400078e0018 */
[----:B------:R-:W-:Y:S01]  /*129b0*/  IMAD.MOV.U32 R3, RZ, RZ, R25 ;  /* 0x000000ffff037224 */ /* 0x000fe200078e0019 */
[----:B---3--:R-:W-:Y:S11]  /*129c0*/  HMMA.16816.F32 R12, R16, R24, R12 ;  /* 0x00000018100c723c */ /* 0x008ff6000000180c */
[----:B------:R-:W-:Y:S11]  /*129d0*/  @!UPT UIADD3 URZ, URZ, URZ, URZ ;  /* 0x0000003f3f3ff290 */ /* 0x000ff6000fffe03f */
[----:B------:R-:W-:Y:S01]  /*129e0*/  @!UPT UIADD3 URZ, URZ, URZ, URZ ;  /* 0x0000003f3f3ff290 */ /* 0x000fe2000fffe03f */
[----:B------:R-:W-:Y:S04]  /*129f0*/  STL.64 [R1+0x6a0], R12 ;  /* 0x0006a00c01007387 */ /* 0x000fe80000100a00 */
[----:B------:R-:W-:Y:S04]  /*12a00*/  STL.64 [R1+0x6a8], R14 ;  /* 0x0006a80e01007387 */ /* 0x000fe80000100a00 */
[----:B------:R-:W3:Y:S04]  /*12a10*/  LDL.LU.64 R26, [R1+0x1990] ;  /* 0x00199000011a7983 */ /* 0x000ee80000300a00 */
[----:B------:R-:W3:Y:S04]  /*12a20*/  LDL.LU.64 R24, [R1+0x1988] ;  /* 0x0019880001187983 */ /* 0x000ee80000300a00 */
[----:B------:R-:W-:Y:S04]  /*12a30*/  STL.64 [R1+0x1880], R18 ;  /* 0x0018801201007387 */ /* 0x000fe80000100a00 */
[----:B------:R0:W-:Y:S02]  /*12a40*/  STL.64 [R1+0x1878], R16 ;  /* 0x0018781001007387 */ /* 0x0001e40000100a00 */
[----:B0-----:R-:W-:-:S02]  /*12a50*/  IMAD.MOV.U32 R16, RZ, RZ, R8 ;  /* 0x000000ffff107224 */ /* 0x001fc400078e0008 */
[----:B------:R-:W-:-:S07]  /*12a60*/  IMAD.MOV.U32 R17, RZ, RZ, R3 ;  /* 0x000000ffff117224 */ /* 0x000fce00078e0003 */
[-C--:B--2---:R-:W-:Y:S01]  /*12a70*/  HMMA.16816.F32 R12, R20, R16.reuse, R4 ;  /* 0x00000010140c723c */ /* 0x084fe20000001804 */
[----:B------:R-:W3:Y:S04]  /*12a80*/  LDL.LU.64 R4, [R1+0x1f0] ;  /* 0x0001f00001047983 */ /* 0x000ee80000300a00 */
[----:B------:R-:W3:Y:S11]  /*12a90*/  LDL.LU.64 R6, [R1+0x1f8] ;  /* 0x0001f80001067983 */ /* 0x000ef60000300a00 */
[----:B------:R-:W-:Y:S07]  /*12aa0*/  @!UPT UIADD3 URZ, URZ, URZ, URZ ;  /* 0x0000003f3f3ff290 */ /* 0x000fee000fffe03f */
[----:B------:R0:W-:Y:S04]  /*12ab0*/  STL.64 [R1+0x370], R12 ;  /* 0x0003700c01007387 */ /* 0x0001e80000100a00 */
[----:B------:R1:W-:Y:S04]  /*12ac0*/  STL.64 [R1+0x378], R14 ;  /* 0x0003780e01007387 */ /* 0x0003e80000100a00 */
[----:B0-----:R-:W2:Y:S04]  /*12ad0*/  LDL.LU.64 R12, [R1+0x940] ;  /* 0x00094000010c7983 */ /* 0x001ea80000300a00 */
[----:B-1----:R-:W2:Y:S04]  /*12ae0*/  LDL.LU.64 R14, [R1+0x948] ;  /* 0x00094800010e7983 */ /* 0x002ea80000300a00 */
[----:B--2---:R-:W-:Y:S04]  /*12af0*/  STL.64 [R1+0x1930], R14 ;  /* 0x0019300e01007387 */ /* 0x004fe80000100a00 */
[----:B------:R0:W-:Y:S04]  /*12b00*/  STL.64 [R1+0x1928], R12 ;  /* 0x0019280c01007387 */ /* 0x0001e80000100a00 */
[----:B0-----:R-:W2:Y:S04]  /*12b10*/  LDL.LU.64 R12, [R1+0x960] ;  /* 0x00096000010c7983 */ /* 0x001ea80000300a00 */
[----:B------:R-:W2:Y:S04]  /*12b20*/  LDL.LU.64 R14, [R1+0x968] ;  /* 0x00096800010e7983 */ /* 0x000ea80000300a00 */
[----:B--2---:R-:W-:Y:S04]  /*12b30*/  STL.64 [R1+0x1950], R14 ;  /* 0x0019500e01007387 */ /* 0x004fe80000100a00 */
[----:B------:R0:W-:Y:S04]  /*12b40*/  STL.64 [R1+0x1948], R12 ;  /* 0x0019480c01007387 */ /* 0x0001e80000100a00 */
[----:B0-----:R-:W2:Y:S04]  /*12b50*/  LDL.LU.64 R12, [R1+0xb60] ;  /* 0x000b6000010c7983 */ /* 0x001ea80000300a00 */
[----:B------:R-:W2:Y:S04]  /*12b60*/  LDL.LU.64 R14, [R1+0xb68] ;  /* 0x000b6800010e7983 */ /* 0x000ea80000300a00 */
[----:B--2---:R-:W-:Y:S04]  /*12b70*/  STL.64 [R1+0x1960], R14 ;  /* 0x0019600e01007387 */ /* 0x004fe80000100a00 */
[----:B------:R0:W-:Y:S04]  /*12b80*/  STL.64 [R1+0x1958], R12 ;  /* 0x0019580c01007387 */ /* 0x0001e80000100a00 */
[----:B0-----:R-:W2:Y:S04]  /*12b90*/  LDL.LU.64 R12, [R1+0xb70] ;  /* 0x000b7000010c7983 */ /* 0x001ea80000300a00 */
[----:B------:R-:W2:Y:S01]  /*12ba0*/  LDL.LU.64 R14, [R1+0xb78] ;  /* 0x000b7800010e7983 */ /* 0x000ea20000300a00 */
[----:B---3--:R-:W-:Y:S03]  /*12bb0*/  HMMA.16816.F32 R16, R24, R16, R4 ;  /* 0x000000101810723c */ /* 0x008fe60000001804 */
        /* <DEDUP_REMOVED lines=8> */
[----:B------:R-:W2:Y:S04]  /*12c40*/  LDL.LU.64 R6, [R1+0x1980] ;  /* 0x0019800001067983 */ /* 0x000ea80000300a00 */
[----:B------:R-:W2:Y:S04]  /*12c50*/  LDL.LU.64 R4, [R1+0x1978] ;  /* 0x0019780001047983 */ /* 0x000ea80000300a00 */
[----:B------:R-:W-:Y:S04]  /*12c60*/  STL.64 [R1+0x1840], R26 ;  /* 0x0018401a01007387 */ /* 0x000fe80000100a00 */
[----:B------:R-:W-:Y:S04]  /*12c70*/  STL.64 [R1+0x1838], R24 ;  /* 0x0018381801007387 */ /* 0x000fe80000100a00 */
[----:B----4-:R-:W0:Y:S04]  /*12c80*/  LDSM.16.M88.4 R24, [R11+0x6800] ;  /* 0x006800000b18783b */ /* 0x010e280000000200 */
[----:B------:R-:W-:Y:S04]  /*12c90*/  STL.64 [R1+0x8d0], R16 ;  /* 0x0008d01001007387 */ /* 0x000fe80000100a00 */
[----:B------:R-:W-:Y:S04]  /*12ca0*/  STL.64 [R1+0x8d8], R18 ;  /* 0x0008d81201007387 */ /* 0x000fe80000100a00 */
[----:B------:R-:W1:Y:S04]  /*12cb0*/  LDSM.16.M88.4 R16, [R11+0x7000] ;  /* 0x007000000b10783b */ /* 0x000e680000000200 */
[----:B------:R-:W4:Y:S04]  /*12cc0*/  LDSM.16.M88.4 R8, [R11+0x7800] ;  /* 0x007800000b08783b */ /* 0x000f280000000200 */
[----:B0-----:R-:W-:Y:S01]  /*12cd0*/  STL.64 [R1+0x48], R26 ;  /* 0x0000481a01007387 */ /* 0x001fe20000100a00 */
[C---:B--2---:R-:W-:Y:S11]  /*12ce0*/  HMMA.16816.F32 R12, R4.reuse, R24, R12 ;  /* 0x00000018040c723c */ /* 0x044ff6000000180c */
[----:B------:R-:W-:Y:S11]  /*12cf0*/  @!UPT UIADD3 URZ, URZ, URZ, URZ ;  /* 0x0000003f3f3ff290 */ /* 0x000ff6000fffe03f */
[----:B------:R-:W-:Y:S01]  /*12d00*/  @!UPT UIADD3 URZ, URZ, URZ, URZ ;  /* 0x0000003f3f3ff290 */ /* 0x000fe2000fffe03f */
[----:B------:R-:W-:Y:S04]  /*12d10*/  STL.64 [R1+0x1f0], R12 ;  /* 0x0001f00c01007387 */ /* 0x000fe80000100a00 */
[----:B------:R0:W-:Y:S04]  /*12d20*/  STL.64 [R1+0x1f8], R14 ;  /* 0x0001f80e01007387 */ /* 0x0001e80000100a00 */
[----:B0-----:R-:W2:Y:S04]  /*12d30*/  LDL.LU.64 R14, [R1+0x1970] ;  /* 0x00197000010e7983 */ /* 0x001ea80000300a00 */
[----:B------:R-:W2:Y:S04]  /*12d40*/  LDL.LU.64 R12, [R1+0x1968] ;  /* 0x00196800010c7983 */ /* 0x000ea80000300a00 */
[----:B-1----:R-:W-:Y:S04]  /*12d50*/  STL.64 [R1+0x30], R16 ;  /* 0x0000301001007387 */ /* 0x002fe80000100a00 */
[----:B------:R-:W-:Y:S01]  /*12d60*/  STL.64 [R1+0x38], R18 ;  /* 0x0000381201007387 */ /* 0x000fe20000100a00 */
[C---:B--2---:R-:W-:Y:S11]  /*12d70*/  HMMA.16816.F32 R12, R4.reuse, R16, R12 ;  /* 0x00000010040c723c */ /* 0x044ff6000000180c */
[----:B------:R-:W-:Y:S11]  /*12d80*/  @!UPT UIADD3 URZ, URZ, URZ, URZ ;  /* 0x0000003f3f3ff290 */ /* 0x000ff6000fffe03f */
[----:B------:R-:W-:Y:S01]  /*12d90*/  @!UPT UIADD3 URZ, URZ, URZ, URZ ;  /* 0x0000003f3f3ff290 */ /* 0x000fe2000fffe03f */
[----:B------:R-:W-:Y:S04]  /*12da0*/  STL.64 [R1+0x1e0], R12 ;  /* 0x0001e00c01007387 */ /* 0x000fe80000100a00 */
[----:B------:R0:W-:Y:S04]  /*12db0*/  STL.64 [R1+0x1e8], R14 ;  /* 0x0001e80e01007387 */ /* 0x0001e80000100a00 */
[----:B0-----:R-:W2:Y:S04]  /*12dc0*/  LDL.LU.64 R14, [R1+0x1960] ;  /* 0x00196000010e7983 */ /* 0x001ea80000300a00 */
[----:B------:R-:W2:Y:S04]  /*12dd0*/  LDL.LU.64 R12, [R1+0x1958] ;  /* 0x00195800010c7983 */ /* 0x000ea80000300a00 */
[----:B----4-:R-:W-:Y:S01]  /*12de0*/  STL.64 [R1+0x28], R10 ;  /* 0x0000280a01007387 */ /* 0x010fe20000100a00 */
[----:B--2---:R-:W-:Y:S03]  /*12df0*/  HMMA.16816.F32 R4, R4, R8, R12 ;  /* 0x000000080404723c */ /* 0x004fe6000000180c */
[----:B------:R-:W2:Y:S04]  /*12e00*/  LDL.LU.64 R14, [R1+0x1950] ;  /* 0x00195000010e7983 */ /* 0x000ea80000300a00 */
[----:B------:R-:W2:Y:S11]  /*12e10*/  LDL.LU.64 R12, [R1+0x1948] ;  /* 0x00194800010c7983 */ /* 0x000eb60000300a00 */
[----:B------:R-:W-:Y:S05]  /*12e20*/  @!UPT UIADD3 URZ, URZ, URZ, URZ ;  /* 0x0000003f3f3ff290 */ /* 0x000fea000fffe03f */
[----:B------:R-:W-:Y:S04]  /*12e30*/  STL.64 [R1+0x170], R4 ;  /* 0x0001700401007387 */ /* 0x000fe80000100a00 */
[----:B------:R0:W-:Y:S04]  /*12e40*/  STL.64 [R1+0x178], R6 ;  /* 0x0001780601007387 */ /* 0x0001e80000100a00 */
[----:B0-----:R-:W2:Y:S04]  /*12e50*/  LDL.LU.64 R6, [R1+0x1940] ;  /* 0x0019400001067983 */ /* 0x001ea80000300a00 */
[----:B------:R-:W2:Y:S02]  /*12e60*/  LDL.LU.64 R4, [R1+0x1938] ;  /* 0x0019380001047983 */ /* 0x000ea40000300a00 */
[C---:B--2---:R-:W-:Y:S11]  /*12e70*/  HMMA.16816.F32 R12, R4.reuse, R24, R12 ;  /* 0x00000018040c723c */ /* 0x044ff6000000180c */
[----:B------:R-:W-:Y:S11]  /*12e80*/  @!UPT UIADD3 URZ, URZ, URZ, URZ ;  /* 0x0000003f3f3ff290 */ /* 0x000ff6000fffe03f */
[----:B------:R-:W-:Y:S01]  /*12e90*/  @!UPT UIADD3 URZ, URZ, URZ, URZ ;  /* 0x0000003f3f3ff290 */ /* 0x000fe2000fffe03f */
        /* <DEDUP_REMOVED lines=8> */
[----:B------:R-:W-:Y:S02]  /*12f20*/  IMAD.MOV.U32 R26, RZ, RZ, R9 ;  /* 0x000000ffff1a7224 */ /* 0x000fe400078e0009 */
[----:B------:R-:W-:Y:S11]  /*12f30*/  IMAD.MOV.U32 R10, RZ, RZ, R2 ;  /* 0x000000ffff0a7224 */ /* 0x000ff600078e0002 */
[----:B------:R-:W-:Y:S03]  /*12f40*/  @!UPT UIADD3 URZ, URZ, URZ, URZ ;  /* 0x0000003f3f3ff290 */ /* 0x000fe6000fffe03f */
[----:B------:R-:W-:Y:S04]  /*12f50*/  STL.64 [R1+0x4c0], R16 ;  /* 0x0004c01001007387 */ /* 0x000fe80000100a00 */
[----:B------:R-:W-:Y:S01]  /*12f60*/  STL.64 [R1+0x4c8], R18 ;  /* 0x0004c81201007387 */ /* 0x000fe20000100a00 */
[----:B--2---:R-:W-:Y:S07]  /*12f70*/  HMMA.16816.F32 R4, R4, R8, R12 ;  /* 0x000000080404723c */ /* 0x004fee000000180c */
[----:B------:R-:W-:Y:S11]  /*12f80*/  IMAD.MOV.U32 R9, RZ, RZ, R0 ;  /* 0x000000ffff097224 */ /* 0x000ff600078e0000 */
[----:B------:R-:W-:Y:S05]  /*12f90*/  @!UPT UIADD3 URZ, URZ, URZ, URZ ;  /* 0x0000003f3f3ff290 */ /* 0x000fea000fffe03f */
[----:B------:R-:W-:Y:S04]  /*12fa0*/  STL.64 [R1+0x3f0], R4 ;  /* 0x0003f00401007387 */ /* 0x000fe80000100a00 */
[----:B------:R-:W-:Y:S04]  /*12fb0*/  STL.64 [R1+0x3f8], R6 ;  /* 0x0003f80601007387 */ /* 0x000fe80000100a00 */
[----:B------:R-:W2:Y:S04]  /*12fc0*/  LDL.LU R8, [R1] ;  /* 0x0000000001087983 */ /* 0x000ea80000300800 */
[----:B------:R-:W3:Y:S04]  /*12fd0*/  LDL.LU R0, [R1+0x1924] ;  /* 0x0019240001007983 */ /* 0x000ee80000300800 */
[----:B------:R-:W4:Y:S04]  /*12fe0*/  LDL.LU R2, [R1+0x1920] ;  /* 0x0019200001027983 */ /* 0x000f280000300800 */
[----:B------:R-:W2:Y:S04]  /*12ff0*/  LDL.LU.64 R12, [R1+0x990] ;  /* 0x00099000010c7983 */ /* 0x000ea80000300a00 */
[----:B------:R-:W2:Y:S04]  /*13000*/  LDL.LU.64 R14, [R1+0x998] ;  /* 0x00099800010e7983 */ /* 0x000ea80000300a00 */
[----:B--2---:R-:W-:Y:S04]  /*13010*/  STL.64 [R1+0x18c0], R14 ;  /* 0x0018c00e01007387 */ /* 0x004fe80000100a00 */
[----:B------:R0:W-:Y:S04]  /*13020*/  STL.64 [R1+0x18b8], R12 ;  /* 0x0018b80c01007387 */ /* 0x0001e80000100a00 */
[----:B0-----:R-:W2:Y:S04]  /*13030*/  LDL.LU.64 R12, [R1+0x30] ;  /* 0x00003000010c7983 */ /* 0x001ea80000300a00 */
[----:B--2---:R0:W-:Y:S04]  /*13040*/  STL.64 [R1+0x1918], R12 ;  /* 0x0019180c01007387 */ /* 0x0041e80000100a00 */
[----:B0-----:R-:W2:Y:S04]  /*13050*/  LDL.LU.64 R12, [R1+0xb50] ;  /* 0x000b5000010c7983 */ /* 0x001ea80000300a00 */
[----:B------:R-:W2:Y:S04]  /*13060*/  LDL.LU.64 R14, [R1+0xb58] ;  /* 0x000b5800010e7983 */ /* 0x000ea80000300a00 */
[----:B------:R-:W2:Y:S04]  /*13070*/  LDL.LU.64 R16, [R1+0xae0] ;  /* 0x000ae00001107983 */ /* 0x000ea80000300a00 */
        /* <DEDUP_REMOVED lines=25> */
[----:B------:R-:W2:Y:S04]  /*13210*/  LDL.LU.64 R20, [R1+0x9e0] ;  /* 0x0009e00001147983 */ /* 0x000ea80000300a00 */
[----:B------:R-:W2:Y:S01]  /*13220*/  LDL.LU.64 R22, [R1+0x9e8] ;  /* 0x0009e80001167983 */ /* 0x000ea20000300a00 */
[----:B------:R-:W-:-:S07]  /*13230*/  IMAD.MOV.U32 R11, RZ, RZ, R29 ;  /* 0x000000ffff0b7224 */ /* 0x000fce00078e001d */
[C---:B------:R-:W-:Y:S01]  /*13240*/  HMMA.16816.F32 R12, R8.reuse, R24, R12 ;  /* 0x00000018080c723c */ /* 0x040fe2000000180c */
        /* <DEDUP_REMOVED lines=8> */
[----:B------:R0:W-:Y:S04]  /*132d0*/  STL.64 [R1+0x160], R12 ;  /* 0x0001600c01007387 */ /* 0x0001e80000100a00 */
[----:B------:R-:W-:Y:S04]  /*132e0*/  STL.64 [R1+0x168], R14 ;  /* 0x0001680e01007387 */ /* 0x000fe80000100a00 */
[----:B0-----:R-:W2:Y:S02]  /*132f0*/  LDL.LU.64 R12, [R1+0x1918] ;  /* 0x00191800010c7983 */ /* 0x001ea40000300a00 */
[----:B--2---:R-:W-:Y:S11]  /*13300*/  HMMA.16816.F32 R16, R8, R12, R16 ;  /* 0x0000000c0810723c */ /* 0x004ff60000001810 */
[----:B------:R-:W-:Y:S11]  /*13310*/  @!UPT UIADD3 URZ, URZ, URZ, URZ ;  /* 0x0000003f3f3ff290 */ /* 0x000ff6000fffe03f */
[----:B------:R-:W-:Y:S01]  /*13320*/  @!UPT UIADD3 URZ, URZ, URZ, URZ ;  /* 0x0000003f3f3ff290 */ /* 0x000fe2000fffe03f */
[----:B------:R-:W-:Y:S04]  /*13330*/  STL.64 [R1+0x150], R16 ;  /* 0x0001501001007387 */ /* 0x000fe80000100a00 */
[----:B------:R0:W-:Y:S04]  /*13340*/  STL.64 [R1+0x158], R18 ;  /* 0x0001581201007387 */ /* 0x0001e80000100a00 */
[----:B0-----:R-:W2:Y:S04]  /*13350*/  LDL.LU.64 R18, [R1+0x1910] ;  /* 0x0019100001127983 */ /* 0x001ea80000300a00 */
[----:B------:R-:W2:Y:S01]  /*13360*/  LDL.LU.64 R16, [R1+0x1908] ;  /* 0x0019080001107983 */ /* 0x000ea20000300a00 */
[----:B------:R-:W-:-:S02]  /*13370*/  IMAD.MOV.U32 R4, RZ, RZ, R27 ;  /* 0x000000ffff047224 */ /* 0x000fc400078e001b */
[----:B------:R-:W-:-:S07]  /*13380*/  IMAD.MOV.U32 R5, RZ, RZ, R26 ;  /* 0x000000ffff057224 */ /* 0x000fce00078e001a */
[----:B--2---:R-:W-:Y:S01]  /*13390*/  HMMA.16816.F32 R8, R8, R4, R16 ;  /* 0x000000040808723c */ /* 0x004fe20000001810 */
[----:B------:R-:W2:Y:S04]  /*133a0*/  LDL.LU.64 R18, [R1+0x1900] ;  /* 0x0019000001127983 */ /* 0x000ea80000300a00 */
[----:B------:R-:W2:Y:S11]  /*133b0*/  LDL.LU.64 R16, [R1+0x18f8] ;  /* 0x0018f80001107983 */ /* 0x000eb60000300a00 */
[----:B------:R-:W-:Y:S07]  /*133c0*/  @!UPT UIADD3 URZ, URZ, URZ, URZ ;  /* 0x0000003f3f3ff290 */ /* 0x000fee000fffe03f */
        /* <DEDUP_REMOVED lines=12> */
[----:B------:R-:W-:Y:S01]  /*13490*/  IMAD.MOV.U32 R6, RZ, RZ, R13 ;  /* 0x000000ffff067224 */ /* 0x000fe200078e000d */
[C---:B--2---:R-:W-:Y:S11]  /*134a0*/  HMMA.16816.F32 R16, R8.reuse, R12, R16 ;  /* 0x0000000c0810723c */ /* 0x044ff60000001810 */
        /* <DEDUP_REMOVED lines=8> */
[----:B--2---:R-:W-:Y:S02]  /*13530*/  HMMA.16816.F32 R8, R8, R4, R12 ;  /* 0x000000040808723c */ /* 0x004fe4000000180c */
[----:B------:R-:W2:Y:S04]  /*13540*/  LDL.LU.64 R14, [R1+0x18b0] ;  /* 0x0018b000010e7983 */ /* 0x000ea80000300a00 */
[----:B------:R-:W2:Y:S11]  /*13550*/  LDL.LU.64 R12, [R1+0x18a8] ;  /* 0x0018a800010c7983 */ /* 0x000eb60000300a00 */
[----:B------:R-:W-:Y:S06]  /*13560*/  @!UPT UIADD3 URZ, URZ, URZ, URZ ;  /* 0x0000003f3f3ff290 */ /* 0x000fec000fffe03f */
[----:B------:R-:W-:Y:S04]  /*13570*/  STL.64 [R1+0x190], R8 ;  /* 0x0001900801007387 */ /* 0x000fe80000100a00 */
[----:B------:R-:W-:Y:S01]  /*13580*/  STL.64 [R1+0x198], R10 ;  /* 0x0001980a01007387 */ /* 0x000fe20000100a00 */
        /* <DEDUP_REMOVED lines=9> */
[C---:B--2---:R-:W-:Y:S11]  /*13620*/  HMMA.16816.F32 R16, R12.reuse, R8, R16 ;  /* 0x000000080c10723c */ /* 0x044ff60000001810 */
        /* <DEDUP_REMOVED lines=10> */
[----:B------:R0:W-:Y:S04]  /*136d0*/  STL.64 [R1], R12 ;  /* 0x0000000c01007387 */ /* 0x0001e80000100a00 */
[----:B------:R1:W-:Y:S04]  /*136e0*/  STL.64 [R1+0x8], R14 ;  /* 0x0000080e01007387 */ /* 0x0003e80000100a00 */
[----:B0-----:R-:W3:Y:S04]  /*136f0*/  LDL.LU.64 R12, [R1+0xac0] ;  /* 0x000ac000010c7983 */ /* 0x001ee80000300a00 */
[----:B-1----:R-:W3:Y:S01]  /*13700*/  LDL.LU.64 R14, [R1+0xac8] ;  /* 0x000ac800010e7983 */ /* 0x002ee20000300a00 */
[C---:B--2---:R-:W-:Y:S11]  /*13710*/  HMMA.16816.F32 R20, R16.reuse, R24, R20 ;  /* 0x000000181014723c */ /* 0x044ff60000001814 */
[----:B------:R-:W-:Y:S11]  /*13720*/  @!UPT UIADD3 URZ, URZ, URZ, URZ ;  /* 0x0000003f3f3ff290 */ /* 0x000ff6000fffe03f */
[----:B------:R-:W-:Y:S01]  /*13730*/  @!UPT UIADD3 URZ, URZ, URZ, URZ ;  /* 0x0000003f3f3ff290 */ /* 0x000fe2000fffe03f */
        /* <DEDUP_REMOVED lines=12> */
[----:B------:R-:W3:Y:S04]  /*13800*/  LDL.LU.64 R22, [R1+0x1850] ;  /* 0x0018500001167983 */ /* 0x000ee80000300a00 */
[----:B------:R-:W3:Y:S11]  /*13810*/  LDL.LU.64 R20, [R1+0x1848] ;  /* 0x0018480001147983 */ /* 0x000ef60000300a00 */
[----:B------:R-:W-:Y:S06]  /*13820*/  @!UPT UIADD3 URZ, URZ, URZ, URZ ;  /* 0x0000003f3f3ff290 */ /* 0x000fec000fffe03f */
[----:B------:R0:W-:Y:S04]  /*13830*/  STL.64 [R1+0x180], R16 ;  /* 0x0001801001007387 */ /* 0x0001e80000100a00 */
[----:B------:R1:W-:Y:S04]  /*13840*/  STL.64 [R1+0x188], R18 ;  /* 0x0001881201007387 */ /* 0x0003e80000100a00 */
[----:B0-----:R-:W2:Y:S04]  /*13850*/  LDL.LU.64 R16, [R1+0xad0] ;  /* 0x000ad00001107983 */ /* 0x001ea80000300a00 */
[----:B-1----:R-:W2:Y:S01]  /*13860*/  LDL.LU.64 R18, [R1+0xad8] ;  /* 0x000ad80001127983 */ /* 0x002ea20000300a00 */
[----:B------:R-:W-:-:S02]  /*13870*/  IMAD.MOV.U32 R7, RZ, RZ, R24 ;  /* 0x000000ffff077224 */ /* 0x000fc400078e0018 */
[----:B------:R-:W-:Y:S01]  /*13880*/  IMAD.MOV.U32 R6, RZ, RZ, R25 ;  /* 0x000000ffff067224 */ /* 0x000fe200078e0019 */
[----:B------:R-:W4:Y:S01]  /*13890*/  LDL.LU.64 R26, [R1+0x1840] ;  /* 0x00184000011a7983 */ /* 0x000f220000300a00 */
[C---:B---3--:R-:W-:Y:S08]  /*138a0*/  HMMA.16816.F32 R12, R20.reuse, R8, R12 ;  /* 0x00000008140c723c */ /* 0x048ff0000000180c */
[----:B--2---:R-:W-:Y:S01]  /*138b0*/  HMMA.16816.F32 R16, R20, R24, R16 ;  /* 0x000000181410723c */ /* 0x004fe20000001810 */
[----:B------:R-:W4:Y:S11]  /*138c0*/  LDL.LU.64 R24, [R1+0x1838] ;  /* 0x0018380001187983 */ /* 0x000f360000300a00 */
[----:B------:R-:W-:Y:S11]  /*138d0*/  @!UPT UIADD3 URZ, URZ, URZ, URZ ;  /* 0x0000003f3f3ff290 */ /* 0x000ff6000fffe03f */
[----:B------:R-:W-:Y:S04]  /*138e0*/  STL.64 [R1+0x1380], R18 ;  /* 0x0013801201007387 */ /* 0x000fe80000100a00 */
[----:B------:R0:W-:Y:S04]  /*138f0*/  STL.64 [R1+0x1378], R16 ;  /* 0x0013781001007387 */ /* 0x0001e80000100a00 */
[----:B0-----:R-:W2:Y:S04]  /*13900*/  LDL.LU.64 R16, [R1+0xa90] ;  /* 0x000a900001107983 */ /* 0x001ea80000300a00 */
[----:B------:R-:W2:Y:S04]  /*13910*/  LDL.LU.64 R18, [R1+0xa98] ;  /* 0x000a980001127983 */ /* 0x000ea80000300a00 */
[----:B------:R0:W-:Y:S04]  /*13920*/  STL.64 [R1+0x1830], R8 ;  /* 0x0018300801007387 */ /* 0x0001e80000100a00 */
[----:B0-----:R-:W4:Y:S04]  /*13930*/  LDL.LU.64 R8, [R1+0x8b0] ;  /* 0x0008b00001087983 */ /* 0x001f280000300a00 */
[----:B------:R-:W4:Y:S04]  /*13940*/  LDL.LU.64 R10, [R1+0x8b8] ;  /* 0x0008b800010a7983 */ /* 0x000f280000300a00 */
[----:B------:R-:W-:Y:S04]  /*13950*/  STL.64 [R1+0x1370], R14 ;  /* 0x0013700e01007387 */ /* 0x000fe80000100a00 */
[----:B------:R0:W-:Y:S02]  /*13960*/  STL.64 [R1+0x1368], R12 ;  /* 0x0013680c01007387 */ /* 0x0001e40000100a00 */
[----:B0-----:R-:W-:-:S02]  /*13970*/  IMAD.MOV.U32 R12, RZ, RZ, R7 ;  /* 0x000000ffff0c7224 */ /* 0x001fc400078e0007 */
[----:B------:R-:W-:Y:S02]  /*13980*/  IMAD.MOV.U32 R13, RZ, RZ, R6 ;  /* 0x000000ffff0d7224 */ /* 0x000fe400078e0006 */
[----:B------:R-:W-:Y:S02]  /*13990*/  IMAD.MOV.U32 R14, RZ, RZ, R28 ;  /* 0x000000ffff0e7224 */ /* 0x000fe400078e001c */
[----:B------:R-:W-:Y:S01]  /*139a0*/  IMAD.MOV.U32 R15, RZ, RZ, R3 ;  /* 0x000000ffff0f7224 */ /* 0x000fe200078e0003 */
[----:B--2---:R-:W-:Y:S08]  /*139b0*/  HMMA.16816.F32 R20, R20, R4, R16 ;  /* 0x000000041414723c */ /* 0x004ff00000001810 */
[----:B----4-:R-:W-:Y:S01]  /*139c0*/  HMMA.16816.F32 R8, R24, R12, R8 ;  /* 0x0000000c1808723c */ /* 0x010fe20000001808 */
[----:B------:R-:W-:-:S02]  /*139d0*/  IMAD.MOV.U32 R18, RZ, RZ, R2 ;  /* 0x000000ffff127224 */ /* 0x000fc400078e0002 */
[----:B------:R-:W-:Y:S11]  /*139e0*/  IMAD.MOV.U32 R19, RZ, RZ, R0 ;  /* 0x000000ffff137224 */ /* 0x000ff600078e0000 */
[----:B------:R-:W-:Y:S01]  /*139f0*/  @!UPT UIADD3 URZ, URZ, URZ, URZ ;  /* 0x0000003f3f3ff290 */ /* 0x000fe2000fffe03f */
[----:B------:R0:W-:Y:S04]  /*13a00*/  STL.64 [R1+0x1390], R22 ;  /* 0x0013901601007387 */ /* 0x0001e80000100a00 */
[----:B------:R1:W-:Y:S04]  /*13a10*/  STL.64 [R1+0x1388], R20 ;  /* 0x0013881401007387 */ /* 0x0003e80000100a00 */
[----:B0-----:R-:W2:Y:S04]  /*13a20*/  LDL.64 R22, [R1+0xe8] ;  /* 0x0000e80001167983 */ /* 0x001ea80000100a00 */
[----:B-1----:R-:W3:Y:S04]  /*13a30*/  LDL R21, [R1+0xc50] ;  /* 0x000c500001157983 */ /* 0x002ee80000100800 */
[----:B------:R0:W-:Y:S01]  /*13a40*/  STL.64 [R1+0x1798], R18 ;  /* 0x0017981201007387 */ /* 0x0001e20000100a00 */
[----:B------:R-:W-:-:S03]  /*13a50*/  IMAD.MOV.U32 R29, RZ, RZ, R11 ;  /* 0x000000ffff1d7224 */ /* 0x000fc600078e000b */
[----:B------:R-:W4:Y:S04]  /*13a60*/  LDL.LU.64 R16, [R1+0x8a0] ;  /* 0x0008a00001107983 */ /* 0x000f280000300a00 */
[----:B0-----:R-:W4:Y:S04]  /*13a70*/  LDL.LU.64 R18, [R1+0x8a8] ;  /* 0x0008a80001127983 */ /* 0x001f280000300a00 */
[----:B------:R0:W-:Y:S04]  /*13a80*/  STL.64 [R1+0x8b0], R8 ;  /* 0x0008b00801007387 */ /* 0x0001e80000100a00 */
[----:B------:R-:W-:Y:S04]  /*13a90*/  STL [R1+0x8b8], R10 ;  /* 0x0008b80a01007387 */ /* 0x000fe80000100800 */
[----:B0-----:R-:W4:Y:S04]  /*13aa0*/  LDL.LU.64 R8, [R1+0x1830] ;  /* 0x0018300001087983 */ /* 0x001f280000300a00 */
[----:B------:R0:W-:Y:S04]  /*13ab0*/  STL.64 [R1+0x17d0], R14 ;  /* 0x0017d00e01007387 */ /* 0x0001e80000100a00 */
[----:B------:R-:W-:Y:S04]  /*13ac0*/  STL [R1+0xf30], R29 ;  /* 0x000f301d01007387 */ /* 0x000fe80000100800 */
[----:B------:R-:W2:Y:S04]  /*13ad0*/  LDL.LU R12, [R1+0x340] ;  /* 0x00034000010c7983 */ /* 0x000ea80000300800 */
[----:B------:R-:W2:Y:S04]  /*13ae0*/  LDL.LU R13, [R1+0x344] ;  /* 0x00034400010d7983 */ /* 0x000ea80000300800 */
[----:B0-----:R-:W2:Y:S04]  /*13af0*/  LDL.LU R14, [R1+0x348] ;  /* 0x00034800010e7983 */ /* 0x001ea80000300800 */
[----:B------:R-:W2:Y:S04]  /*13b00*/  LDL.LU R15, [R1+0x34c] ;  /* 0x00034c00010f7983 */ /* 0x000ea80000300800 */
[----:B--2---:R-:W-:Y:S04]  /*13b10*/  STL.64 [R1+0x17e0], R14 ;  /* 0x0017e00e01007387 */ /* 0x004fe80000100a00 */
[----:B------:R0:W-:Y:S04]  /*13b20*/  STL.64 [R1+0x17d8], R12 ;  /* 0x0017d80c01007387 */ /* 0x0001e80000100a00 */
[----:B0-----:R-:W2:Y:S04]  /*13b30*/  LDL.LU R12, [R1+0x350] ;  /* 0x00035000010c7983 */ /* 0x001ea80000300800 */
[----:B------:R-:W2:Y:S04]  /*13b40*/  LDL.LU R13, [R1+0x354] ;  /* 0x00035400010d7983 */ /* 0x000ea80000300800 */
[----:B------:R-:W2:Y:S04]  /*13b50*/  LDL.LU R14, [R1+0x358] ;  /* 0x00035800010e7983 */ /* 0x000ea80000300800 */
[----:B------:R-:W2:Y:S01]  /*13b60*/  LDL.LU R15, [R1+0x35c] ;  /* 0x00035c00010f7983 */ /* 0x000ea20000300800 */
[----:B----4-:R-:W-:Y:S11]  /*13b70*/  HMMA.16816.F32 R8, R24, R8, R16 ;  /* 0x000000081808723c */ /* 0x010ff60000001810 */
[----:B------:R-:W-:Y:S11]  /*13b80*/  @!UPT UIADD3 URZ, URZ, URZ, URZ ;  /* 0x0000003f3f3ff290 */ /* 0x000ff6000fffe03f */
[----:B------:R-:W-:Y:S02]  /*13b90*/  @!UPT UIADD3 URZ, URZ, URZ, URZ ;  /* 0x0000003f3f3ff290 */ /* 0x000fe4000fffe03f */
[----:B------:R-:W-:Y:S02]  /*13ba0*/  IMAD.MOV.U32 R2, RZ, RZ, R8 ;  /* 0x000000ffff027224 */ /* 0x000fe400078e0008 */
[----:B------:R-:W-:Y:S02]  /*13bb0*/  IMAD.MOV.U32 R3, RZ, RZ, R9 ;  /* 0x000000ffff037224 */ /* 0x000fe400078e0009 */
[----:B------:R-:W-:Y:S01]  /*13bc0*/  IMAD.MOV.U32 R0, RZ, RZ, R10 ;  /* 0x000000ffff007224 */ /* 0x000fe200078e000a */
[----:B------:R-:W4:Y:S01]  /*13bd0*/  LDL.LU.64 R8, [R1+0x890] ;  /* 0x0008900001087983 */ /* 0x000f220000300a00 */
[----:B------:R-:W-:-:S03]  /*13be0*/  IMAD.MOV.U32 R28, RZ, RZ, R11 ;  /* 0x000000ffff1c7224 */ /* 0x000fc600078e000b */
[----:B------:R-:W4:Y:S04]  /*13bf0*/  LDL.LU.64 R10, [R1+0x898] ;  /* 0x00089800010a7983 */ /* 0x000f280000300a00 */
[----:B--2---:R0:W-:Y:S04]  /*13c00*/  STL.64 [R1+0x17f0], R14 ;  /* 0x0017f00e01007387 */ /* 0x0041e80000100a00 */
[----:B------:R-:W-:Y:S04]  /*13c10*/  STL.64 [R1+0x17e8], R12 ;  /* 0x0017e80c01007387 */ /* 0x000fe80000100a00 */
[----:B0-----:R-:W2:Y:S04]  /*13c20*/  LDL.64 R14, [R1+0xf8] ;  /* 0x0000f800010e7983 */ /* 0x001ea80000100a00 */
[----:B--2---:R0:W-:Y:S04]  /*13c30*/  STL.64 [R1+0x1800], R14 ;  /* 0x0018000e01007387 */ /* 0x0041e80000100a00 */
[----:B0-----:R-:W2:Y:S04]  /*13c40*/  LDL.64 R14, [R1+0x108] ;  /* 0x00010800010e7983 */ /* 0x001ea80000100a00 */
[----:B--2---:R0:W-:Y:S04]  /*13c50*/  STL.64 [R1+0x1818], R14 ;  /* 0x0018180e01007387 */ /* 0x0041e80000100a00 */
[----:B------:R-:W2:Y:S04]  /*13c60*/  LDL.64 R18, [R1+0xc8] ;  /* 0x0000c80001127983 */ /* 0x000ea80000100a00 */
[----:B0-----:R-:W3:Y:S04]  /*13c70*/  LDL R14, [R1+0x118] ;  /* 0x00011800010e7983 */ /* 0x001ee80000100800 */
[----:B------:R-:W3:Y:S04]  /*13c80*/  LDL R15, [R1+0x11c] ;  /* 0x00011c00010f7983 */ /* 0x000ee80000100800 */
[----:B--2---:R0:W-:Y:S04]  /*13c90*/  STL.64 [R1+0x17f8], R18 ;  /* 0x0017f81201007387 */ /* 0x0041e80000100a00 */
        /* <DEDUP_REMOVED lines=10> */
[----:B----4-:R-:W-:Y:S03]  /*13d40*/  HMMA.16816.F32 R24, R24, R4, R8 ;  /* 0x000000041818723c */ /* 0x010fe60000001808 */
[----:B---3--:R-:W-:Y:S04]  /*13d50*/  LDSM.16.MT88.4 R4, [R21+0xa000] ;  /* 0x00a000001504783b */ /* 0x008fe80000004200 */
[----:B------:R-:W0:Y:S04]  /*13d60*/  LDSM.16.MT88.4 R8, [R21+0xa080] ;  /* 0x00a080001508783b */ /* 0x000e280000004200 */
[----:B--2---:R-:W-:Y:S04]  /*13d70*/  STL.64 [R1+0x1828], R18 ;  /* 0x0018281201007387 */ /* 0x004fe80000100a00 */
[----:B------:R1:W-:Y:S04]  /*13d80*/  STL.64 [R1+0x1820], R16 ;  /* 0x0018201001007387 */ /* 0x0003e80000100a00 */
[----:B-1----:R-:W2:Y:S04]  /*13d90*/  LDL.LU R16, [R1+0x5a0] ;  /* 0x0005a00001107983 */ /* 0x002ea80000300800 */
[----:B------:R-:W2:Y:S04]  /*13da0*/  LDL.LU R17, [R1+0x5a4] ;  /* 0x0005a40001117983 */ /* 0x000ea80000300800 */
[----:B------:R-:W2:Y:S04]  /*13db0*/  LDL.LU R18, [R1+0x5a8] ;  /* 0x0005a80001127983 */ /* 0x000ea80000300800 */
[----:B------:R-:W2:Y:S04]  /*13dc0*/  LDL.LU R19, [R1+0x5ac] ;  /* 0x0005ac0001137983 */ /* 0x000ea80000300800 */
[----:B------:R-:W-:Y:S04]  /*13dd0*/  STL [R1+0xf90], R28 ;  /* 0x000f901c01007387 */ /* 0x000fe80000100800 */
[----:B------:R-:W-:Y:S04]  /*13de0*/  STL [R1+0xf5c], R0 ;  /* 0x000f5c0001007387 */ /* 0x000fe80000100800 */
[----:B------:R-:W-:Y:S04]  /*13df0*/  STL [R1+0xf58], R3 ;  /* 0x000f580301007387 */ /* 0x000fe80000100800 */
[----:B------:R-:W-:Y:S04]  /*13e00*/  STL [R1+0xf34], R2 ;  /* 0x000f340201007387 */ /* 0x000fe80000100800 */
[----:B------:R1:W-:Y:S04]  /*13e10*/  STL.64 [R1+0xea0], R26 ;  /* 0x000ea01a01007387 */ /* 0x0003e80000100a00 */
[----:B------:R-:W-:Y:S04]  /*13e20*/  STL.64 [R1+0xe98], R24 ;  /* 0x000e981801007387 */ /* 0x000fe80000100a00 */
[----:B-1----:R-:W3:Y:S04]  /*13e30*/  LDL.LU R26, [R1+0x38] ;  /* 0x00003800011a7983 */ /* 0x002ee80000300800 */
[----:B------:R-:W3:Y:S04]  /*13e40*/  LDL.LU R27, [R1+0x3c] ;  /* 0x00003c00011b7983 */ /* 0x000ee80000300800 */
[----:B0-----:R-:W-:Y:S04]  /*13e50*/  STL [R1+0x16f0], R9 ;  /* 0x0016f00901007387 */ /* 0x001fe80000100800 */
[----:B------:R-:W-:Y:S04]  /*13e60*/  STL [R1+0x16ec], R10 ;  /* 0x0016ec0a01007387 */ /* 0x000fe80000100800 */
[----:B------:R-:W-:Y:S01]  /*13e70*/  STL [R1+0x16e8], R11 ;  /* 0x0016e80b01007387 */ /* 0x000fe20000100800 */
[C---:B--2---:R-:W-:Y:S03]  /*13e80*/  HMMA.16816.F32 R12, R4.reuse, R14, R16 ;  /* 0x0000000e040c723c */ /* 0x044fe60000001810 */
[----:B------:R-:W2:Y:S04]  /*13e90*/  LDL.LU.64 R18, [R1+0x1828] ;  /* 0x0018280001127983 */ /* 0x000ea80000300a00 */
[----:B------:R-:W2:Y:S11]  /*13ea0*/  LDL.LU.64 R16, [R1+0x1820] ;  /* 0x0018200001107983 */ /* 0x000eb60000300a00 */
[----:B------:R-:W-:Y:S05]  /*13eb0*/  @!UPT UIADD3 URZ, URZ, URZ, URZ ;  /* 0x0000003f3f3ff290 */ /* 0x000fea000fffe03f */
[----:B------:R-:W-:Y:S04]  /*13ec0*/  STL.64 [R1+0x5a0], R12 ;  /* 0x0005a00c01007387 */ /* 0x000fe80000100a00 */
[----:B------:R0:W-:Y:S04]  /*13ed0*/  STL.64 [R1+0x5a8], R14 ;  /* 0x0005a80e01007387 */ /* 0x0001e80000100a00 */
[----:B0-----:R-:W2:Y:S02]  /*13ee0*/  LDL.LU.64 R14, [R1+0x1818] ;  /* 0x00181800010e7983 */ /* 0x001ea40000300a00 */
[----:B--2---:R-:W-:Y:S01]  /*13ef0*/  HMMA.16816.F32 R16, R4, R14, R16 ;  /* 0x0000000e0410723c */ /* 0x004fe20000001810 */
[----:B------:R-:W-:-:S02]  /*13f00*/  IMAD.MOV.U32 R24, RZ, RZ, R14 ;  /* 0x000000ffff187224 */ /* 0x000fc400078e000e */
[----:B------:R-:W-:Y:S11]  /*13f10*/  IMAD.MOV.U32 R20, RZ, RZ, R15 ;  /* 0x000000ffff147224 */ /* 0x000ff600078e000f */
[----:B------:R-:W-:Y:S09]  /*13f20*/  @!UPT UIADD3 URZ, URZ, URZ, URZ ;  /* 0x0000003f3f3ff290 */ /* 0x000ff2000fffe03f */
[----:B------:R-:W-:Y:S04]  /*13f30*/  STL.64 [R1+0xc40], R16 ;  /* 0x000c401001007387 */ /* 0x000fe80000100a00 */
[----:B------:R0:W-:Y:S04]  /*13f40*/  STL.64 [R1+0xc48], R18 ;  /* 0x000c481201007387 */ /* 0x0001e80000100a00 */
[----:B0-----:R-:W2:Y:S04]  /*13f50*/  LDL.LU.64 R18, [R1+0x1810] ;  /* 0x0018100001127983 */ /* 0x001ea80000300a00 */
[----:B------:R-:W2:Y:S04]  /*13f60*/  LDL.LU.64 R16, [R1+0x1808] ;  /* 0x0018080001107983 */ /* 0x000ea80000300a00 */
[----:B------:R-:W2:Y:S04]  /*13f70*/  LDL.LU.64 R14, [R1+0x1800] ;  /* 0x00180000010e7983 */ /* 0x000ea80000300a00 */
[----:B---3--:R-:W-:Y:S04]  /*13f80*/  STL.64 [R1+0x1768], R26 ;  /* 0x0017681a01007387 */ /* 0x008fe80000100a00 */
[----:B------:R0:W-:Y:S04]  /*13f90*/  STL [R1+0x1760], R24 ;  /* 0x0017601801007387 */ /* 0x0001e80000100800 */
[----:B0-----:R-:W3:Y:S04]  /*13fa0*/  LDL.LU R24, [R1+0x330] ;  /* 0x0003300001187983 */ /* 0x001ee80000300800 */
[----:B------:R-:W3:Y:S04]  /*13fb0*/  LDL.LU R25, [R1+0x334] ;  /* 0x0003340001197983 */ /* 0x000ee80000300800 */
[----:B------:R-:W3:Y:S04]  /*13fc0*/  LDL.LU R26, [R1+0x338] ;  /* 0x00033800011a7983 */ /* 0x000ee80000300800 */
[----:B------:R-:W3:Y:S01]  /*13fd0*/  LDL.LU R27, [R1+0x33c] ;  /* 0x00033c00011b7983 */ /* 0x000ee20000300800 */
[----:B--2---:R-:W-:Y:S01]  /*13fe0*/  HMMA.16816.F32 R16, R4, R14, R16 ;  /* 0x0000000e0410723c */ /* 0x004fe20000001810 */
[----:B------:R-:W-:-:S02]  /*13ff0*/  IMAD.MOV.U32 R11, RZ, RZ, R14 ;  /* 0x000000ffff0b7224 */ /* 0x000fc400078e000e */
[----:B------:R-:W-:Y:S11]  /*14000*/  IMAD.MOV.U32 R29, RZ, RZ, R15 ;  /* 0x000000ffff1d7224 */ /* 0x000ff600078e000f */
[----:B------:R-:W-:Y:S09]  /*14010*/  @!UPT UIADD3 URZ, URZ, URZ, URZ ;  /* 0x0000003f3f3ff290 */ /* 0x000ff2000fffe03f */
[----:B------:R-:W-:Y:S04]  /*14020*/  STL.64 [R1+0xc30], R16 ;  /* 0x000c301001007387 */ /* 0x000fe80000100a00 */
[----:B------:R0:W-:Y:S04]  /*14030*/  STL.64 [R1+0xc38], R18 ;  /* 0x000c381201007387 */ /* 0x0001e80000100a00 */
[----:B0-----:R-:W3:Y:S04]  /*14040*/  LDL.LU.64 R18, [R1+0x17f8] ;  /* 0x0017f80001127983 */ /* 0x001ee80000300a00 */
[----:B------:R-:W2:Y:S04]  /*14050*/  LDL.LU.64 R14, [R1+0x17f0] ;  /* 0x0017f000010e7983 */ /* 0x000ea80000300a00 */
[----:B------:R-:W2:Y:S04]  /*14060*/  LDL.LU.64 R12, [R1+0x17e8] ;  /* 0x0017e800010c7983 */ /* 0x000ea80000300a00 */
[----:B------:R0:W-:Y:S04]  /*14070*/  STL [R1+0x17cc], R11 ;  /* 0x0017cc0b01007387 */ /* 0x0001e80000100800 */
[----:B------:R-:W-:Y:S04]  /*14080*/  STL [R1+0x17c8], R8 ;  /* 0x0017c80801007387 */ /* 0x000fe80000100800 */
[----:B0-----:R-:W4:Y:S01]  /*14090*/  LDL.64 R10, [R1+0xd8] ;  /* 0x0000d800010a7983 */ /* 0x001f220000100a00 */
[C---:B--2---:R-:W-:Y:S11]  /*140a0*/  HMMA.16816.F32 R12, R4.reuse, R22, R12 ;  /* 0x00000016040c723c */ /* 0x044ff6000000180c */
[----:B------:R-:W-:Y:S11]  /*140b0*/  @!UPT UIADD3 URZ, URZ, URZ, URZ ;  /* 0x0000003f3f3ff290 */ /* 0x000ff6000fffe03f */
[----:B------:R-:W-:Y:S01]  /*140c0*/  @!UPT UIADD3 URZ, URZ, URZ, URZ ;  /* 0x0000003f3f3ff290 */ /* 0x000fe2000fffe03f */
[----:B------:R-:W-:Y:S04]  /*140d0*/  STL.64 [R1+0xc20], R12 ;  /* 0x000c200c01007387 */ /* 0x000fe80000100a00 */
[----:B------:R0:W-:Y:S04]  /*140e0*/  STL.64 [R1+0xc28], R14 ;  /* 0x000c280e01007387 */ /* 0x0001e80000100a00 */
[----:B0-----:R-:W4:Y:S04]  /*140f0*/  LDL.LU.64 R14, [R1+0x17e0] ;  /* 0x0017e000010e7983 */ /* 0x001f280000300a00 */
[----:B------:R-:W4:Y:S04]  /*14100*/  LDL.LU.64 R12, [R1+0x17d8] ;  /* 0x0017d800010c7983 */ /* 0x000f280000300a00 */
[----:B------:R-:W-:Y:S04]  /*14110*/  STL.64 [R1+0x16b0], R22 ;  /* 0x0016b01601007387 */ /* 0x000fe80000100a00 */
[----:B------:R-:W-:Y:S01]  /*14120*/  STL [R1+0x16a8], R21 ;  /* 0x0016a81501007387 */ /* 0x000fe20000100800 */
[----:B----4-:R-:W-:Y:S11]  /*14130*/  HMMA.16816.F32 R12, R4, R10, R12 ;  /* 0x0000000a040c723c */ /* 0x010ff6000000180c */
[----:B------:R-:W-:Y:S11]  /*14140*/  @!UPT UIADD3 URZ, URZ, URZ, URZ ;  /* 0x0000003f3f3ff290 */ /* 0x000ff6000fffe03f */
[----:B------:R-:W-:Y:S01]  /*14150*/  @!UPT UIADD3 URZ, URZ, URZ, URZ ;  /* 0x0000003f3f3ff290 */ /* 0x000fe2000fffe03f */
[----:B------:R-:W-:Y:S04]  /*14160*/  STL.64 [R1+0xc10], R12 ;  /* 0x000c100c01007387 */ /* 0x000fe80000100a00 */
[----:B------:R0:W-:Y:S04]  /*14170*/  STL.64 [R1+0xc18], R14 ;  /* 0x000c180e01007387 */ /* 0x0001e80000100a00 */
[----:B0-----:R-:W2:Y:S01]  /*14180*/  LDL.LU.64 R14, [R1+0x17d0] ;  /* 0x0017d000010e7983 */ /* 0x001ea20000300a00 */
[----:B------:R-:W-:Y:S02]  /*14190*/  IMAD.MOV.U32 R21, RZ, RZ, R10 ;  /* 0x000000ffff157224 */ /* 0x000fe400078e000a */
[----:B------:R-:W-:-:S02]  /*141a0*/  IMAD.MOV.U32 R13, RZ, RZ, R11 ;  /* 0x000000ffff0d7224 */ /* 0x000fc400078e000b */
[----:B---3--:R-:W-:Y:S01]  /*141b0*/  HMMA.16816.F32 R8, R4, R18, R24 ;  /* 0x000000120408723c */ /* 0x008fe20000001818 */
[----:B--2---:R-:W-:Y:S02]  /*141c0*/  STL.64 [R1+0x1738], R14 ;  /* 0x0017380e01007387 */ /* 0x004fe40000100a00 */
[----:B------:R0:W-:Y:S11]  /*141d0*/  STL [R1+0x1730], R13 ;  /* 0x0017300d01007387 */ /* 0x0001f60000100800 */
[----:B------:R-:W-:Y:S09]  /*141e0*/  @!UPT UIADD3 URZ, URZ, URZ, URZ ;  /* 0x0000003f3f3ff290 */ /* 0x000ff2000fffe03f */
[----:B------:R-:W-:Y:S02]  /*141f0*/  STL.64 [R1+0xc00], R8 ;  /* 0x000c000801007387 */ /* 0x000fe40000100a00 */
[----:B------:R-:W-:Y:S01]  /*14200*/  STL.64 [R1+0xc08], R10 ;  /* 0x000c080a01007387 */ /* 0x000fe20000100a00 */
[----:B------:R-:W2:Y:S04]  /*14210*/  LDL.LU R12, [R1+0x200] ;  /* 0x00020000010c7983 */ /* 0x000ea80000300800 */
[----:B0-----:R-:W2:Y:S01]  /*14220*/  LDL.LU R13, [R1+0x204] ;  /* 0x00020400010d7983 */ /* 0x001ea20000300800 */
[----:B------:R-:W3:Y:S02]  /*14230*/  LDL.LU R14, [R1+0x208] ;  /* 0x00020800010e7983 */ /* 0x000ee40000300800 */
[----:B------:R-:W3:Y:S02]  /*14240*/  LDL.LU R15, [R1+0x20c] ;  /* 0x00020c00010f7983 */ /* 0x000ee40000300800 */
[----:B---3--:R0:W-:Y:S01]  /*14250*/  STL.64 [R1+0x1748], R14 ;  /* 0x0017480e01007387 */ /* 0x0081e20000100a00 */
[----:B--2---:R1:W-:Y:S03]  /*14260*/  STL.64 [R1+0x1740], R12 ;  /* 0x0017400c01007387 */ /* 0x0043e60000100a00 */
[----:B0-----:R-:W2:Y:S04]  /*14270*/  LDL R14, [R1+0x68] ;  /* 0x00006800010e7983 */ /* 0x001ea80000100800 */
[----:B------:R-:W2:Y:S04]  /*14280*/  LDL R15, [R1+0x6c] ;  /* 0x00006c00010f7983 */ /* 0x000ea80000100800 */
[----:B--2---:R0:W-:Y:S01]  /*14290*/  STL.64 [R1+0x1770], R14 ;  /* 0x0017700e01007387 */ /* 0x0041e20000100a00 */
[----:B-1----:R-:W2:Y:S02]  /*142a0*/  LDL.LU R12, [R1+0x220] ;  /* 0x00022000010c7983 */ /* 0x002ea40000300800 */
[----:B------:R-:W2:Y:S01]  /*142b0*/  LDL.LU R13, [R1+0x224] ;  /* 0x00022400010d7983 */ /* 0x000ea20000300800 */
[----:B0-----:R-:W3:Y:S01]  /*142c0*/  LDL.LU R14, [R1+0x228] ;  /* 0x00022800010e7983 */ /* 0x001ee20000300800 */
[----:B------:R-:W3:Y:S03]  /*142d0*/  LDL.LU R15, [R1+0x22c] ;  /* 0x00022c00010f7983 */ /* 0x000ee60000300800 */
[----:B---3--:R0:W-:Y:S01]  /*142e0*/  STL.64 [R1+0x1780], R14 ;  /* 0x0017800e01007387 */ /* 0x0081e20000100a00 */
[----:B--2---:R-:W-:Y:S03]  /*142f0*/  STL.64 [R1+0x1778], R12 ;  /* 0x0017780c01007387 */ /* 0x004fe60000100a00 */
[----:B0-----:R-:W2:Y:S04]  /*14300*/  LDL.64 R14, [R1+0x88] ;  /* 0x00008800010e7983 */ /* 0x001ea80000100a00 */
[----:B--2---:R-:W-:Y:S01]  /*14310*/  STL.64 [R1+0x1790], R14 ;  /* 0x0017900e01007387 */ /* 0x004fe20000100a00 */
[----:B------:R-:W2:Y:S03]  /*14320*/  LDL.64 R26, [R1+0x78] ;  /* 0x00007800011a7983 */ /* 0x000ea60000100a00 */
[----:B--2---:R0:W-:Y:S01]  /*14330*/  STL.64 [R1+0x1788], R26 ;  /* 0x0017881a01007387 */ /* 0x0041e20000100a00 */
[----:B------:R-:W2:Y:S02]  /*14340*/  LDL.LU R24, [R1+0x230] ;  /* 0x0002300001187983 */ /* 0x000ea40000300800 */
[----:B------:R-:W2:Y:S01]  /*14350*/  LDL.LU R25, [R1+0x234] ;  /* 0x0002340001197983 */ /* 0x000ea20000300800 */
[----:B0-----:R-:W3:Y:S01]  /*14360*/  LDL.LU R26, [R1+0x238] ;  /* 0x00023800011a7983 */ /* 0x001ee20000300800 */
[----:B------:R-:W3:Y:S02]  /*14370*/  LDL.LU R27, [R1+0x23c] ;  /* 0x00023c00011b7983 */ /* 0x000ee40000300800 */
[----:B------:R-:W-:-:S02]  /*14380*/  IMAD.MOV.U32 R23, RZ, RZ, R18 ;  /* 0x000000ffff177224 */ /* 0x000fc400078e0012 */
[----:B------:R-:W-:Y:S01]  /*14390*/  IMAD.MOV.U32 R22, RZ, RZ, R19 ;  /* 0x000000ffff167224 */ /* 0x000fe200078e0013 */
[----:B---3--:R0:W-:Y:S01]  /*143a0*/  STL.64 [R1+0x17a8], R26 ;  /* 0x0017a81a01007387 */ /* 0x0081e20000100a00 */
[----:B--2---:R-:W-:Y:S02]  /*143b0*/  STL.64 [R1+0x17a0], R24 ;  /* 0x0017a01801007387 */ /* 0x004fe40000100a00 */
[----:B------:R-:W2:Y:S02]  /*143c0*/  LDL.LU R16, [R1+0x300] ;  /* 0x0003000001107983 */ /* 0x000ea40000300800 */
[----:B------:R-:W2:Y:S01]  /*143d0*/  LDL.LU R17, [R1+0x304] ;  /* 0x0003040001117983 */ /* 0x000ea20000300800 */
[----:B------:R-:W3:Y:S01]  /*143e0*/  LDL.LU R18, [R1+0x308] ;  /* 0x0003080001127983 */ /* 0x000ee20000300800 */
[----:B------:R-:W3:Y:S02]  /*143f0*/  LDL.LU R19, [R1+0x30c] ;  /* 0x00030c0001137983 */ /* 0x000ee40000300800 */
[----:B------:R-:W4:Y:S02]  /*14400*/  LDL.LU R8, [R1+0x320] ;  /* 0x0003200001087983 */ /* 0x000f240000300800 */
[----:B------:R-:W4:Y:S01]  /*14410*/  LDL.LU R9, [R1+0x324] ;  /* 0x0003240001097983 */ /* 0x000f220000300800 */
[----:B------:R-:W4:Y:S01]  /*14420*/  LDL.LU R10, [R1+0x328] ;  /* 0x00032800010a7983 */ /* 0x000f220000300800 */
[----:B------:R-:W4:Y:S03]  /*14430*/  LDL.LU R11, [R1+0x32c] ;  /* 0x00032c00010b7983 */ /* 0x000f260000300800 */
[----:B---3--:R-:W-:Y:S01]  /*14440*/  STL.64 [R1+0x17b8], R18 ;  /* 0x0017b81201007387 */ /* 0x008fe20000100a00 */
[----:B--2---:R-:W-:Y:S02]  /*14450*/  STL.64 [R1+0x17b0], R16 ;  /* 0x0017b01001007387 */ /* 0x004fe40000100a00 */
[----:B0-----:R-:W2:Y:S02]  /*14460*/  LDL R26, [R1+0xa8] ;  /* 0x0000a800011a7983 */ /* 0x001ea40000100800 */
[----:B------:R-:W2:Y:S02]  /*14470*/  LDL R27, [R1+0xac] ;  /* 0x0000ac00011b7983 */ /* 0x000ea40000100800 */
[----:B--2---:R0:W-:Y:S04]  /*14480*/  STL.64 [R1+0x17c0], R26 ;  /* 0x0017c01a01007387 */ /* 0x0041e80000100a00 */
[----:B0-----:R-:W4:Y:S01]  /*14490*/  LDL.64 R26, [R1+0xb8] ;  /* 0x0000b800011a7983 */ /* 0x001f220000100a00 */
[----:B------:R-:W2:Y:S02]  /*144a0*/  LDL.LU R16, [R1+0x310] ;  /* 0x0003100001107983 */ /* 0x000ea40000300800 */
[----:B------:R-:W2:Y:S02]  /*144b0*/  LDL.LU R17, [R1+0x314] ;  /* 0x0003140001117983 */ /* 0x000ea40000300800 */
[----:B------:R-:W2:Y:S01]  /*144c0*/  LDL.LU R18, [R1+0x318] ;  /* 0x0003180001127983 */ /* 0x000ea20000300800 */
[----:B------:R-:W2:Y:S01]  /*144d0*/  LDL.LU R19, [R1+0x31c] ;  /* 0x00031c0001137983 */ /* 0x000ea20000300800 */
[----:B------:R-:W3:Y:S02]  /*144e0*/  LDL.64 R14, [R1+0x98] ;  /* 0x00009800010e7983 */ /* 0x000ee40000100a00 */
[----:B------:R0:W-:Y:S02]  /*144f0*/  STL.64 [R1+0x1700], R22 ;  /* 0x0017001601007387 */ /* 0x0001e40000100a00 */
[----:B------:R1:W-:Y:S01]  /*14500*/  STL.64 [R1+0x16f8], R20 ;  /* 0x0016f81401007387 */ /* 0x0003e20000100a00 */
[----:B0-----:R-:W2:Y:S04]  /*14510*/  LDL.64 R22, [R1+0x28] ;  /* 0x0000280001167983 */ /* 0x001ea80000100a00 */
[----:B--2---:R0:W-:Y:S01]  /*14520*/  STL.64 [R1+0x1718], R22 ;  /* 0x0017181601007387 */ /* 0x0041e20000100a00 */
[----:B-1----:R-:W2:Y:S02]  /*14530*/  LDL.LU R20, [R1+0x1e0] ;  /* 0x0001e00001147983 */ /* 0x002ea40000300800 */
[----:B------:R-:W2:Y:S01]  /*14540*/  LDL.LU R21, [R1+0x1e4] ;  /* 0x0001e40001157983 */ /* 0x000ea20000300800 */
[----:B0-----:R-:W2:Y:S01]  /*14550*/  LDL.LU R22, [R1+0x1e8] ;  /* 0x0001e80001167983 */ /* 0x001ea20000300800 */
[----:B------:R-:W2:Y:S01]  /*14560*/  LDL.LU R23, [R1+0x1ec] ;  /* 0x0001ec0001177983 */ /* 0x000ea20000300800 */
[----:B----4-:R-:W-:Y:S02]  /*14570*/  HMMA.16816.F32 R8, R4, R26, R8 ;  /* 0x0000001a0408723c */ /* 0x010fe40000001808 */
[----:B--2---:R-:W-:Y:S01]  /*14580*/  STL.64 [R1+0x1728], R22 ;  /* 0x0017281601007387 */ /* 0x004fe20000100a00 */
[----:B------:R0:W-:Y:S03]  /*14590*/  STL.64 [R1+0x1720], R20 ;  /* 0x0017201401007387 */ /* 0x0001e60000100a00 */
[----:B0-----:R-:W2:Y:S01]  /*145a0*/  LDL.LU R20, [R1+0x1f0] ;  /* 0x0001f00001147983 */ /* 0x001ea20000300800 */
[----:B------:R-:W2:Y:S02]  /*145b0*/  LDL.LU R21, [R1+0x1f4] ;  /* 0x0001f40001157983 */ /* 0x000ea40000300800 */
[----:B------:R-:W4:Y:S02]  /*145c0*/  LDL.LU R22, [R1+0x1f8] ;  /* 0x0001f80001167983 */ /* 0x000f240000300800 */
[----:B------:R-:W4:Y:S02]  /*145d0*/  LDL.LU R23, [R1+0x1fc] ;  /* 0x0001fc0001177983 */ /* 0x000f240000300800 */
[----:B----4-:R-:W-:Y:S01]  /*145e0*/  STL.64 [R1+0x1758], R22 ;  /* 0x0017581601007387 */ /* 0x010fe20000100a00 */
[----:B--2---:R0:W-:Y:S03]  /*145f0*/  STL.64 [R1+0x1750], R20 ;  /* 0x0017501401007387 */ /* 0x0041e60000100a00 */
[----:B0-----:R-:W2:Y:S01]  /*14600*/  LDL.LU R20, [R1+0x210] ;  /* 0x0002100001147983 */ /* 0x001ea20000300800 */
[----:B------:R-:W2:Y:S02]  /*14610*/  LDL.LU R21, [R1+0x214] ;  /* 0x0002140001157983 */ /* 0x000ea40000300800 */
[----:B------:R-:W2:Y:S02]  /*14620*/  LDL.LU R22, [R1+0x218] ;  /* 0x0002180001167983 */ /* 0x000ea40000300800 */
[----:B------:R-:W2:Y:S01]  /*14630*/  LDL.LU R23, [R1+0x21c] ;  /* 0x00021c0001177983 */ /* 0x000ea20000300800 */
[----:B------:R-:W-:Y:S01]  /*14640*/  STL.64 [R1+0xbf0], R8 ;  /* 0x000bf00801007387 */ /* 0x000fe20000100a00 */
[----:B------:R0:W-:Y:S03]  /*14650*/  STL.64 [R1+0xbf8], R10 ;  /* 0x000bf80a01007387 */ /* 0x0001e60000100a00 */
[----:B0-----:R-:W4:Y:S01]  /*14660*/  LDL.LU R11, [R1+0x17cc] ;  /* 0x0017cc00010b7983 */ /* 0x001f220000300800 */
[----:B------:R-:W2:Y:S02]  /*14670*/  LDL.LU R8, [R1+0x17c8] ;  /* 0x0017c80001087983 */ /* 0x000ea40000300800 */
[----:B------:R-:W-:-:S02]  /*14680*/  IMAD.MOV.U32 R9, RZ, RZ, R26 ;  /* 0x000000ffff097224 */ /* 0x000fc400078e001a */
[----:B------:R-:W-:Y:S02]  /*14690*/  IMAD.MOV.U32 R10, RZ, RZ, R27 ;  /* 0x000000ffff0a7224 */ /* 0x000fe400078e001b */
[----:B------:R-:W3:Y:S04]  /*146a0*/  LDL.LU.64 R26, [R1+0x17c0] ;  /* 0x0017c000011a7983 */ /* 0x000ee80000300a00 */
[----:B----4-:R-:W-:Y:S01]  /*146b0*/  STL.64 [R1+0x1710], R10 ;  /* 0x0017100a01007387 */ /* 0x010fe20000100a00 */
[----:B--2---:R0:W-:Y:S01]  /*146c0*/  STL.64 [R1+0x1708], R8 ;  /* 0x0017080801007387 */ /* 0x0041e20000100a00 */
[C---:B---3--:R-:W-:Y:S02]  /*146d0*/  HMMA.16816.F32 R24, R4.reuse, R26, R16 ;  /* 0x0000001a0418723c */ /* 0x048fe40000001810 */
[----:B0-----:R-:W2:Y:S01]  /*146e0*/  LDL.LU R8, [R1+0x170] ;  /* 0x0001700001087983 */ /* 0x001ea20000300800 */
[----:B------:R-:W2:Y:S02]  /*146f0*/  LDL.LU R9, [R1+0x174] ;  /* 0x0001740001097983 */ /* 0x000ea40000300800 */
[----:B------:R-:W2:Y:S02]  /*14700*/  LDL.LU R10, [R1+0x178] ;  /* 0x00017800010a7983 */ /* 0x000ea40000300800 */
[----:B------:R-:W2:Y:S01]  /*14710*/  LDL.LU R11, [R1+0x17c] ;  /* 0x00017c00010b7983 */ /* 0x000ea20000300800 */
[----:B------:R-:W3:Y:S01]  /*14720*/  LDL.LU.64 R18, [R1+0x17b8] ;  /* 0x0017b80001127983 */ /* 0x000ee20000300a00 */
[----:B------:R-:W3:Y:S11]  /*14730*/  LDL.LU.64 R16, [R1+0x17b0] ;  /* 0x0017b00001107983 */ /* 0x000ef60000300a00 */
[----:B------:R-:W-:Y:S03]  /*14740*/  @!UPT UIADD3 URZ, URZ, URZ, URZ ;  /* 0x0000003f3f3ff290 */ /* 0x000fe6000fffe03f */
[----:B------:R-:W-:Y:S01]  /*14750*/  STL.64 [R1+0xbe0], R24 ;  /* 0x000be01801007387 */ /* 0x000fe20000100a00 */
[----:B------:R0:W-:Y:S03]  /*14760*/  STL.64 [R1+0xbe8], R26 ;  /* 0x000be81a01007387 */ /* 0x0001e60000100a00 */
[----:B0-----:R-:W4:Y:S01]  /*14770*/  LDL.LU.64 R26, [R1+0x17a8] ;  /* 0x0017a800011a7983 */ /* 0x001f220000300a00 */
[----:B------:R-:W4:Y:S01]  /*14780*/  LDL.LU.64 R24, [R1+0x17a0] ;  /* 0x0017a00001187983 */ /* 0x000f220000300a00 */
[C---:B---3--:R-:W-:Y:S11]  /*14790*/  HMMA.16816.F32 R16, R4.reuse, R14, R16 ;  /* 0x0000000e0410723c */ /* 0x048ff60000001810 */
[----:B------:R-:W-:Y:S11]  /*147a0*/  @!UPT UIADD3 URZ, URZ, URZ, URZ ;  /* 0x0000003f3f3ff290 */ /* 0x000ff6000fffe03f */
[----:B------:R-:W-:Y:S01]  /*147b0*/  @!UPT UIADD3 URZ, URZ, URZ, URZ ;  /* 0x0000003f3f3ff290 */ /* 0x000fe2000fffe03f */
[----:B------:R0:W-:Y:S01]  /*147c0*/  STL.64 [R1+0xbd0], R16 ;  /* 0x000bd01001007387 */ /* 0x0001e20000100a00 */
[----:B------:R1:W-:Y:S02]  /*147d0*/  STL.64 [R1+0xbd8], R18 ;  /* 0x000bd81201007387 */ /* 0x0003e40000100a00 */
[----:B0-----:R-:W-:Y:S01]  /*147e0*/  IMAD.MOV.U32 R17, RZ, RZ, R14 ;  /* 0x000000ffff117224 */ /* 0x001fe200078e000e */
[----:B-1----:R-:W3:Y:S01]  /*147f0*/  LDL.LU.64 R18, [R1+0x1798] ;  /* 0x0017980001127983 */ /* 0x002ee20000300a00 */
[----:B------:R-:W-:Y:S02]  /*14800*/  IMAD.MOV.U32 R16, RZ, RZ, R15 ;  /* 0x000000ffff107224 */ /* 0x000fe400078e000f */
[----:B------:R-:W4:Y:S02]  /*14810*/  LDL.LU.64 R14, [R1+0x1790] ;  /* 0x00179000010e7983 */ /* 0x000f240000300a00 */
[----:B----4-:R-:W-:Y:S01]  /*14820*/  HMMA.16816.F32 R24, R4, R14, R24 ;  /* 0x0000000e0418723c */ /* 0x010fe20000001818 */
[----:B------:R-:W-:-:S02]  /*14830*/  IMAD.MOV.U32 R2, RZ, RZ, R14 ;  /* 0x000000ffff027224 */ /* 0x000fc400078e000e */
[----:B------:R-:W-:Y:S11]  /*14840*/  IMAD.MOV.U32 R0, RZ, RZ, R15 ;  /* 0x000000ffff007224 */ /* 0x000ff600078e000f */
[----:B------:R-:W-:Y:S09]  /*14850*/  @!UPT UIADD3 URZ, URZ, URZ, URZ ;  /* 0x0000003f3f3ff290 */ /* 0x000ff2000fffe03f */
[----:B------:R-:W-:Y:S01]  /*14860*/  STL.64 [R1+0xbc0], R24 ;  /* 0x000bc01801007387 */ /* 0x000fe20000100a00 */
[----:B------:R0:W-:Y:S03]  /*14870*/  STL.64 [R1+0xbc8], R26 ;  /* 0x000bc81a01007387 */ /* 0x0001e60000100a00 */
[----:B0-----:R-:W4:Y:S01]  /*14880*/  LDL.LU.64 R26, [R1+0x1788] ;  /* 0x00178800011a7983 */ /* 0x001f220000300a00 */
[----:B------:R-:W4:Y:S02]  /*14890*/  LDL.LU.64 R14, [R1+0x1780] ;  /* 0x00178000010e7983 */ /* 0x000f240000300a00 */
[----:B------:R-:W4:Y:S02]  /*148a0*/  LDL.LU.64 R12, [R1+0x1778] ;  /* 0x00177800010c7983 */ /* 0x000f240000300a00 */
[C---:B----4-:R-:W-:Y:S11]  /*148b0*/  HMMA.16816.F32 R12, R4.reuse, R26, R12 ;  /* 0x0000001a040c723c */ /* 0x050ff6000000180c */
[----:B------:R-:W-:Y:S11]  /*148c0*/  @!UPT UIADD3 URZ, URZ, URZ, URZ ;  /* 0x0000003f3f3ff290 */ /* 0x000ff6000fffe03f */
[----:B------:R-:W-:Y:S01]  /*148d0*/  @!UPT UIADD3 URZ, URZ, URZ, URZ ;  /* 0x0000003f3f3ff290 */ /* 0x000fe2000fffe03f */
[----:B------:R-:W-:Y:S01]  /*148e0*/  STL.64 [R1+0xbb0], R12 ;  /* 0x000bb00c01007387 */ /* 0x000fe20000100a00 */
[----:B------:R0:W-:Y:S03]  /*148f0*/  STL.64 [R1+0xbb8], R14 ;  /* 0x000bb80e01007387 */ /* 0x0001e60000100a00 */
[----:B0-----:R-:W4:Y:S01]  /*14900*/  LDL.LU.64 R14, [R1+0x1770] ;  /* 0x00177000010e7983 */ /* 0x001f220000300a00 */
[----:B------:R-:W-:Y:S02]  /*14910*/  IMAD.MOV.U32 R28, RZ, RZ, R26 ;  /* 0x000000ffff1c7224 */ /* 0x000fe400078e001a */
[----:B------:R-:W-:Y:S02]  /*14920*/  IMAD.MOV.U32 R25, RZ, RZ, R27 ;  /* 0x000000ffff197224 */ /* 0x000fe400078e001b */
[----:B------:R-:W2:Y:S01]  /*14930*/  LDL.LU.64 R26, [R1+0x1768] ;  /* 0x00176800011a7983 */ /* 0x000ea20000300a00 */
[----:B------:R-:W2:Y:S01]  /*14940*/  LDL.LU R24, [R1+0x1760] ;  /* 0x0017600001187983 */ /* 0x000ea20000300800 */
[C---:B----4-:R-:W-:Y:S02]  /*14950*/  HMMA.16816.F32 R12, R4.reuse, R14, R20 ;  /* 0x0000000e040c723c */ /* 0x050fe40000001814 */
[----:B------:R-:W4:Y:S01]  /*14960*/  LDL.LU.64 R22, [R1+0x1758] ;  /* 0x0017580001167983 */ /* 0x000f220000300a00 */
[----:B------:R-:W4:Y:S11]  /*14970*/  LDL.LU.64 R20, [R1+0x1750] ;  /* 0x0017500001147983 */ /* 0x000f360000300a00 */
[----:B------:R-:W-:Y:S09]  /*14980*/  @!UPT UIADD3 URZ, URZ, URZ, URZ ;  /* 0x0000003f3f3ff290 */ /* 0x000ff2000fffe03f */
[----:B------:R-:W-:Y:S01]  /*14990*/  STL.64 [R1+0xba0], R12 ;  /* 0x000ba00c01007387 */ /* 0x000fe20000100a00 */
[----:B------:R0:W-:Y:S03]  /*149a0*/  STL.64 [R1+0xba8], R14 ;  /* 0x000ba80e01007387 */ /* 0x0001e60000100a00 */
[----:B0-----:R-:W3:Y:S01]  /*149b0*/  LDL.LU.64 R14, [R1+0x1748] ;  /* 0x00174800010e7983 */ /* 0x001ee20000300a00 */
[----:B------:R-:W3:Y:S02]  /*149c0*/  LDL.LU.64 R12, [R1+0x1740] ;  /* 0x00174000010c7983 */ /* 0x000ee40000300a00 */
[C---:B---3--:R-:W-:Y:S11]  /*149d0*/  HMMA.16816.F32 R12, R4.reuse, R18, R12 ;  /* 0x00000012040c723c */ /* 0x048ff6000000180c */
[----:B------:R-:W-:Y:S11]  /*149e0*/  @!UPT UIADD3 URZ, URZ, URZ, URZ ;  /* 0x0000003f3f3ff290 */ /* 0x000ff6000fffe03f */
[----:B------:R-:W-:Y:S01]  /*149f0*/  @!UPT UIADD3 URZ, URZ, URZ, URZ ;  /* 0x0000003f3f3ff290 */ /* 0x000fe2000fffe03f */
[----:B------:R-:W-:Y:S01]  /*14a00*/  STL.64 [R1+0xb90], R12 ;  /* 0x000b900c01007387 */ /* 0x000fe20000100a00 */
[----:B------:R0:W-:Y:S03]  /*14a10*/  STL.64 [R1+0xb98], R14 ;  /* 0x000b980e01007387 */ /* 0x0001e60000100a00 */
[----:B0-----:R-:W4:Y:S01]  /*14a20*/  LDL.LU.64 R14, [R1+0x1738] ;  /* 0x00173800010e7983 */ /* 0x001f220000300a00 */
[----:B------:R-:W3:Y:S02]  /*14a30*/  LDL.LU R13, [R1+0x1730] ;  /* 0x00173000010d7983 */ /* 0x000ee40000300800 */
[----:B------:R-:W-:Y:S01]  /*14a40*/  STL.64 [R1+0x1618], R18 ;  /* 0x0016181201007387 */ /* 0x000fe20000100a00 */
[C---:B----4-:R-:W-:Y:S11]  /*14a50*/  HMMA.16816.F32 R20, R4.reuse, R14, R20 ;  /* 0x0000000e0414723c */ /* 0x050ff60000001814 */
[----:B------:R-:W-:Y:S11]  /*14a60*/  @!UPT UIADD3 URZ, URZ, URZ, URZ ;  /* 0x0000003f3f3ff290 */ /* 0x000ff6000fffe03f */
[----:B------:R-:W-:Y:S01]  /*14a70*/  @!UPT UIADD3 URZ, URZ, URZ, URZ ;  /* 0x0000003f3f3ff290 */ /* 0x000fe2000fffe03f */
[----:B------:R-:W-:Y:S01]  /*14a80*/  STL.64 [R1+0xb80], R20 ;  /* 0x000b801401007387 */ /* 0x000fe20000100a00 */
[----:B------:R0:W-:Y:S03]  /*14a90*/  STL.64 [R1+0xb88], R22 ;  /* 0x000b881601007387 */ /* 0x0001e60000100a00 */
[----:B0-----:R-:W2:Y:S01]  /*14aa0*/  LDL.LU.64 R22, [R1+0x1728] ;  /* 0x0017280001167983 */ /* 0x001ea20000300a00 */
[----:B------:R-:W2:Y:S02]  /*14ab0*/  LDL.LU.64 R20, [R1+0x1720] ;  /* 0x0017200001147983 */ /* 0x000ea40000300a00 */
[C---:B--2---:R-:W-:Y:S11]  /*14ac0*/  HMMA.16816.F32 R20, R4.reuse, R26, R20 ;  /* 0x0000001a0414723c */ /* 0x044ff60000001814 */
[----:B------:R-:W-:Y:S11]  /*14ad0*/  @!UPT UIADD3 URZ, URZ, URZ, URZ ;  /* 0x0000003f3f3ff290 */ /* 0x000ff6000fffe03f */
[----:B------:R-:W-:Y:S01]  /*14ae0*/  @!UPT UIADD3 URZ, URZ, URZ, URZ ;  /* 0x0000003f3f3ff290 */ /* 0x000fe2000fffe03f */
[----:B------:R-:W-:Y:S01]  /*14af0*/  STL.64 [R1+0xb70], R20 ;  /* 0x000b701401007387 */ /* 0x000fe20000100a00 */
[----:B------:R0:W-:Y:S03]  /*14b00*/  STL.64 [R1+0xb78], R22 ;  /* 0x000b781601007387 */ /* 0x0001e60000100a00 */
[----:B0-----:R-:W2:Y:S01]  /*14b10*/  LDL.LU.64 R22, [R1+0x1718] ;  /* 0x0017180001167983 */ /* 0x001ea20000300a00 */
[----:B------:R-:W-:Y:S02]  /*14b20*/  STL.64 [R1+0x1648], R26 ;  /* 0x0016481a01007387 */ /* 0x000fe40000100a00 */
[----:B------:R-:W-:Y:S01]  /*14b30*/  STL [R1+0x1640], R25 ;  /* 0x0016401901007387 */ /* 0x000fe20000100800 */
[----:B--2---:R-:W-:Y:S01]  /*14b40*/  HMMA.16816.F32 R4, R4, R22, R8 ;  /* 0x000000160404723c */ /* 0x004fe20000001808 */
[----:B------:R-:W2:Y:S01]  /*14b50*/  LDL.LU.64 R10, [R1+0x1710] ;  /* 0x00171000010a7983 */ /* 0x000ea20000300a00 */
[----:B------:R-:W4:Y:S02]  /*14b60*/  LDL.LU.64 R8, [R1+0x1708] ;  /* 0x0017080001087983 */ /* 0x000f240000300a00 */
[----:B------:R-:W-:-:S02]  /*14b70*/  IMAD.MOV.U32 R12, RZ, RZ, R22 ;  /* 0x000000ffff0c7224 */ /* 0x000fc400078e0016 */
[----:B------:R-:W-:Y:S11]  /*14b80*/  IMAD.MOV.U32 R3, RZ, RZ, R23 ;  /* 0x000000ffff037224 */ /* 0x000ff600078e0017 */
[----:B------:R-:W-:Y:S06]  /*14b90*/  @!UPT UIADD3 URZ, URZ, URZ, URZ ;  /* 0x0000003f3f3ff290 */ /* 0x000fec000fffe03f */
[----:B------:R-:W-:Y:S01]  /*14ba0*/  STL.64 [R1+0xb60], R4 ;  /* 0x000b600401007387 */ /* 0x000fe20000100a00 */
[----:B------:R-:W-:Y:S02]  /*14bb0*/  STL.64 [R1+0xb68], R6 ;  /* 0x000b680601007387 */ /* 0x000fe40000100a00 */
[----:B------:R-:W3:Y:S02]  /*14bc0*/  LDL.LU.64 R22, [R1+0x1700] ;  /* 0x0017000001167983 */ /* 0x000ee40000300a00 */
[----:B------:R-:W3:Y:S01]  /*14bd0*/  LDL.LU.64 R20, [R1+0x16f8] ;  /* 0x0016f80001147983 */ /* 0x000ee20000300a00 */
[----:B------:R2:W-:Y:S01]  /*14be0*/  STL.64 [R1+0x1658], R14 ;  /* 0x0016580e01007387 */ /* 0x0005e20000100a00 */
[----:B------:R-:W-:Y:S02]  /*14bf0*/  STL [R1+0x1650], R12 ;  /* 0x0016500c01007387 */ /* 0x000fe40000100800 */
[----:B--2---:R-:W-:Y:S02]  /*14c00*/  IMAD.MOV.U32 R15, RZ, RZ, R10 ;  /* 0x000000ffff0f7224 */ /* 0x004fe400078e000a */
[----:B----4-:R-:W-:-:S02]  /*14c10*/  IMAD.MOV.U32 R14, RZ, RZ, R9 ;  /* 0x000000ffff0e7224 */ /* 0x010fc400078e0009 */
[----:B------:R-:W2:Y:S01]  /*14c20*/  LDL.LU R9, [R1+0x16f0] ;  /* 0x0016f00001097983 */ /* 0x000ea20000300800 */
[----:B------:R-:W2:Y:S02]  /*14c30*/  LDL.LU R10, [R1+0x16ec] ;  /* 0x0016ec00010a7983 */ /* 0x000ea40000300800 */
[----:B------:R3:W-:Y:S02]  /*14c40*/  STL.64 [R1+0x1670], R14 ;  /* 0x0016700e01007387 */ /* 0x0007e40000100a00 */
[----:B---3--:R-:W-:Y:S02]  /*14c50*/  IMAD.MOV.U32 R14, RZ, RZ, R23 ;  /* 0x000000ffff0e7224 */ /* 0x008fe400078e0017 */
[----:B------:R-:W-:-:S05]  /*14c60*/  IMAD.MOV.U32 R15, RZ, RZ, R22 ;  /* 0x000000ffff0f7224 */ /* 0x000fca00078e0016 */
[----:B------:R0:W-:Y:S02]  /*14c70*/  STL.64 [R1+0x1688], R14 ;  /* 0x0016880e01007387 */ /* 0x0001e40000100a00 */
[----:B0-----:R-:W-:Y:S02]  /*14c80*/  IMAD.MOV.U32 R14, RZ, RZ, R21 ;  /* 0x000000ffff0e7224 */ /* 0x001fe400078e0015 */
[----:B------:R-:W-:-:S05]  /*14c90*/  IMAD.MOV.U32 R15, RZ, RZ, R13 ;  /* 0x000000ffff0f7224 */ /* 0x000fca00078e000d */
[----:B------:R0:W-:Y:S01]  /*14ca0*/  STL.64 [R1+0x16a0], R14 ;  /* 0x0016a00e01007387 */ /* 0x0001e20000100a00 */
[----:B------:R-:W3:Y:S02]  /*14cb0*/  LDL.LU R12, [R1+0x2d0] ;  /* 0x0002d000010c7983 */ /* 0x000ee40000300800 */
[----:B------:R-:W3:Y:S01]  /*14cc0*/  LDL.LU R13, [R1+0x2d4] ;  /* 0x0002d400010d7983 */ /* 0x000ee20000300800 */
[----:B0-----:R-:W4:Y:S01]  /*14cd0*/  LDL.LU R14, [R1+0x2d8] ;  /* 0x0002d800010e7983 */ /* 0x001f220000300800 */
[----:B------:R-:W4:Y:S02]  /*14ce0*/  LDL.LU R15, [R1+0x2dc] ;  /* 0x0002dc00010f7983 */ /* 0x000f240000300800 */
[----:B------:R-:W-:Y:S02]  /*14cf0*/  IMAD.MOV.U32 R22, RZ, RZ, R11 ;  /* 0x000000ffff167224 */ /* 0x000fe400078e000b */
[----:B------:R-:W-:Y:S01]  /*14d00*/  IMAD.MOV.U32 R23, RZ, RZ, R29 ;  /* 0x000000ffff177224 */ /* 0x000fe200078e001d */
[----:B----4-:R-:W-:Y:S01]  /*14d10*/  STL.64 [R1+0x16c0], R14 ;  /* 0x0016c00e01007387 */ /* 0x010fe20000100a00 */
[----:B---3--:R0:W-:Y:S02]  /*14d20*/  STL.64 [R1+0x16b8], R12 ;  /* 0x0016b80c01007387 */ /* 0x0081e40000100a00 */
[----:B------:R-:W2:Y:S02]  /*14d30*/  LDL.LU R11, [R1+0x16e8] ;  /* 0x0016e800010b7983 */ /* 0x000ea40000300800 */
[----:B------:R1:W-:Y:S01]  /*14d40*/  STL.64 [R1+0x16c8], R22 ;  /* 0x0016c81601007387 */ /* 0x0003e20000100a00 */
[----:B0-----:R-:W3:Y:S01]  /*14d50*/  LDL.LU R12, [R1+0x2e0] ;  /* 0x0002e000010c7983 */ /* 0x001ee20000300800 */
[----:B------:R-:W3:Y:S02]  /*14d60*/  LDL.LU R13, [R1+0x2e4] ;  /* 0x0002e400010d7983 */ /* 0x000ee40000300800 */
[----:B------:R-:W4:Y:S02]  /*14d70*/  LDL.LU R14, [R1+0x2e8] ;  /* 0x0002e800010e7983 */ /* 0x000f240000300800 */
[----:B------:R-:W4:Y:S02]  /*14d80*/  LDL.LU R15, [R1+0x2ec] ;  /* 0x0002ec00010f7983 */ /* 0x000f240000300800 */
[----:B-1----:R-:W-:-:S02]  /*14d90*/  IMAD.MOV.U32 R22, RZ, RZ, R24 ;  /* 0x000000ffff167224 */ /* 0x002fc400078e0018 */
[----:B------:R-:W-:Y:S01]  /*14da0*/  IMAD.MOV.U32 R23, RZ, RZ, R20 ;  /* 0x000000ffff177224 */ /* 0x000fe200078e0014 */
[----:B----4-:R-:W-:Y:S01]  /*14db0*/  STL.64 [R1+0x16d8], R14 ;  /* 0x0016d80e01007387 */ /* 0x010fe20000100a00 */
[----:B---3--:R-:W-:Y:S03]  /*14dc0*/  STL.64 [R1+0x16d0], R12 ;  /* 0x0016d00c01007387 */ /* 0x008fe60000100a00 */
[----:B------:R0:W-:Y:S02]  /*14dd0*/  STL.64 [R1+0x16e0], R22 ;  /* 0x0016e01601007387 */ /* 0x0001e40000100a00 */
[----:B------:R-:W2:Y:S01]  /*14de0*/  LDL.LU R20, [R1+0x550] ;  /* 0x0005500001147983 */ /* 0x000ea20000300800 */
[----:B------:R-:W2:Y:S04]  /*14df0*/  LDL.LU R21, [R1+0x554] ;  /* 0x0005540001157983 */ /* 0x000ea80000300800 */
[----:B0-----:R-:W2:Y:S01]  /*14e00*/  LDL.LU R22, [R1+0x558] ;  /* 0x0005580001167983 */ /* 0x001ea20000300800 */
[----:B------:R-:W2:Y:S02]  /*14e10*/  LDL.LU R23, [R1+0x55c] ;  /* 0x00055c0001177983 */ /* 0x000ea40000300800 */
[----:B------:R-:W3:Y:S02]  /*14e20*/  LDL.LU R12, [R1+0x2f0] ;  /* 0x0002f000010c7983 */ /* 0x000ee40000300800 */
[----:B------:R-:W3:Y:S01]  /*14e30*/  LDL.LU R13, [R1+0x2f4] ;  /* 0x0002f400010d7983 */ /* 0x000ee20000300800 */
[----:B------:R-:W3:Y:S01]  /*14e40*/  LDL.LU R14, [R1+0x2f8] ;  /* 0x0002f800010e7983 */ /* 0x000ee20000300800 */
[----:B------:R-:W3:Y:S02]  /*14e50*/  LDL.LU R15, [R1+0x2fc] ;  /* 0x0002fc00010f7983 */ /* 0x000ee40000300800 */
[----:B------:R-:W4:Y:S02]  /*14e60*/  LDL.LU R24, [R1+0x290] ;  /* 0x0002900001187983 */ /* 0x000f240000300800 */
[----:B------:R-:W4:Y:S01]  /*14e70*/  LDL.LU R25, [R1+0x294] ;  /* 0x0002940001197983 */ /* 0x000f220000300800 */
[----:B------:R-:W2:Y:S01]  /*14e80*/  LDL.LU R26, [R1+0x298] ;  /* 0x00029800011a7983 */ /* 0x000ea20000300800 */
[----:B------:R-:W2:Y:S03]  /*14e90*/  LDL.LU R27, [R1+0x29c] ;  /* 0x00029c00011b7983 */ /* 0x000ea60000300800 */
[----:B--2---:R-:W-:Y:S01]  /*14ea0*/  STL.64 [R1+0x1668], R26 ;  /* 0x0016681a01007387 */ /* 0x004fe20000100a00 */
[----:B----4-:R0:W-:Y:S03]  /*14eb0*/  STL.64 [R1+0x1660], R24 ;  /* 0x0016601801007387 */ /* 0x0101e60000100a00 */
        /* <DEDUP_REMOVED lines=8> */
[----:B------:R-:W4:Y:S02]  /*14f40*/  LDL.LU R26, [R1+0x2b8] ;  /* 0x0002b800011a7983 */ /* 0x000f240000300800 */
[----:B------:R-:W4:Y:S02]  /*14f50*/  LDL.LU R27, [R1+0x2bc] ;  /* 0x0002bc00011b7983 */ /* 0x000f240000300800 */
[----:B------:R-:W-:-:S02]  /*14f60*/  IMAD.MOV.U32 R6, RZ, RZ, R2 ;  /* 0x000000ffff067224 */ /* 0x000fc400078e0002 */
[----:B------:R-:W-:Y:S01]  /*14f70*/  IMAD.MOV.U32 R7, RZ, RZ, R0 ;  /* 0x000000ffff077224 */ /* 0x000fe200078e0000 */
[----:B----4-:R-:W-:Y:S01]  /*14f80*/  STL.64 [R1+0x1698], R26 ;  /* 0x0016981a01007387 */ /* 0x010fe20000100a00 */
[----:B--2---:R0:W-:Y:S03]  /*14f90*/  STL.64 [R1+0x1690], R24 ;  /* 0x0016901801007387 */ /* 0x0041e60000100a00 */
[----:B0-----:R-:W2:Y:S01]  /*14fa0*/  LDL.LU R24, [R1+0x2c0] ;  /* 0x0002c00001187983 */ /* 0x001ea20000300800 */
[----:B------:R-:W2:Y:S02]  /*14fb0*/  LDL.LU R25, [R1+0x2c4] ;  /* 0x0002c40001197983 */ /* 0x000ea40000300800 */
[----:B------:R-:W2:Y:S02]  /*14fc0*/  LDL.LU R26, [R1+0x2c8] ;  /* 0x0002c800011a7983 */ /* 0x000ea40000300800 */
[----:B------:R-:W2:Y:S01]  /*14fd0*/  LDL.LU R27, [R1+0x2cc] ;  /* 0x0002cc00011b7983 */ /* 0x000ea20000300800 */
[----:B------:R-:W4:Y:S01]  /*14fe0*/  LDL.64 R18, [R1+0xa8] ;  /* 0x0000a80001127983 */ /* 0x000f220000100a00 */
[----:B------:R0:W-:Y:S03]  /*14ff0*/  STL.64 [R1+0x1628], R6 ;  /* 0x0016280601007387 */ /* 0x0001e60000100a00 */
[----:B0-----:R-:W2:Y:S02]  /*15000*/  LDL.64 R6, [R1+0x118] ;  /* 0x0001180001067983 */ /* 0x001ea40000100a00 */
[C---:B--2---:R-:W-:Y:S11]  /*15010*/  HMMA.16816.F32 R20, R8.reuse, R6, R20 ;  /* 0x000000060814723c */ /* 0x044ff60000001814 */
[----:B------:R-:W-:Y:S11]  /*15020*/  @!UPT UIADD3 URZ, URZ, URZ, URZ ;  /* 0x0000003f3f3ff290 */ /* 0x000ff6000fffe03f */
[----:B------:R-:W-:Y:S01]  /*15030*/  @!UPT UIADD3 URZ, URZ, URZ, URZ ;  /* 0x0000003f3f3ff290 */ /* 0x000fe2000fffe03f */
[----:B------:R-:W-:Y:S01]  /*15040*/  STL.64 [R1+0x4e0], R20 ;  /* 0x0004e01401007387 */ /* 0x000fe20000100a00 */
[----:B------:R0:W-:Y:S03]  /*15050*/  STL.64 [R1+0x4e8], R22 ;  /* 0x0004e81601007387 */ /* 0x0001e60000100a00 */
[----:B0-----:R-:W3:Y:S02]  /*15060*/  LDL.LU.64 R22, [R1+0x16e0] ;  /* 0x0016e00001167983 */ /* 0x001ee40000300a00 */
[C---:B---3--:R-:W-:Y:S02]  /*15070*/  HMMA.16816.F32 R20, R8.reuse, R22, R12 ;  /* 0x000000160814723c */ /* 0x048fe4000000180c */
[----:B------:R-:W2:Y:S01]  /*15080*/  LDL.LU.64 R14, [R1+0x16d8] ;  /* 0x0016d800010e7983 */ /* 0x000ea20000300a00 */
[----:B------:R-:W2:Y:S11]  /*15090*/  LDL.LU.64 R12, [R1+0x16d0] ;  /* 0x0016d000010c7983 */ /* 0x000eb60000300a00 */
[----:B------:R-:W-:Y:S09]  /*150a0*/  @!UPT UIADD3 URZ, URZ, URZ, URZ ;  /* 0x0000003f3f3ff290 */ /* 0x000ff2000fffe03f */
[----:B------:R-:W-:Y:S01]  /*150b0*/  STL.64 [R1+0xab0], R20 ;  /* 0x000ab01401007387 */ /* 0x000fe20000100a00 */
[----:B------:R0:W-:Y:S03]  /*150c0*/  STL.64 [R1+0xab8], R22 ;  /* 0x000ab81601007387 */ /* 0x0001e60000100a00 */
[----:B0-----:R-:W2:Y:S02]  /*150d0*/  LDL.LU.64 R22, [R1+0x16c8] ;  /* 0x0016c80001167983 */ /* 0x001ea40000300a00 */
[C---:B--2---:R-:W-:Y:S02]  /*150e0*/  HMMA.16816.F32 R20, R8.reuse, R22, R12 ;  /* 0x000000160814723c */ /* 0x044fe4000000180c */
[----:B------:R-:W2:Y:S01]  /*150f0*/  LDL.LU.64 R14, [R1+0x16c0] ;  /* 0x0016c000010e7983 */ /* 0x000ea20000300a00 */
[----:B------:R-:W2:Y:S11]  /*15100*/  LDL.LU.64 R12, [R1+0x16b8] ;  /* 0x0016b800010c7983 */ /* 0x000eb60000300a00 */
[----:B------:R-:W-:Y:S09]  /*15110*/  @!UPT UIADD3 URZ, URZ, URZ, URZ ;  /* 0x0000003f3f3ff290 */ /* 0x000ff2000fffe03f */
[----:B------:R-:W-:Y:S01]  /*15120*/  STL.64 [R1+0xaf0], R20 ;  /* 0x000af01401007387 */ /* 0x000fe20000100a00 */
[----:B------:R0:W-:Y:S03]  /*15130*/  STL.64 [R1+0xaf8], R22 ;  /* 0x000af81601007387 */ /* 0x0001e60000100a00 */
[----:B0-----:R-:W2:Y:S01]  /*15140*/  LDL.LU.64 R22, [R1+0x16b0] ;  /* 0x0016b00001167983 */ /* 0x001ea20000300a00 */
[----:B------:R-:W3:Y:S01]  /*15150*/  LDL.LU R21, [R1+0x16a8] ;  /* 0x0016a80001157983 */ /* 0x000ee20000300800 */
[C---:B--2---:R-:W-:Y:S11]  /*15160*/  HMMA.16816.F32 R12, R8.reuse, R22, R12 ;  /* 0x00000016080c723c */ /* 0x044ff6000000180c */
[----:B------:R-:W-:Y:S11]  /*15170*/  @!UPT UIADD3 URZ, URZ, URZ, URZ ;  /* 0x0000003f3f3ff290 */ /* 0x000ff6000fffe03f */
[----:B------:R-:W-:Y:S01]  /*15180*/  @!UPT UIADD3 URZ, URZ, URZ, URZ ;  /* 0x0000003f3f3ff290 */ /* 0x000fe2000fffe03f */
[----:B------:R-:W-:Y:S01]  /*15190*/  STL.64 [R1+0xb30], R12 ;  /* 0x000b300c01007387 */ /* 0x000fe20000100a00 */
[----:B------:R0:W-:Y:S03]  /*151a0*/  STL.64 [R1+0xb38], R14 ;  /* 0x000b380e01007387 */ /* 0x0001e60000100a00 */
[----:B0-----:R-:W2:Y:S01]  /*151b0*/  LDL.LU.64 R14, [R1+0x16a0] ;  /* 0x0016a000010e7983 */ /* 0x001ea20000300a00 */
[----:B------:R-:W-:Y:S01]  /*151c0*/  STL.64 [R1+0x1598], R22 ;  /* 0x0015981601007387 */ /* 0x000fe20000100a00 */
[C---:B--2---:R-:W-:Y:S02]  /*151d0*/  HMMA.16816.F32 R12, R8.reuse, R14, R24 ;  /* 0x0000000e080c723c */ /* 0x044fe40000001818 */
        /* <DEDUP_REMOVED lines=14> */
[----:B------:R-:W4:Y:S01]  /*152c0*/  LDL.LU.64 R26, [R1+0x1668] ;  /* 0x00166800011a7983 */ /* 0x000f220000300a00 */
[----:B------:R-:W4:Y:S11]  /*152d0*/  LDL.LU.64 R24, [R1+0x1660] ;  /* 0x0016600001187983 */ /* 0x000f360000300a00 */
[----:B------:R-:W-:Y:S09]  /*152e0*/  @!UPT UIADD3 URZ, URZ, URZ, URZ ;  /* 0x0000003f3f3ff290 */ /* 0x000ff2000fffe03f */
[----:B------:R-:W-:Y:S01]  /*152f0*/  STL.64 [R1+0xa00], R12 ;  /* 0x000a000c01007387 */ /* 0x000fe20000100a00 */
[----:B------:R0:W-:Y:S03]  /*15300*/  STL.64 [R1+0xa08], R14 ;  /* 0x000a080e01007387 */ /* 0x0001e60000100a00 */
[----:B0-----:R-:W2:Y:S01]  /*15310*/  LDL.LU.64 R14, [R1+0x1658] ;  /* 0x00165800010e7983 */ /* 0x001ea20000300a00 */
[----:B------:R-:W2:Y:S02]  /*15320*/  LDL.LU R12, [R1+0x1650] ;  /* 0x00165000010c7983 */ /* 0x000ea40000300800 */
[----:B------:R-:W2:Y:S02]  /*15330*/  LDL.64 R22, [R1+0xf8] ;  /* 0x0000f80001167983 */ /* 0x000ea40000100a00 */
[----:B--2---:R0:W-:Y:S04]  /*15340*/  STL.64 [R1+0x15a0], R22 ;  /* 0x0015a01601007387 */ /* 0x0041e80000100a00 */
[----:B0-----:R-:W2:Y:S04]  /*15350*/  LDL.64 R22, [R1+0x108] ;  /* 0x0001080001167983 */ /* 0x001ea80000100a00 */
[----:B--2---:R-:W-:Y:S01]  /*15360*/  STL.64 [R1+0x15b8], R22 ;  /* 0x0015b81601007387 */ /* 0x004fe20000100a00 */
[----:B---3--:R0:W-:Y:S02]  /*15370*/  STL [R1+0x1620], R21 ;  /* 0x0016201501007387 */ /* 0x0081e40000100800 */
[----:B------:R-:W2:Y:S01]  /*15380*/  LDL.LU R20, [R1+0x1d0] ;  /* 0x0001d00001147983 */ /* 0x000ea20000300800 */
[----:B0-----:R-:W2:Y:S01]  /*15390*/  LDL.LU R21, [R1+0x1d4] ;  /* 0x0001d40001157983 */ /* 0x001ea20000300800 */
[----:B------:R-:W3:Y:S02]  /*153a0*/  LDL.LU R22, [R1+0x1d8] ;  /* 0x0001d80001167983 */ /* 0x000ee40000300800 */
[----:B------:R-:W3:Y:S01]  /*153b0*/  LDL.LU R23, [R1+0x1dc] ;  /* 0x0001dc0001177983 */ /* 0x000ee20000300800 */
[----:B----4-:R-:W-:Y:S01]  /*153c0*/  HMMA.16816.F32 R24, R8, R18, R24 ;  /* 0x000000120818723c */ /* 0x010fe20000001818 */
[----:B------:R-:W-:-:S02]  /*153d0*/  IMAD.MOV.U32 R2, RZ, RZ, R6 ;  /* 0x000000ffff027224 */ /* 0x000fc400078e0006 */
[----:B------:R-:W-:Y:S01]  /*153e0*/  IMAD.MOV.U32 R0, RZ, RZ, R7 ;  /* 0x000000ffff007224 */ /* 0x000fe200078e0007 */
[----:B---3--:R-:W-:Y:S01]  /*153f0*/  STL.64 [R1+0x1638], R22 ;  /* 0x0016381601007387 */ /* 0x008fe20000100a00 */
[----:B--2---:R0:W-:Y:S03]  /*15400*/  STL.64 [R1+0x1630], R20 ;  /* 0x0016301401007387 */ /* 0x0041e60000100a00 */
[----:B0-----:R-:W2:Y:S01]  /*15410*/  LDL.LU R20, [R1+0x280] ;  /* 0x0002800001147983 */ /* 0x001ea20000300800 */
[----:B------:R-:W2:Y:S02]  /*15420*/  LDL.LU R21, [R1+0x284] ;  /* 0x0002840001157983 */ /* 0x000ea40000300800 */
[----:B------:R-:W2:Y:S02]  /*15430*/  LDL.LU R22, [R1+0x288] ;  /* 0x0002880001167983 */ /* 0x000ea40000300800 */
[----:B------:R-:W2:Y:S10]  /*15440*/  LDL.LU R23, [R1+0x28c] ;  /* 0x00028c0001177983 */ /* 0x000eb40000300800 */
[----:B------:R-:W-:Y:S01]  /*15450*/  STL.64 [R1+0xa30], R24 ;  /* 0x000a301801007387 */ /* 0x000fe20000100a00 */
[----:B------:R0:W-:Y:S03]  /*15460*/  STL.64 [R1+0xa38], R26 ;  /* 0x000a381a01007387 */ /* 0x0001e60000100a00 */
[----:B0-----:R-:W3:Y:S01]  /*15470*/  LDL.LU.64 R26, [R1+0x1648] ;  /* 0x00164800011a7983 */ /* 0x001ee20000300a00 */
[----:B------:R-:W-:-:S02]  /*15480*/  IMAD.MOV.U32 R6, RZ, RZ, R17 ;  /* 0x000000ffff067224 */ /* 0x000fc400078e0011 */
[----:B------:R-:W-:Y:S02]  /*15490*/  IMAD.MOV.U32 R7, RZ, RZ, R16 ;  /* 0x000000ffff077224 */ /* 0x000fe400078e0010 */
[----:B------:R-:W4:Y:S02]  /*154a0*/  LDL.LU R25, [R1+0x1640] ;  /* 0x0016400001197983 */ /* 0x000f240000300800 */
[----:B------:R-:W-:Y:S01]  /*154b0*/  IMAD.MOV.U32 R13, RZ, RZ, R19 ;  /* 0x000000ffff0d7224 */ /* 0x000fe200078e0013 */
[----:B------:R-:W4:Y:S01]  /*154c0*/  LDL.LU R16, [R1+0x1b0] ;  /* 0x0001b00001107983 */ /* 0x000f220000300800 */
[----:B------:R-:W-:Y:S02]  /*154d0*/  IMAD.MOV.U32 R24, RZ, RZ, R18 ;  /* 0x000000ffff187224 */ /* 0x000fe400078e0012 */
[----:B------:R-:W4:Y:S02]  /*154e0*/  LDL.LU R17, [R1+0x1b4] ;  /* 0x0001b40001117983 */ /* 0x000f240000300800 */
[----:B------:R-:W4:Y:S01]  /*154f0*/  LDL.LU R18, [R1+0x1b8] ;  /* 0x0001b80001127983 */ /* 0x000f220000300800 */
[----:B------:R-:W4:Y:S01]  /*15500*/  LDL.LU R19, [R1+0x1bc] ;  /* 0x0001bc0001137983 */ /* 0x000f220000300800 */
[----:B------:R0:W-:Y:S02]  /*15510*/  STL.64 [R1+0x1610], R14 ;  /* 0x0016100e01007387 */ /* 0x0001e40000100a00 */
[----:B------:R-:W-:Y:S01]  /*15520*/  STL [R1+0x1608], R13 ;  /* 0x0016080d01007387 */ /* 0x000fe20000100800 */
[----:B0-----:R-:W4:Y:S01]  /*15530*/  LDL.64 R14, [R1+0x68] ;  /* 0x00006800010e7983 */ /* 0x001f220000100a00 */
[C---:B--2---:R-:W-:Y:S03]  /*15540*/  HMMA.16816.F32 R4, R8.reuse, R6, R20 ;  /* 0x000000060804723c */ /* 0x044fe60000001814 */
[----:B---3--:R-:W-:Y:S01]  /*15550*/  STL.64 [R1+0x15f0], R26 ;  /* 0x0015f01a01007387 */ /* 0x008fe20000100a00 */
[----:B------:R-:W-:Y:S02]  /*15560*/  STL [R1+0x15e8], R24 ;  /* 0x0015e81801007387 */ /* 0x000fe40000100800 */
[----:B------:R-:W2:Y:S02]  /*15570*/  LDL.LU.64 R22, [R1+0x1638] ;  /* 0x0016380001167983 */ /* 0x000ea40000300a00 */
[----:B------:R-:W2:Y:S11]  /*15580*/  LDL.LU.64 R20, [R1+0x1630] ;  /* 0x0016300001147983 */ /* 0x000eb60000300a00 */
[----:B------:R-:W-:Y:S04]  /*15590*/  @!UPT UIADD3 URZ, URZ, URZ, URZ ;  /* 0x0000003f3f3ff290 */ /* 0x000fe8000fffe03f */
[----:B------:R-:W-:Y:S01]  /*155a0*/  STL.64 [R1+0xa50], R4 ;  /* 0x000a500401007387 */ /* 0x000fe20000100a00 */
[----:B------:R0:W-:Y:S03]  /*155b0*/  STL.64 [R1+0xa58], R6 ;  /* 0x000a580601007387 */ /* 0x0001e60000100a00 */
[----:B0-----:R-:W2:Y:S02]  /*155c0*/  LDL.LU.64 R6, [R1+0x1628] ;  /* 0x0016280001067983 */ /* 0x001ea40000300a00 */
[----:B--2---:R-:W-:Y:S02]  /*155d0*/  HMMA.16816.F32 R4, R8, R6, R20 ;  /* 0x000000060804723c */ /* 0x004fe40000001814 */
[----:B------:R-:W2:Y:S11]  /*155e0*/  LDL.LU R21, [R1+0x1620] ;  /* 0x0016200001157983 */ /* 0x000eb60000300800 */
[----:B------:R-:W-:Y:S10]  /*155f0*/  @!UPT UIADD3 URZ, URZ, URZ, URZ ;  /* 0x0000003f3f3ff290 */ /* 0x000ff4000fffe03f */
[----:B------:R-:W-:Y:S01]  /*15600*/  STL.64 [R1+0xa60], R4 ;  /* 0x000a600401007387 */ /* 0x000fe20000100a00 */
[----:B------:R0:W-:Y:S02]  /*15610*/  STL.64 [R1+0xa68], R6 ;  /* 0x000a680601007387 */ /* 0x0001e40000100a00 */
[----:B0-----:R-:W-:Y:S02]  /*15620*/  IMAD.MOV.U32 R6, RZ, RZ, R12 ;  /* 0x000000ffff067224 */ /* 0x001fe400078e000c */
[----:B------:R-:W-:-:S05]  /*15630*/  IMAD.MOV.U32 R7, RZ, RZ, R3 ;  /* 0x000000ffff077224 */ /* 0x000fca00078e0003 */
[----:B------:R0:W-:Y:S01]  /*15640*/  STL.64 [R1+0x15e0], R6 ;  /* 0x0015e00601007387 */ /* 0x0001e20000100a00 */
[----:B------:R-:W3:Y:S02]  /*15650*/  LDL.LU R4, [R1+0x1c0] ;  /* 0x0001c00001047983 */ /* 0x000ee40000300800 */
[----:B------:R-:W3:Y:S01]  /*15660*/  LDL.LU R5, [R1+0x1c4] ;  /* 0x0001c40001057983 */ /* 0x000ee20000300800 */
[----:B0-----:R-:W3:Y:S01]  /*15670*/  LDL.LU R6, [R1+0x1c8] ;  /* 0x0001c80001067983 */ /* 0x001ee20000300800 */
[----:B------:R-:W3:Y:S02]  /*15680*/  LDL.LU R7, [R1+0x1cc] ;  /* 0x0001cc0001077983 */ /* 0x000ee40000300800 */
[----:B------:R-:W-:Y:S02]  /*15690*/  IMAD.MOV.U32 R26, RZ, RZ, R28 ;  /* 0x000000ffff1a7224 */ /* 0x000fe400078e001c */
[----:B----4-:R-:W-:-:S07]  /*156a0*/  IMAD.MOV.U32 R27, RZ, RZ, R25 ;  /* 0x000000ffff1b7224 */ /* 0x010fce00078e0019 */
[C---:B---3--:R-:W-:Y:S11]  /*156b0*/  HMMA.16816.F32 R4, R8.reuse, R26, R4 ;  /* 0x0000001a0804723c */ /* 0x048ff60000001804 */
[----:B------:R-:W-:Y:S11]  /*156c0*/  @!UPT UIADD3 URZ, URZ, URZ, URZ ;  /* 0x0000003f3f3ff290 */ /* 0x000ff6000fffe03f */
[----:B------:R-:W-:Y:S01]  /*156d0*/  @!UPT UIADD3 URZ, URZ, URZ, URZ ;  /* 0x0000003f3f3ff290 */ /* 0x000fe2000fffe03f */
[----:B------:R0:W-:Y:S01]  /*156e0*/  STL.64 [R1+0xa70], R4 ;  /* 0x000a700401007387 */ /* 0x0001e20000100a00 */
[----:B------:R1:W-:Y:S03]  /*156f0*/  STL.64 [R1+0xa78], R6 ;  /* 0x000a780601007387 */ /* 0x0003e60000100a00 */
[----:B0-----:R-:W3:Y:S01]  /*15700*/  LDL.LU R4, [R1+0x150] ;  /* 0x0001500001047983 */ /* 0x001ee20000300800 */
[----:B------:R-:W3:Y:S02]  /*15710*/  LDL.LU R5, [R1+0x154] ;  /* 0x0001540001057983 */ /* 0x000ee40000300800 */
[----:B-1----:R-:W4:Y:S02]  /*15720*/  LDL.LU R6, [R1+0x158] ;  /* 0x0001580001067983 */ /* 0x002f240000300800 */
[----:B------:R-:W4:Y:S01]  /*15730*/  LDL.LU R7, [R1+0x15c] ;  /* 0x00015c0001077983 */ /* 0x000f220000300800 */
[----:B------:R-:W-:Y:S01]  /*15740*/  HMMA.16816.F32 R16, R8, R14, R16 ;  /* 0x0000000e0810723c */ /* 0x000fe20000001810 */
[----:B------:R-:W-:-:S02]  /*15750*/  IMAD.MOV.U32 R22, RZ, RZ, R2 ;  /* 0x000000ffff167224 */ /* 0x000fc400078e0002 */
[----:B------:R-:W-:Y:S01]  /*15760*/  IMAD.MOV.U32 R23, RZ, RZ, R0 ;  /* 0x000000ffff177224 */ /* 0x000fe200078e0000 */
[----:B----4-:R-:W-:Y:S01]  /*15770*/  STL.64 [R1+0x1600], R6 ;  /* 0x0016000601007387 */ /* 0x010fe20000100a00 */
[----:B---3--:R0:W-:Y:S03]  /*15780*/  STL.64 [R1+0x15f8], R4 ;  /* 0x0015f80401007387 */ /* 0x0081e60000100a00 */
[----:B0-----:R-:W3:Y:S01]  /*15790*/  LDL.LU R4, [R1+0x1a0] ;  /* 0x0001a00001047983 */ /* 0x001ee20000300800 */
[----:B------:R-:W3:Y:S02]  /*157a0*/  LDL.LU R5, [R1+0x1a4] ;  /* 0x0001a40001057983 */ /* 0x000ee40000300800 */
[----:B------:R-:W3:Y:S02]  /*157b0*/  LDL.LU R6, [R1+0x1a8] ;  /* 0x0001a80001067983 */ /* 0x000ee40000300800 */
[----:B------:R-:W3:Y:S01]  /*157c0*/  LDL.LU R7, [R1+0x1ac] ;  /* 0x0001ac0001077983 */ /* 0x000ee20000300800 */
[----:B------:R-:W4:Y:S01]  /*157d0*/  LDL.LU R24, [R1+0x160] ;  /* 0x0001600001187983 */ /* 0x000f220000300800 */
[----:B------:R-:W4:Y:S02]  /*157e0*/  LDL.LU R25, [R1+0x164] ;  /* 0x0001640001197983 */ /* 0x000f240000300800 */
[----:B------:R-:W4:Y:S02]  /*157f0*/  LDL.LU R26, [R1+0x168] ;  /* 0x00016800011a7983 */ /* 0x000f240000300800 */
[----:B------:R-:W4:Y:S01]  /*15800*/  LDL.LU R27, [R1+0x16c] ;  /* 0x00016c00011b7983 */ /* 0x000f220000300800 */
[----:B------:R-:W-:Y:S01]  /*15810*/  STL.64 [R1+0x15d8], R22 ;  /* 0x0015d81601007387 */ /* 0x000fe20000100a00 */
[----:B--2---:R0:W-:Y:S02]  /*15820*/  STL [R1+0x15d0], R21 ;  /* 0x0015d01501007387 */ /* 0x0041e40000100800 */
[----:B------:R-:W2:Y:S01]  /*15830*/  LDL.LU R20, [R1+0x10] ;  /* 0x0000100001147983 */ /* 0x000ea20000300800 */
[----:B0-----:R-:W2:Y:S01]  /*15840*/  LDL.LU R21, [R1+0x14] ;  /* 0x0000140001157983 */ /* 0x001ea20000300800 */
[----:B------:R-:W2:Y:S02]  /*15850*/  LDL.LU R22, [R1+0x18] ;  /* 0x0000180001167983 */ /* 0x000ea40000300800 */
[----:B------:R-:W2:Y:S02]  /*15860*/  LDL.LU R23, [R1+0x1c] ;  /* 0x00001c0001177983 */ /* 0x000ea40000300800 */
[----:B------:R-:W-:Y:S01]  /*15870*/  STL.64 [R1+0xa80], R16 ;  /* 0x000a801001007387 */ /* 0x000fe20000100a00 */
[----:B------:R0:W-:Y:S04]  /*15880*/  STL.64 [R1+0xa88], R18 ;  /* 0x000a881201007387 */ /* 0x0001e80000100a00 */
[----:B0-----:R-:W3:Y:S01]  /*15890*/  LDL.LU.64 R18, [R1+0x1618] ;  /* 0x0016180001127983 */ /* 0x001ee20000300a00 */
[----:B------:R-:W-:-:S02]  /*158a0*/  IMAD.MOV.U32 R16, RZ, RZ, R14 ;  /* 0x000000ffff107224 */ /* 0x000fc400078e000e */
[----:B------:R-:W-:Y:S02]  /*158b0*/  IMAD.MOV.U32 R12, RZ, RZ, R15 ;  /* 0x000000ffff0c7224 */ /* 0x000fe400078e000f */
[----:B------:R-:W4:Y:S01]  /*158c0*/  LDL.LU.64 R14, [R1+0x1610] ;  /* 0x00161000010e7983 */ /* 0x000f220000300a00 */
[----:B------:R-:W2:Y:S01]  /*158d0*/  LDL.LU R13, [R1+0x1608] ;  /* 0x00160800010d7983 */ /* 0x000ea20000300800 */
[C---:B---3--:R-:W-:Y:S11]  /*158e0*/  HMMA.16816.F32 R4, R8.reuse, R18, R4 ;  /* 0x000000120804723c */ /* 0x048ff60000001804 */
[----:B------:R-:W-:Y:S11]  /*158f0*/  @!UPT UIADD3 URZ, URZ, URZ, URZ ;  /* 0x0000003f3f3ff290 */ /* 0x000ff6000fffe03f */
[----:B------:R-:W-:Y:S01]  /*15900*/  @!UPT UIADD3 URZ, URZ, URZ, URZ ;  /* 0x0000003f3f3ff290 */ /* 0x000fe2000fffe03f */
[----:B------:R-:W-:Y:S01]  /*15910*/  STL.64 [R1+0xaa0], R4 ;  /* 0x000aa00401007387 */ /* 0x000fe20000100a00 */
[----:B------:R0:W-:Y:S03]  /*15920*/  STL.64 [R1+0xaa8], R6 ;  /* 0x000aa80601007387 */ /* 0x0001e60000100a00 */
[----:B0-----:R-:W3:Y:S01]  /*15930*/  LDL.LU.64 R6, [R1+0x1600] ;  /* 0x0016000001067983 */ /* 0x001ee20000300a00 */
[----:B------:R-:W3:Y:S02]  /*15940*/  LDL.LU.64 R4, [R1+0x15f8] ;  /* 0x0015f80001047983 */ /* 0x000ee40000300a00 */
[----:B------:R0:W-:Y:S02]  /*15950*/  STL.64 [R1+0x1548], R18 ;  /* 0x0015481201007387 */ /* 0x0001e40000100a00 */
[----:B0-----:R-:W2:Y:S04]  /*15960*/  LDL.64 R18, [R1+0xd8] ;  /* 0x0000d80001127983 */ /* 0x001ea80000100a00 */
[----:B--2---:R-:W-:Y:S01]  /*15970*/  STL.64 [R1+0x1590], R18 ;  /* 0x0015901201007387 */ /* 0x004fe20000100a00 */
[----:B------:R0:W-:Y:S03]  /*15980*/  STL [R1+0x1588], R16 ;  /* 0x0015881001007387 */ /* 0x0001e60000100800 */
[----:B0-----:R-:W2:Y:S01]  /*15990*/  LDL.LU R16, [R1+0x4b0] ;  /* 0x0004b00001107983 */ /* 0x001ea20000300800 */
[----:B------:R-:W2:Y:S02]  /*159a0*/  LDL.LU R17, [R1+0x4b4] ;  /* 0x0004b40001117983 */ /* 0x000ea40000300800 */
[----:B------:R-:W2:Y:S02]  /*159b0*/  LDL.LU R18, [R1+0x4b8] ;  /* 0x0004b80001127983 */ /* 0x000ea40000300800 */
[----:B------:R-:W2:Y:S01]  /*159c0*/  LDL.LU R19, [R1+0x4bc] ;  /* 0x0004bc0001137983 */ /* 0x000ea20000300800 */
[C---:B----4-:R-:W-:Y:S01]  /*159d0*/  HMMA.16816.F32 R24, R8.reuse, R14, R24 ;  /* 0x0000000e0818723c */ /* 0x050fe20000001818 */
        /* <DEDUP_REMOVED lines=11> */
[----:B------:R-:W2:Y:S02]  /*15a90*/  LDL.LU R19, [R1+0x6ec] ;  /* 0x0006ec0001137983 */ /* 0x000ea40000300800 */
[----:B------:R-:W-:Y:S01]  /*15aa0*/  STL.64 [R1+0xb50], R24 ;  /* 0x000b501801007387 */ /* 0x000fe20000100a00 */
[----:B------:R0:W-:Y:S03]  /*15ab0*/  STL.64 [R1+0xb58], R26 ;  /* 0x000b581a01007387 */ /* 0x0001e60000100a00 */
[----:B0-----:R-:W3:Y:S01]  /*15ac0*/  LDL.LU.64 R26, [R1+0x15f0] ;  /* 0x0015f000011a7983 */ /* 0x001ee20000300a00 */
[----:B------:R-:W4:Y:S01]  /*15ad0*/  LDL.LU R24, [R1+0x15e8] ;  /* 0x0015e80001187983 */ /* 0x000f220000300800 */
[C---:B---3--:R-:W-:Y:S11]  /*15ae0*/  HMMA.16816.F32 R4, R8.reuse, R26, R4 ;  /* 0x0000001a0804723c */ /* 0x048ff60000001804 */
[----:B------:R-:W-:Y:S11]  /*15af0*/  @!UPT UIADD3 URZ, URZ, URZ, URZ ;  /* 0x0000003f3f3ff290 */ /* 0x000ff6000fffe03f */
[----:B------:R-:W-:Y:S01]  /*15b00*/  @!UPT UIADD3 URZ, URZ, URZ, URZ ;  /* 0x0000003f3f3ff290 */ /* 0x000fe2000fffe03f */
[----:B------:R-:W-:Y:S01]  /*15b10*/  STL.64 [R1+0xb40], R4 ;  /* 0x000b400401007387 */ /* 0x000fe20000100a00 */
[----:B------:R0:W-:Y:S03]  /*15b20*/  STL.64 [R1+0xb48], R6 ;  /* 0x000b480601007387 */ /* 0x0001e60000100a00 */
[----:B0-----:R-:W3:Y:S01]  /*15b30*/  LDL.LU.64 R6, [R1+0x15e0] ;  /* 0x0015e00001067983 */ /* 0x001ee20000300a00 */
[----:B------:R-:W-:Y:S01]  /*15b40*/  STL.64 [R1+0x14e0], R26 ;  /* 0x0014e01a01007387 */ /* 0x000fe20000100a00 */
[----:B---3--:R-:W-:Y:S02]  /*15b50*/  HMMA.16816.F32 R8, R8, R6, R20 ;  /* 0x000000060808723c */ /* 0x008fe40000001814 */
[----:B------:R-:W2:Y:S01]  /*15b60*/  LDL.LU.64 R22, [R1+0x15d8] ;  /* 0x0015d80001167983 */ /* 0x000ea20000300a00 */
[----:B------:R-:W3:Y:S11]  /*15b70*/  LDL.LU R21, [R1+0x15d0] ;  /* 0x0015d00001157983 */ /* 0x000ef60000300800 */
[----:B------:R-:W-:Y:S09]  /*15b80*/  @!UPT UIADD3 URZ, URZ, URZ, URZ ;  /* 0x0000003f3f3ff290 */ /* 0x000ff2000fffe03f */
[----:B------:R-:W-:Y:S01]  /*15b90*/  STL.64 [R1+0xb20], R8 ;  /* 0x000b200801007387 */ /* 0x000fe20000100a00 */
[----:B------:R-:W-:Y:S03]  /*15ba0*/  STL.64 [R1+0xb28], R10 ;  /* 0x000b280a01007387 */ /* 0x000fe60000100a00 */
[----:B---3--:R-:W2:Y:S04]  /*15bb0*/  LDSM.16.MT88.4 R4, [R21+0xa100] ;  /* 0x00a100001504783b */ /* 0x008ea80000004200 */
[----:B------:R2:W0:Y:S02]  /*15bc0*/  LDSM.16.MT88.4 R8, [R21+0xa180] ;  /* 0x00a180001508783b */ /* 0x0004240000004200 */
[C---:B--2---:R-:W-:Y:S02]  /*15bd0*/  HMMA.16816.F32 R20, R4.reuse, R22, R16 ;  /* 0x000000160414723c */ /* 0x044fe40000001810 */
[----:B0-----:R-:W-:Y:S01]  /*15be0*/  STL.64 [R1+0x14c0], R10 ;  /* 0x0014c00a01007387 */ /* 0x001fe20000100a00 */
[----:B------:R0:W-:Y:S03]  /*15bf0*/  STL.64 [R1+0x14b8], R8 ;  /* 0x0014b80801007387 */ /* 0x0001e60000100a00 */
[----:B0-----:R-:W2:Y:S01]  /*15c00*/  LDL.LU R8, [R1+0x500] ;  /* 0x0005000001087983 */ /* 0x001ea20000300800 */
[----:B------:R-:W2:Y:S02]  /*15c10*/  LDL.LU R9, [R1+0x504] ;  /* 0x0005040001097983 */ /* 0x000ea40000300800 */
[----:B------:R-:W2:Y:S02]  /*15c20*/  LDL.LU R10, [R1+0x508] ;  /* 0x00050800010a7983 */ /* 0x000ea40000300800 */
[----:B------:R-:W2:Y:S01]  /*15c30*/  LDL.LU R11, [R1+0x50c] ;  /* 0x00050c00010b7983 */ /* 0x000ea20000300800 */
[----:B------:R-:W3:Y:S01]  /*15c40*/  LDL.LU.64 R18, [R1+0x15c8] ;  /* 0x0015c80001127983 */ /* 0x000ee20000300a00 */
[----:B------:R-:W3:Y:S10]  /*15c50*/  LDL.LU.64 R16, [R1+0x15c0] ;  /* 0x0015c00001107983 */ /* 0x000ef40000300a00 */
[----:B------:R-:W-:Y:S01]  /*15c60*/  STL.64 [R1+0x360], R20 ;  /* 0x0003601401007387 */ /* 0x000fe20000100a00 */
[----:B------:R0:W-:Y:S03]  /*15c70*/  STL.64 [R1+0x368], R22 ;  /* 0x0003681601007387 */ /* 0x0001e60000100a00 */
[----:B0-----:R-:W3:Y:S02]  /*15c80*/  LDL.LU.64 R22, [R1+0x15b8] ;  /* 0x0015b80001167983 */ /* 0x001ee40000300a00 */
[----:B---3--:R-:W-:Y:S01]  /*15c90*/  HMMA.16816.F32 R16, R4, R22, R16 ;  /* 0x000000160410723c */ /* 0x008fe20000001810 */
[----:B------:R-:W-:-:S02]  /*15ca0*/  IMAD.MOV.U32 R2, RZ, RZ, R22 ;  /* 0x000000ffff027224 */ /* 0x000fc400078e0016 */
[----:B------:R-:W-:Y:S11]  /*15cb0*/  IMAD.MOV.U32 R0, RZ, RZ, R23 ;  /* 0x000000ffff007224 */ /* 0x000ff600078e0017 */
[----:B------:R-:W-:Y:S09]  /*15cc0*/  @!UPT UIADD3 URZ, URZ, URZ, URZ ;  /* 0x0000003f3f3ff290 */ /* 0x000ff2000fffe03f */
[----:B------:R-:W-:Y:S01]  /*15cd0*/  STL.64 [R1+0x5c0], R16 ;  /* 0x0005c01001007387 */ /* 0x000fe20000100a00 */
[----:B------:R0:W-:Y:S03]  /*15ce0*/  STL.64 [R1+0x5c8], R18 ;  /* 0x0005c81201007387 */ /* 0x0001e60000100a00 */
[----:B0-----:R-:W3:Y:S01]  /*15cf0*/  LDL.LU.64 R18, [R1+0x15b0] ;  /* 0x0015b00001127983 */ /* 0x001ee20000300a00 */
[----:B------:R-:W3:Y:S02]  /*15d00*/  LDL.LU.64 R16, [R1+0x15a8] ;  /* 0x0015a80001107983 */ /* 0x000ee40000300a00 */
[----:B------:R-:W2:Y:S02]  /*15d10*/  LDL.LU.64 R22, [R1+0x15a0] ;  /* 0x0015a00001167983 */ /* 0x000ea40000300a00 */
[C---:B--2---:R-:W-:Y:S01]  /*15d20*/  HMMA.16816.F32 R8, R4.reuse, R22, R8 ;  /* 0x000000160408723c */ /* 0x044fe20000001808 */
[----:B------:R-:W-:Y:S11]  /*15d30*/  IMAD.MOV.U32 R3, RZ, RZ, R23 ;  /* 0x000000ffff037224 */ /* 0x000ff600078e0017 */
[----:B------:R-:W-:Y:S11]  /*15d40*/  @!UPT UIADD3 URZ, URZ, URZ, URZ ;  /* 0x0000003f3f3ff290 */ /* 0x000ff6000fffe03f */
[----:B------:R0:W-:Y:S01]  /*15d50*/  STL.64 [R1+0x500], R8 ;  /* 0x0005000801007387 */ /* 0x0001e20000100a00 */
[----:B------:R1:W-:Y:S02]  /*15d60*/  STL.64 [R1+0x508], R10 ;  /* 0x0005080a01007387 */ /* 0x0003e40000100a00 */
[----:B0-----:R-:W-:Y:S02]  /*15d70*/  IMAD.MOV.U32 R8, RZ, RZ, R22 ;  /* 0x000000ffff087224 */ /* 0x001fe400078e0016 */
[----:B------:R-:W3:Y:S01]  /*15d80*/  LDL.LU.64 R22, [R1+0x1598] ;  /* 0x0015980001167983 */ /* 0x000ee20000300a00 */
[----:B------:R-:W2:Y:S01]  /*15d90*/  LDL R29, [R1+0x12c] ;  /* 0x00012c00011d7983 */ /* 0x000ea20000100800 */
[----:B---3--:R-:W-:Y:S01]  /*15da0*/  HMMA.16816.F32 R16, R4, R22, R16 ;  /* 0x000000160410723c */ /* 0x008fe20000001810 */
[----:B-1----:R-:W-:Y:S02]  /*15db0*/  IMAD.MOV.U32 R10, RZ, RZ, R22 ;  /* 0x000000ffff0a7224 */ /* 0x002fe400078e0016 */
[----:B------:R-:W-:Y:S11]  /*15dc0*/  IMAD.MOV.U32 R9, RZ, RZ, R23 ;  /* 0x000000ffff097224 */ /* 0x000ff600078e0017 */
[----:B------:R-:W-:Y:S09]  /*15dd0*/  @!UPT UIADD3 URZ, URZ, URZ, URZ ;  /* 0x0000003f3f3ff290 */ /* 0x000ff2000fffe03f */
[----:B------:R-:W-:Y:S01]  /*15de0*/  STL.64 [R1+0x4b0], R16 ;  /* 0x0004b01001007387 */ /* 0x000fe20000100a00 */
[----:B------:R0:W-:Y:S03]  /*15df0*/  STL.64 [R1+0x4b8], R18 ;  /* 0x0004b81201007387 */ /* 0x0001e60000100a00 */
[----:B0-----:R-:W3:Y:S01]  /*15e00*/  LDL.LU.64 R18, [R1+0x1590] ;  /* 0x0015900001127983 */ /* 0x001ee20000300a00 */
[----:B------:R-:W2:Y:S02]  /*15e10*/  LDL.LU R16, [R1+0x1588] ;  /* 0x0015880001107983 */ /* 0x000ea40000300800 */
[----:B------:R-:W2:Y:S02]  /*15e20*/  LDL.LU R20, [R1+0x370] ;  /* 0x0003700001147983 */ /* 0x000ea40000300800 */
[----:B------:R-:W2:Y:S01]  /*15e30*/  LDL.LU R21, [R1+0x374] ;  /* 0x0003740001157983 */ /* 0x000ea20000300800 */
[----:B------:R-:W2:Y:S01]  /*15e40*/  LDL.LU R22, [R1+0x378] ;  /* 0x0003780001167983 */ /* 0x000ea20000300800 */
[----:B------:R-:W2:Y:S03]  /*15e50*/  LDL.LU R23, [R1+0x37c] ;  /* 0x00037c0001177983 */ /* 0x000ea60000300800 */
[----:B--2---:R0:W-:Y:S01]  /*15e60*/  STL.64 [R1+0x13a0], R22 ;  /* 0x0013a01601007387 */ /* 0x0041e20000100a00 */
[----:B------:R1:W-:Y:S02]  /*15e70*/  STL.64 [R1+0x1398], R20 ;  /* 0x0013981401007387 */ /* 0x0003e40000100a00 */
[----:B0-----:R-:W-:-:S02]  /*15e80*/  IMAD.MOV.U32 R22, RZ, RZ, R16 ;  /* 0x000000ffff167224 */ /* 0x001fc400078e0010 */
[----:B------:R-:W-:-:S05]  /*15e90*/  IMAD.MOV.U32 R23, RZ, RZ, R12 ;  /* 0x000000ffff177224 */ /* 0x000fca00078e000c */
[----:B------:R0:W-:Y:S01]  /*15ea0*/  STL.64 [R1+0x1580], R22 ;  /* 0x0015801601007387 */ /* 0x0001e20000100a00 */
[----:B-1----:R-:W2:Y:S02]  /*15eb0*/  LDL.LU R20, [R1+0x4a0] ;  /* 0x0004a00001147983 */ /* 0x002ea40000300800 */
[----:B------:R-:W2:Y:S01]  /*15ec0*/  LDL.LU R21, [R1+0x4a4] ;  /* 0x0004a40001157983 */ /* 0x000ea20000300800 */
[----:B0-----:R-:W2:Y:S01]  /*15ed0*/  LDL.LU R22, [R1+0x4a8] ;  /* 0x0004a80001167983 */ /* 0x001ea20000300800 */
[----:B------:R-:W2:Y:S02]  /*15ee0*/  LDL.LU R23, [R1+0x4ac] ;  /* 0x0004ac0001177983 */ /* 0x000ea40000300800 */
[----:B---3--:R-:W-:Y:S02]  /*15ef0*/  IMAD.MOV.U32 R12, RZ, RZ, R18 ;  /* 0x000000ffff0c7224 */ /* 0x008fe400078e0012 */
[----:B------:R-:W-:Y:S01]  /*15f00*/  IMAD.MOV.U32 R11, RZ, RZ, R19 ;  /* 0x000000ffff0b7224 */ /* 0x000fe200078e0013 */
[----:B--2---:R-:W-:Y:S11]  /*15f10*/  HMMA.16816.F32 R20, R4, R18, R20 ;  /* 0x000000120414723c */ /* 0x004ff60000001814 */
[----:B------:R-:W-:Y:S11]  /*15f20*/  @!UPT UIADD3 URZ, URZ, URZ, URZ ;  /* 0x0000003f3f3ff290 */ /* 0x000ff6000fffe03f */
[----:B------:R-:W-:Y:S01]  /*15f30*/  @!UPT UIADD3 URZ, URZ, URZ, URZ ;  /* 0x0000003f3f3ff290 */ /* 0x000fe2000fffe03f */
[----:B------:R-:W-:Y:S01]  /*15f40*/  STL.64 [R1+0x4a0], R20 ;  /* 0x0004a01401007387 */ /* 0x000fe20000100a00 */
[----:B------:R-:W-:Y:S02]  /*15f50*/  STL.64 [R1+0x4a8], R22 ;  /* 0x0004a81601007387 */ /* 0x000fe40000100a00 */
[----:B------:R-:W-:Y:S02]  /*15f60*/  STL.64 [R1+0x1578], R14 ;  /* 0x0015780e01007387 */ /* 0x000fe40000100a00 */
[----:B------:R-:W-:Y:S01]  /*15f70*/  STL [R1+0x1570], R12 ;  /* 0x0015700c01007387 */ /* 0x000fe20000100800 */
[----:B------:R-:W-:Y:S01]  /*15f80*/  STL.64 [R1+0x14f0], R10 ;  /* 0x0014f00a01007387 */ /* 0x000fe20000100a00 */
[----:B------:R0:W-:Y:S03]  /*15f90*/  STL.64 [R1+0x14e8], R8 ;  /* 0x0014e80801007387 */ /* 0x0001e60000100a00 */
[----:B0-----:R-:W2:Y:S01]  /*15fa0*/  LDL.LU R8, [R1+0x3b0] ;  /* 0x0003b00001087983 */ /* 0x001ea20000300800 */
[----:B------:R-:W2:Y:S02]  /*15fb0*/  LDL.LU R9, [R1+0x3b4] ;  /* 0x0003b40001097983 */ /* 0x000ea40000300800 */
[----:B------:R-:W3:Y:S02]  /*15fc0*/  LDL.LU R10, [R1+0x3b8] ;  /* 0x0003b800010a7983 */ /* 0x000ee40000300800 */
[----:B------:R-:W3:Y:S01]  /*15fd0*/  LDL.LU R11, [R1+0x3bc] ;  /* 0x0003bc00010b7983 */ /* 0x000ee20000300800 */
[----:B------:R-:W2:Y:S01]  /*15fe0*/  LDL.LU R20, [R1+0x490] ;  /* 0x0004900001147983 */ /* 0x000ea20000300800 */
[----:B------:R-:W2:Y:S02]  /*15ff0*/  LDL.LU R21, [R1+0x494] ;  /* 0x0004940001157983 */ /* 0x000ea40000300800 */
[----:B------:R-:W2:Y:S02]  /*16000*/  LDL.LU R22, [R1+0x498] ;  /* 0x0004980001167983 */ /* 0x000ea40000300800 */
[----:B------:R-:W2:Y:S01]  /*16010*/  LDL.LU R23, [R1+0x49c] ;  /* 0x00049c0001177983 */ /* 0x000ea20000300800 */
[----:B------:R-:W2:Y:S01]  /*16020*/  LDL.64 R14, [R1+0xc8] ;  /* 0x0000c800010e7983 */ /* 0x000ea20000100a00 */
[----:B------:R-:W2:Y:S02]  /*16030*/  LDL.LU R16, [R1+0x460] ;  /* 0x0004600001107983 */ /* 0x000ea40000300800 */
[----:B------:R-:W2:Y:S02]  /*16040*/  LDL.LU R17, [R1+0x464] ;  /* 0x0004640001117983 */ /* 0x000ea40000300800 */
[----:B------:R-:W2:Y:S01]  /*16050*/  LDL.LU R18, [R1+0x468] ;  /* 0x0004680001127983 */ /* 0x000ea20000300800 */
[----:B------:R-:W2:Y:S04]  /*16060*/  LDL.LU R19, [R1+0x46c] ;  /* 0x00046c0001137983 */ /* 0x000ea80000300800 */
[----:B--2---:R4:W-:Y:S01]  /*16070*/  STL.64 [R1+0x1558], R18 ;  /* 0x0015581201007387 */ /* 0x0049e20000100a00 */
[----:B------:R-:W-:Y:S02]  /*16080*/  STL.64 [R1+0x1550], R16 ;  /* 0x0015501001007387 */ /* 0x000fe40000100a00 */
[----:B----4-:R-:W-:-:S02]  /*16090*/  IMAD.MOV.U32 R18, RZ, RZ, R24 ;  /* 0x000000ffff127224 */ /* 0x010fc400078e0018 */
[----:B------:R-:W-:Y:S01]  /*160a0*/  IMAD.MOV.U32 R19, RZ, RZ, R13 ;  /* 0x000000ffff137224 */ /* 0x000fe200078e000d */
[----:B------:R-:W2:Y:S01]  /*160b0*/  LDL.LU R24, [R1+0x480] ;  /* 0x0004800001187983 */ /* 0x000ea20000300800 */
[----:B------:R-:W2:Y:S02]  /*160c0*/  LDL.LU R25, [R1+0x484] ;  /* 0x0004840001197983 */ /* 0x000ea40000300800 */
[----:B------:R-:W2:Y:S02]  /*160d0*/  LDL.LU R26, [R1+0x488] ;  /* 0x00048800011a7983 */ /* 0x000ea40000300800 */
[----:B------:R-:W2:Y:S01]  /*160e0*/  LDL.LU R27, [R1+0x48c] ;  /* 0x00048c00011b7983 */ /* 0x000ea20000300800 */
[----:B------:R0:W-:Y:S04]  /*160f0*/  STL.64 [R1+0x1568], R18 ;  /* 0x0015681201007387 */ /* 0x0001e80000100a00 */
[----:B0-----:R-:W2:Y:S01]  /*16100*/  LDL.64 R18, [R1+0xb8] ;  /* 0x0000b80001127983 */ /* 0x001ea20000100a00 */
[----:B---3--:R-:W-:Y:S02]  /*16110*/  STL.64 [R1+0x1500], R10 ;  /* 0x0015000a01007387 */ /* 0x008fe40000100a00 */
[----:B------:R0:W-:Y:S02]  /*16120*/  STL.64 [R1+0x14f8], R8 ;  /* 0x0014f80801007387 */ /* 0x0001e40000100a00 */
[----:B0-----:R-:W3:Y:S01]  /*16130*/  LDL.LU R8, [R1+0x3c0] ;  /* 0x0003c00001087983 */ /* 0x001ee20000300800 */
[----:B------:R-:W3:Y:S02]  /*16140*/  LDL.LU R9, [R1+0x3c4] ;  /* 0x0003c40001097983 */ /* 0x000ee40000300800 */
[----:B------:R-:W4:Y:S02]  /*16150*/  LDL.LU R10, [R1+0x3c8] ;  /* 0x0003c800010a7983 */ /* 0x000f240000300800 */
[----:B------:R-:W4:Y:S02]  /*16160*/  LDL.LU R11, [R1+0x3cc] ;  /* 0x0003cc00010b7983 */ /* 0x000f240000300800 */
[----:B----4-:R0:W-:Y:S01]  /*16170*/  STL.64 [R1+0x1510], R10 ;  /* 0x0015100a01007387 */ /* 0x0101e20000100a00 */
[----:B---3--:R-:W-:Y:S03]  /*16180*/  STL.64 [R1+0x1508], R8 ;  /* 0x0015080801007387 */ /* 0x008fe60000100a00 */
[----:B0-----:R-:W3:Y:S04]  /*16190*/  LDL.64 R10, [R1+0x78] ;  /* 0x00007800010a7983 */ /* 0x001ee80000100a00 */
[----:B---3--:R0:W-:Y:S04]  /*161a0*/  STL.64 [R1+0x1528], R10 ;  /* 0x0015280a01007387 */ /* 0x0081e80000100a00 */
[----:B0-----:R-:W3:Y:S01]  /*161b0*/  LDL.64 R10, [R1+0x88] ;  /* 0x00008800010a7983 */ /* 0x001ee20000100a00 */
[----:B------:R-:W-:Y:S03]  /*161c0*/  HMMA.16816.F32 R20, R4, R14, R20 ;  /* 0x0000000e0414723c */ /* 0x000fe60000001814 */
[----:B---3--:R0:W-:Y:S04]  /*161d0*/  STL.64 [R1+0x1540], R10 ;  /* 0x0015400a01007387 */ /* 0x0081e80000100a00 */
[----:B0-----:R-:W3:Y:S01]  /*161e0*/  LDL.64 R10, [R1+0x98] ;  /* 0x00009800010a7983 */ /* 0x001ee20000100a00 */
[----:B------:R-:W-:-:S03]  /*161f0*/  IMAD.MOV.U32 R13, RZ, RZ, R15 ;  /* 0x000000ffff0d7224 */ /* 0x000fc600078e000f */
[----:B---3--:R0:W-:Y:S01]  /*16200*/  STL.64 [R1+0x1560], R10 ;  /* 0x0015600a01007387 */ /* 0x0081e20000100a00 */
[----:B------:R-:W3:Y:S02]  /*16210*/  LDL.LU R8, [R1+0x470] ;  /* 0x0004700001087983 */ /* 0x000ee40000300800 */
[----:B------:R-:W3:Y:S01]  /*16220*/  LDL.LU R9, [R1+0x474] ;  /* 0x0004740001097983 */ /* 0x000ee20000300800 */
[----:B0-----:R-:W3:Y:S01]  /*16230*/  LDL.LU R10, [R1+0x478] ;  /* 0x00047800010a7983 */ /* 0x001ee20000300800 */
[----:B------:R-:W3:Y:S07]  /*16240*/  LDL.LU R11, [R1+0x47c] ;  /* 0x00047c00010b7983 */ /* 0x000eee0000300800 */
[----:B------:R0:W-:Y:S02]  /*16250*/  STL.64 [R1+0x490], R20 ;  /* 0x0004901401007387 */ /* 0x0001e40000100a00 */
[----:B------:R1:W-:Y:S02]  /*16260*/  STL.64 [R1+0x498], R22 ;  /* 0x0004981601007387 */ /* 0x0003e40000100a00 */
[----:B0-----:R-:W-:Y:S01]  /*16270*/  IMAD.MOV.U32 R20, RZ, RZ, R14 ;  /* 0x000000ffff147224 */ /* 0x001fe200078e000e */
[----:B-1----:R-:W4:Y:S01]  /*16280*/  LDL.LU.64 R22, [R1+0x1580] ;  /* 0x0015800001167983 */ /* 0x002f220000300a00 */
[----:B------:R-:W3:Y:S02]  /*16290*/  LDL.LU.64 R14, [R1+0x1578] ;  /* 0x00157800010e7983 */ /* 0x000ee40000300a00 */
[----:B------:R-:W4:Y:S01]  /*162a0*/  LDL.LU R12, [R1+0x1570] ;  /* 0x00157000010c7983 */ /* 0x000f220000300800 */
[----:B--2---:R-:W-:Y:S01]  /*162b0*/  HMMA.16816.F32 R24, R4, R18, R24 ;  /* 0x000000120418723c */ /* 0x004fe20000001818 */
[----:B---3--:R-:W-:Y:S01]  /*162c0*/  STL.64 [R1+0x1520], R14 ;  /* 0x0015200e01007387 */ /* 0x008fe20000100a00 */
[----:B----4-:R0:W-:Y:S03]  /*162d0*/  STL.64 [R1+0x1518], R12 ;  /* 0x0015180c01007387 */ /* 0x0101e60000100a00 */
[----:B0-----:R-:W2:Y:S01]  /*162e0*/  LDL.LU R12, [R1+0x3d0] ;  /* 0x0003d000010c7983 */ /* 0x001ea20000300800 */
[----:B------:R-:W2:Y:S02]  /*162f0*/  LDL.LU R13, [R1+0x3d4] ;  /* 0x0003d400010d7983 */ /* 0x000ea40000300800 */
[----:B------:R-:W3:Y:S02]  /*16300*/  LDL.LU R14, [R1+0x3d8] ;  /* 0x0003d800010e7983 */ /* 0x000ee40000300800 */
[----:B------:R-:W3:Y:S02]  /*16310*/  LDL.LU R15, [R1+0x3dc] ;  /* 0x0003dc00010f7983 */ /* 0x000ee40000300800 */
[----:B------:R-:W-:Y:S01]  /*16320*/  IMAD.MOV.U32 R21, RZ, RZ, R19 ;  /* 0x000000ffff157224 */ /* 0x000fe200078e0013 */
[----:B---3--:R-:W-:Y:S01]  /*16330*/  STL.64 [R1+0x1538], R14 ;  /* 0x0015380e01007387 */ /* 0x008fe20000100a00 */
[----:B--2---:R0:W-:Y:S03]  /*16340*/  STL.64 [R1+0x1530], R12 ;  /* 0x0015300c01007387 */ /* 0x0041e60000100a00 */
[----:B0-----:R-:W2:Y:S01]  /*16350*/  LDL.LU R12, [R1+0x3e0] ;  /* 0x0003e000010c7983 */ /* 0x001ea20000300800 */
[----:B------:R-:W2:Y:S02]  /*16360*/  LDL.LU R13, [R1+0x3e4] ;  /* 0x0003e400010d7983 */ /* 0x000ea40000300800 */
[----:B------:R-:W2:Y:S02]  /*16370*/  LDL.LU R14, [R1+0x3e8] ;  /* 0x0003e800010e7983 */ /* 0x000ea40000300800 */
[----:B------:R-:W2:Y:S01]  /*16380*/  LDL.LU R15, [R1+0x3ec] ;  /* 0x0003ec00010f7983 */ /* 0x000ea20000300800 */
[----:B------:R0:W-:Y:S01]  /*16390*/  STL.64 [R1+0x480], R24 ;  /* 0x0004801801007387 */ /* 0x0001e20000100a00 */
[----:B------:R-:W-:Y:S02]  /*163a0*/  STL.64 [R1+0x488], R26 ;  /* 0x0004881a01007387 */ /* 0x000fe40000100a00 */
[----:B0-----:R-:W-:-:S02]  /*163b0*/  IMAD.MOV.U32 R24, RZ, RZ, R18 ;  /* 0x000000ffff187224 */ /* 0x001fc400078e0012 */
[----:B------:R-:W3:Y:S02]  /*163c0*/  LDL.LU.64 R18, [R1+0x1568] ;  /* 0x0015680001127983 */ /* 0x000ee40000300a00 */
[C---:B---3--:R-:W-:Y:S02]  /*163d0*/  HMMA.16816.F32 R16, R4.reuse, R18, R8 ;  /* 0x000000120410723c */ /* 0x048fe40000001808 */
[----:B------:R-:W3:Y:S11]  /*163e0*/  LDL.LU.64 R10, [R1+0x1560] ;  /* 0x00156000010a7983 */ /* 0x000ef60000300a00 */
[----:B------:R-:W-:Y:S10]  /*163f0*/  @!UPT UIADD3 URZ, URZ, URZ, URZ ;  /* 0x0000003f3f3ff290 */ /* 0x000ff4000fffe03f */
[----:B------:R-:W-:Y:S01]  /*16400*/  STL.64 [R1+0x470], R16 ;  /* 0x0004701001007387 */ /* 0x000fe20000100a00 */
[----:B------:R0:W-:Y:S03]  /*16410*/  STL.64 [R1+0x478], R18 ;  /* 0x0004781201007387 */ /* 0x0001e60000100a00 */
[----:B0-----:R-:W3:Y:S01]  /*16420*/  LDL.LU.64 R18, [R1+0x1558] ;  /* 0x0015580001127983 */ /* 0x001ee20000300a00 */
[----:B------:R-:W3:Y:S02]  /*16430*/  LDL.LU.64 R16, [R1+0x1550] ;  /* 0x0015500001107983 */ /* 0x000ee40000300a00 */
        /* <DEDUP_REMOVED lines=8> */
[----:B------:R-:W2:Y:S02]  /*164c0*/  LDL.LU.64 R10, [R1+0x1540] ;  /* 0x00154000010a7983 */ /* 0x000ea40000300a00 */
[----:B--2---:R-:W-:Y:S01]  /*164d0*/  HMMA.16816.F32 R12, R4, R10, R12 ;  /* 0x0000000a040c723c */ /* 0x004fe2000000180c */
[----:B------:R-:W-:-:S02]  /*164e0*/  IMAD.MOV.U32 R26, RZ, RZ, R10 ;  /* 0x000000ffff1a7224 */ /* 0x000fc400078e000a */
[----:B------:R-:W-:Y:S11]  /*164f0*/  IMAD.MOV.U32 R25, RZ, RZ, R11 ;  /* 0x000000ffff197224 */ /* 0x000ff600078e000b */
[----:B------:R-:W-:Y:S09]  /*16500*/  @!UPT UIADD3 URZ, URZ, URZ, URZ ;  /* 0x0000003f3f3ff290 */ /* 0x000ff2000fffe03f */
[----:B------:R-:W-:Y:S01]  /*16510*/  STL.64 [R1+0x930], R12 ;  /* 0x0009300c01007387 */ /* 0x000fe20000100a00 */
[----:B------:R0:W-:Y:S03]  /*16520*/  STL.64 [R1+0x938], R14 ;  /* 0x0009380e01007387 */ /* 0x0001e60000100a00 */
[----:B0-----:R-:W2:Y:S01]  /*16530*/  LDL.LU.64 R14, [R1+0x1538] ;  /* 0x00153800010e7983 */ /* 0x001ea20000300a00 */
[----:B------:R-:W2:Y:S02]  /*16540*/  LDL.LU.64 R12, [R1+0x1530] ;  /* 0x00153000010c7983 */ /* 0x000ea40000300a00 */
        /* <DEDUP_REMOVED lines=8> */
[----:B------:R-:W4:Y:S02]  /*165d0*/  LDL.LU.64 R12, [R1+0x1518] ;  /* 0x00151800010c7983 */ /* 0x000f240000300a00 */
[----:B------:R-:W2:Y:S02]  /*165e0*/  LDL.LU.64 R10, [R1+0x1510] ;  /* 0x00151000010a7983 */ /* 0x000ea40000300a00 */
[----:B------:R-:W2:Y:S02]  /*165f0*/  LDL.LU.64 R8, [R1+0x1508] ;  /* 0x0015080001087983 */ /* 0x000ea40000300a00 */
[----:B--2---:R-:W-:Y:S11]  /*16600*/  HMMA.16816.F32 R8, R4, R22, R8 ;  /* 0x000000160408723c */ /* 0x004ff60000001808 */
[----:B------:R-:W-:Y:S11]  /*16610*/  @!UPT UIADD3 URZ, URZ, URZ, URZ ;  /* 0x0000003f3f3ff290 */ /* 0x000ff6000fffe03f */
[----:B------:R-:W-:Y:S01]  /*16620*/  @!UPT UIADD3 URZ, URZ, URZ, URZ ;  /* 0x0000003f3f3ff290 */ /* 0x000fe2000fffe03f */
[----:B------:R-:W-:Y:S01]  /*16630*/  STL.64 [R1+0x9f0], R8 ;  /* 0x0009f00801007387 */ /* 0x000fe20000100a00 */
[----:B------:R0:W-:Y:S03]  /*16640*/  STL.64 [R1+0x9f8], R10 ;  /* 0x0009f80a01007387 */ /* 0x0001e60000100a00 */
[----:B0-----:R-:W3:Y:S01]  /*16650*/  LDL.LU.64 R10, [R1+0x1500] ;  /* 0x00150000010a7983 */ /* 0x001ee20000300a00 */
[----:B------:R-:W3:Y:S02]  /*16660*/  LDL.LU.64 R8, [R1+0x14f8] ;  /* 0x0014f80001087983 */ /* 0x000ee40000300a00 */
[----:B------:R0:W-:Y:S02]  /*16670*/  STL.64 [R1+0x13b0], R22 ;  /* 0x0013b01601007387 */ /* 0x0001e40000100a00 */
[----:B0-----:R-:W-:Y:S02]  /*16680*/  IMAD.MOV.U32 R22, RZ, RZ, R28 ;  /* 0x000000ffff167224 */ /* 0x001fe400078e001c */
[----:B------:R-:W-:-:S05]  /*16690*/  IMAD.MOV.U32 R23, RZ, RZ, R27 ;  /* 0x000000ffff177224 */ /* 0x000fca00078e001b */
[----:B------:R0:W-:Y:S02]  /*166a0*/  STL.64 [R1+0x13c8], R22 ;  /* 0x0013c81601007387 */ /* 0x0001e40000100a00 */
[----:B0-----:R-:W-:Y:S02]  /*166b0*/  IMAD.MOV.U32 R22, RZ, RZ, R26 ;  /* 0x000000ffff167224 */ /* 0x001fe400078e001a */
[----:B------:R-:W-:-:S05]  /*166c0*/  IMAD.MOV.U32 R23, RZ, RZ, R25 ;  /* 0x000000ffff177224 */ /* 0x000fca00078e0019 */
[----:B------:R0:W-:Y:S02]  /*166d0*/  STL.64 [R1+0x13e0], R22 ;  /* 0x0013e01601007387 */ /* 0x0001e40000100a00 */
[----:B0-----:R-:W-:Y:S02]  /*166e0*/  IMAD.MOV.U32 R22, RZ, RZ, R17 ;  /* 0x000000ffff167224 */ /* 0x001fe400078e0011 */
[----:B------:R-:W-:Y:S01]  /*166f0*/  IMAD.MOV.U32 R23, RZ, RZ, R16 ;  /* 0x000000ffff177224 */ /* 0x000fe200078e0010 */
[----:B---3--:R-:W-:Y:S11]  /*16700*/  HMMA.16816.F32 R8, R4, R18, R8 ;  /* 0x000000120408723c */ /* 0x008ff60000001808 */
[----:B------:R-:W-:Y:S11]  /*16710*/  @!UPT UIADD3 URZ, URZ, URZ, URZ ;  /* 0x0000003f3f3ff290 */ /* 0x000ff6000fffe03f */
[----:B------:R-:W-:Y:S01]  /*16720*/  @!UPT UIADD3 URZ, URZ, URZ, URZ ;  /* 0x0000003f3f3ff290 */ /* 0x000fe2000fffe03f */
[----:B------:R-:W-:Y:S01]  /*16730*/  STL.64 [R1+0xa40], R8 ;  /* 0x000a400801007387 */ /* 0x000fe20000100a00 */
[----:B------:R0:W-:Y:S03]  /*16740*/  STL.64 [R1+0xa48], R10 ;  /* 0x000a480a01007387 */ /* 0x0001e60000100a00 */
[----:B0-----:R-:W2:Y:S01]  /*16750*/  LDL.LU.64 R10, [R1+0x14f0] ;  /* 0x0014f000010a7983 */ /* 0x001ea20000300a00 */
[----:B------:R-:W3:Y:S02]  /*16760*/  LDL.LU.64 R8, [R1+0x14e8] ;  /* 0x0014e80001087983 */ /* 0x000ee40000300a00 */
[----:B------:R-:W-:Y:S02]  /*16770*/  STL.64 [R1+0x13f8], R22 ;  /* 0x0013f81601007387 */ /* 0x000fe40000100a00 */
[----:B------:R0:W-:Y:S01]  /*16780*/  STL.64 [R1+0x13a8], R18 ;  /* 0x0013a81201007387 */ /* 0x0001e20000100a00 */
[----:B------:R-:W2:Y:S01]  /*16790*/  LDL.LU R16, [R1+0x380] ;  /* 0x0003800001107983 */ /* 0x000ea20000300800 */
[----:B------:R-:W2:Y:S03]  /*167a0*/  LDL.LU R17, [R1+0x384] ;  /* 0x0003840001117983 */ /* 0x000ea60000300800 */
[----:B0-----:R-:W2:Y:S01]  /*167b0*/  LDL.LU R18, [R1+0x388] ;  /* 0x0003880001127983 */ /* 0x001ea20000300800 */
[----:B------:R-:W2:Y:S02]  /*167c0*/  LDL.LU R19, [R1+0x38c] ;  /* 0x00038c0001137983 */ /* 0x000ea40000300800 */
[----:B------:R-:W2:Y:S02]  /*167d0*/  LDL.64 R22, [R1+0xa8] ;  /* 0x0000a80001167983 */ /* 0x000ea40000100a00 */
[----:B--2---:R-:W-:Y:S01]  /*167e0*/  STL.64 [R1+0x1410], R22 ;  /* 0x0014101601007387 */ /* 0x004fe20000100a00 */
[----:B------:R-:W-:Y:S02]  /*167f0*/  STL.64 [R1+0x13c0], R18 ;  /* 0x0013c01201007387 */ /* 0x000fe40000100a00 */
[----:B------:R0:W-:Y:S02]  /*16800*/  STL.64 [R1+0x13b8], R16 ;  /* 0x0013b81001007387 */ /* 0x0001e40000100a00 */
[----:B0-----:R-:W2:Y:S01]  /*16810*/  LDL.LU R16, [R1+0x390] ;  /* 0x0003900001107983 */ /* 0x001ea20000300800 */
[----:B------:R-:W2:Y:S02]  /*16820*/  LDL.LU R17, [R1+0x394] ;  /* 0x0003940001117983 */ /* 0x000ea40000300800 */
[----:B------:R-:W2:Y:S02]  /*16830*/  LDL.LU R18, [R1+0x398] ;  /* 0x0003980001127983 */ /* 0x000ea40000300800 */
[----:B------:R-:W2:Y:S02]  /*16840*/  LDL.LU R19, [R1+0x39c] ;  /* 0x00039c0001137983 */ /* 0x000ea40000300800 */
[----:B------:R-:W-:-:S02]  /*16850*/  IMAD.MOV.U32 R22, RZ, RZ, R24 ;  /* 0x000000ffff167224 */ /* 0x000fc400078e0018 */
[----:B------:R-:W-:-:S05]  /*16860*/  IMAD.MOV.U32 R23, RZ, RZ, R21 ;  /* 0x000000ffff177224 */ /* 0x000fca00078e0015 */
[----:B------:R-:W-:Y:S04]  /*16870*/  STL.64 [R1+0x1428], R22 ;  /* 0x0014281601007387 */ /* 0x000fe80000100a00 */
[----:B--2---:R-:W-:Y:S01]  /*16880*/  STL.64 [R1+0x13d8], R18 ;  /* 0x0013d81201007387 */ /* 0x004fe20000100a00 */
[----:B------:R0:W-:Y:S03]  /*16890*/  STL.64 [R1+0x13d0], R16 ;  /* 0x0013d01001007387 */ /* 0x0001e60000100a00 */
[----:B0-----:R-:W2:Y:S01]  /*168a0*/  LDL.LU R16, [R1+0x3a0] ;  /* 0x0003a00001107983 */ /* 0x001ea20000300800 */
[----:B------:R-:W2:Y:S02]  /*168b0*/  LDL.LU R17, [R1+0x3a4] ;  /* 0x0003a40001117983 */ /* 0x000ea40000300800 */
[----:B------:R-:W2:Y:S02]  /*168c0*/  LDL.LU R18, [R1+0x3a8] ;  /* 0x0003a80001127983 */ /* 0x000ea40000300800 */
[----:B------:R-:W2:Y:S02]  /*168d0*/  LDL.LU R19, [R1+0x3ac] ;  /* 0x0003ac0001137983 */ /* 0x000ea40000300800 */
[----:B------:R-:W-:-:S02]  /*168e0*/  IMAD.MOV.U32 R22, RZ, RZ, R20 ;  /* 0x000000ffff167224 */ /* 0x000fc400078e0014 */
[----:B----4-:R-:W-:-:S05]  /*168f0*/  IMAD.MOV.U32 R23, RZ, RZ, R13 ;  /* 0x000000ffff177224 */ /* 0x010fca00078e000d */
[----:B------:R0:W-:Y:S02]  /*16900*/  STL.64 [R1+0x1440], R22 ;  /* 0x0014401601007387 */ /* 0x0001e40000100a00 */
[----:B0-----:R-:W-:Y:S02]  /*16910*/  IMAD.MOV.U32 R22, RZ, RZ, R12 ;  /* 0x000000ffff167224 */ /* 0x001fe400078e000c */
[----:B------:R-:W-:-:S05]  /*16920*/  IMAD.MOV.U32 R23, RZ, RZ, R11 ;  /* 0x000000ffff177224 */ /* 0x000fca00078e000b */
[----:B------:R-:W-:Y:S04]  /*16930*/  STL.64 [R1+0x1458], R22 ;  /* 0x0014581601007387 */ /* 0x000fe80000100a00 */
[----:B--2---:R-:W-:Y:S01]  /*16940*/  STL.64 [R1+0x13f0], R18 ;  /* 0x0013f01201007387 */ /* 0x004fe20000100a00 */
[----:B------:R0:W-:Y:S03]  /*16950*/  STL.64 [R1+0x13e8], R16 ;  /* 0x0013e81001007387 */ /* 0x0001e60000100a00 */
[----:B0-----:R-:W2:Y:S01]  /*16960*/  LDL.LU R16, [R1+0x400] ;  /* 0x0004000001107983 */ /* 0x001ea20000300800 */
[----:B------:R-:W2:Y:S02]  /*16970*/  LDL.LU R17, [R1+0x404] ;  /* 0x0004040001117983 */ /* 0x000ea40000300800 */
[----:B------:R-:W4:Y:S02]  /*16980*/  LDL.LU R18, [R1+0x408] ;  /* 0x0004080001127983 */ /* 0x000f240000300800 */
[----:B------:R-:W4:Y:S02]  /*16990*/  LDL.LU R19, [R1+0x40c] ;  /* 0x00040c0001137983 */ /* 0x000f240000300800 */
[----:B------:R-:W-:-:S02]  /*169a0*/  IMAD.MOV.U32 R22, RZ, RZ, R10 ;  /* 0x000000ffff167224 */ /* 0x000fc400078e000a */
[----:B---3--:R-:W-:-:S05]  /*169b0*/  IMAD.MOV.U32 R23, RZ, RZ, R9 ;  /* 0x000000ffff177224 */ /* 0x008fca00078e0009 */
[----:B------:R-:W-:Y:S04]  /*169c0*/  STL.64 [R1+0x1470], R22 ;  /* 0x0014701601007387 */ /* 0x000fe80000100a00 */
[----:B----4-:R-:W-:Y:S01]  /*169d0*/  STL.64 [R1+0x1408], R18 ;  /* 0x0014081201007387 */ /* 0x010fe20000100a00 */
[----:B--2---:R0:W-:Y:S03]  /*169e0*/  STL.64 [R1+0x1400], R16 ;  /* 0x0014001001007387 */ /* 0x0041e60000100a00 */
[----:B0-----:R-:W2:Y:S01]  /*169f0*/  LDL.LU R16, [R1+0x410] ;  /* 0x0004100001107983 */ /* 0x001ea20000300800 */
[----:B------:R-:W2:Y:S02]  /*16a00*/  LDL.LU R17, [R1+0x414] ;  /* 0x0004140001117983 */ /* 0x000ea40000300800 */
[----:B------:R-:W3:Y:S02]  /*16a10*/  LDL.LU R18, [R1+0x418] ;  /* 0x0004180001127983 */ /* 0x000ee40000300800 */
[----:B------:R-:W3:Y:S02]  /*16a20*/  LDL.LU R19, [R1+0x41c] ;  /* 0x00041c0001137983 */ /* 0x000ee40000300800 */
[----:B------:R-:W-:-:S02]  /*16a30*/  IMAD.MOV.U32 R22, RZ, RZ, R8 ;  /* 0x000000ffff167224 */ /* 0x000fc400078e0008 */
[----:B------:R-:W-:-:S05]  /*16a40*/  IMAD.MOV.U32 R23, RZ, RZ, R3 ;  /* 0x000000ffff177224 */ /* 0x000fca00078e0003 */
[----:B------:R0:W-:Y:S02]  /*16a50*/  STL.64 [R1+0x1488], R22 ;  /* 0x0014881601007387 */ /* 0x0001e40000100a00 */
[----:B0-----:R-:W-:Y:S02]  /*16a60*/  IMAD.MOV.U32 R22, RZ, RZ, R2 ;  /* 0x000000ffff167224 */ /* 0x001fe400078e0002 */
[----:B------:R-:W-:Y:S01]  /*16a70*/  IMAD.MOV.U32 R23, RZ, RZ, R0 ;  /* 0x000000ffff177224 */ /* 0x000fe200078e0000 */
[----:B---3--:R-:W-:Y:S01]  /*16a80*/  STL.64 [R1+0x1420], R18 ;  /* 0x0014201201007387 */ /* 0x008fe20000100a00 */
[----:B--2---:R0:W-:Y:S03]  /*16a90*/  STL.64 [R1+0x1418], R16 ;  /* 0x0014181001007387 */ /* 0x0041e60000100a00 */
[----:B0-----:R-:W2:Y:S01]  /*16aa0*/  LDL.LU R16, [R1+0x420] ;  /* 0x0004200001107983 */ /* 0x001ea20000300800 */
[----:B------:R-:W2:Y:S02]  /*16ab0*/  LDL.LU R17, [R1+0x424] ;  /* 0x0004240001117983 */ /* 0x000ea40000300800 */
[----:B------:R-:W3:Y:S02]  /*16ac0*/  LDL.LU R18, [R1+0x428] ;  /* 0x0004280001127983 */ /* 0x000ee40000300800 */
[----:B------:R-:W3:Y:S01]  /*16ad0*/  LDL.LU R19, [R1+0x42c] ;  /* 0x00042c0001137983 */ /* 0x000ee20000300800 */
[----:B------:R0:W-:Y:S04]  /*16ae0*/  STL.64 [R1+0x14a0], R22 ;  /* 0x0014a01601007387 */ /* 0x0001e80000100a00 */
[----:B0-----:R-:W4:Y:S04]  /*16af0*/  LDL.64 R22, [R1+0x118] ;  /* 0x0001180001167983 */ /* 0x001f280000100a00 */
[----:B----4-:R-:W-:Y:S01]  /*16b00*/  STL.64 [R1+0x14c8], R22 ;  /* 0x0014c81601007387 */ /* 0x010fe20000100a00 */
[----:B---3--:R-:W-:Y:S02]  /*16b10*/  STL.64 [R1+0x1438], R18 ;  /* 0x0014381201007387 */ /* 0x008fe40000100a00 */
[----:B--2---:R0:W-:Y:S02]  /*16b20*/  STL.64 [R1+0x1430], R16 ;  /* 0x0014301001007387 */ /* 0x0041e40000100a00 */
[----:B0-----:R-:W2:Y:S01]  /*16b30*/  LDL.LU R16, [R1+0x430] ;  /* 0x0004300001107983 */ /* 0x001ea20000300800 */
[----:B------:R-:W2:Y:S02]  /*16b40*/  LDL.LU R17, [R1+0x434] ;  /* 0x0004340001117983 */ /* 0x000ea40000300800 */
[----:B------:R-:W3:Y:S02]  /*16b50*/  LDL.LU R18, [R1+0x438] ;  /* 0x0004380001127983 */ /* 0x000ee40000300800 */
[----:B------:R-:W3:Y:S01]  /*16b60*/  LDL.LU R19, [R1+0x43c] ;  /* 0x00043c0001137983 */ /* 0x000ee20000300800 */
[----:B------:R-:W4:Y:S01]  /*16b70*/  LDL.LU R20, [R1] ;  /* 0x0000000001147983 */ /* 0x000f220000300800 */
[----:B------:R-:W4:Y:S02]  /*16b80*/  LDL.LU R21, [R1+0x4] ;  /* 0x0000040001157983 */ /* 0x000f240000300800 */
[----:B------:R-:W2:Y:S02]  /*16b90*/  LDL.LU R22, [R1+0x8] ;  /* 0x0000080001167983 */ /* 0x000ea40000300800 */
[----:B------:R-:W2:Y:S02]  /*16ba0*/  LDL.LU R23, [R1+0xc] ;  /* 0x00000c0001177983 */ /* 0x000ea40000300800 */
[----:B--2---:R-:W-:Y:S01]  /*16bb0*/  STL.64 [R1+0x14d8], R22 ;  /* 0x0014d81601007387 */ /* 0x004fe20000100a00 */
[----:B----4-:R0:W-:Y:S03]  /*16bc0*/  STL.64 [R1+0x14d0], R20 ;  /* 0x0014d01401007387 */ /* 0x0101e60000100a00 */
[----:B0-----:R-:W2:Y:S01]  /*16bd0*/  LDL.LU R20, [R1+0x130] ;  /* 0x0001300001147983 */ /* 0x001ea20000300800 */
[----:B------:R-:W2:Y:S02]  /*16be0*/  LDL.LU R21, [R1+0x134] ;  /* 0x0001340001157983 */ /* 0x000ea40000300800 */
[----:B------:R-:W2:Y:S02]  /*16bf0*/  LDL.LU R22, [R1+0x138] ;  /* 0x0001380001167983 */ /* 0x000ea40000300800 */
[----:B------:R-:W2:Y:S01]  /*16c00*/  LDL.LU R23, [R1+0x13c] ;  /* 0x00013c0001177983 */ /* 0x000ea20000300800 */
[----:B------:R-:W4:Y:S01]  /*16c10*/  LDL.LU R24, [R1+0x140] ;  /* 0x0001400001187983 */ /* 0x000f220000300800 */
[----:B------:R-:W4:Y:S02]  /*16c20*/  LDL.LU R25, [R1+0x144] ;  /* 0x0001440001197983 */ /* 0x000f240000300800 */
[----:B------:R-:W4:Y:S02]  /*16c30*/  LDL.LU R26, [R1+0x148] ;  /* 0x00014800011a7983 */ /* 0x000f240000300800 */
[----:B------:R-:W4:Y:S01]  /*16c40*/  LDL.LU R27, [R1+0x14c] ;  /* 0x00014c00011b7983 */ /* 0x000f220000300800 */
[----:B------:R-:W2:Y:S01]  /*16c50*/  LDL.64 R10, [R1+0x28] ;  /* 0x00002800010a7983 */ /* 0x000ea20000100a00 */
[----:B---3--:R-:W-:Y:S02]  /*16c60*/  STL.64 [R1+0x1450], R18 ;  /* 0x0014501201007387 */ /* 0x008fe40000100a00 */
[----:B------:R0:W-:Y:S02]  /*16c70*/  STL.64 [R1+0x1448], R16 ;  /* 0x0014481001007387 */ /* 0x0001e40000100a00 */
[----:B0-----:R-:W3:Y:S01]  /*16c80*/  LDL.LU R16, [R1+0x440] ;  /* 0x0004400001107983 */ /* 0x001ee20000300800 */
[----:B------:R-:W3:Y:S02]  /*16c90*/  LDL.LU R17, [R1+0x444] ;  /* 0x0004440001117983 */ /* 0x000ee40000300800 */
[----:B------:R-:W2:Y:S02]  /*16ca0*/  LDL.LU R18, [R1+0x448] ;  /* 0x0004480001127983 */ /* 0x000ea40000300800 */
[----:B------:R-:W2:Y:S02]  /*16cb0*/  LDL.LU R19, [R1+0x44c] ;  /* 0x00044c0001137983 */ /* 0x000ea40000300800 */
[----:B--2---:R-:W-:Y:S01]  /*16cc0*/  STL.64 [R1+0x1468], R18 ;  /* 0x0014681201007387 */ /* 0x004fe20000100a00 */
[----:B---3--:R0:W-:Y:S03]  /*16cd0*/  STL.64 [R1+0x1460], R16 ;  /* 0x0014601001007387 */ /* 0x0081e60000100a00 */
[----:B0-----:R-:W2:Y:S01]  /*16ce0*/  LDL.LU R16, [R1+0x450] ;  /* 0x0004500001107983 */ /* 0x001ea20000300800 */
[----:B------:R-:W2:Y:S02]  /*16cf0*/  LDL.LU R17, [R1+0x454] ;  /* 0x0004540001117983 */ /* 0x000ea40000300800 */
[----:B------:R-:W3:Y:S02]  /*16d00*/  LDL.LU R18, [R1+0x458] ;  /* 0x0004580001127983 */ /* 0x000ee40000300800 */
[----:B------:R-:W3:Y:S02]  /*16d10*/  LDL.LU R19, [R1+0x45c] ;  /* 0x00045c0001137983 */ /* 0x000ee40000300800 */
[----:B---3--:R-:W-:Y:S01]  /*16d20*/  STL.64 [R1+0x1480], R18 ;  /* 0x0014801201007387 */ /* 0x008fe20000100a00 */
[----:B--2---:R0:W-:Y:S03]  /*16d30*/  STL.64 [R1+0x1478], R16 ;  /* 0x0014781001007387 */ /* 0x0041e60000100a00 */
[----:B0-----:R-:W2:Y:S01]  /*16d40*/  LDL.LU R16, [R1+0x4f0] ;  /* 0x0004f00001107983 */ /* 0x001ea20000300800 */
[----:B------:R-:W2:Y:S02]  /*16d50*/  LDL.LU R17, [R1+0x4f4] ;  /* 0x0004f40001117983 */ /* 0x000ea40000300800 */
[----:B------:R-:W3:Y:S02]  /*16d60*/  LDL.LU R18, [R1+0x4f8] ;  /* 0x0004f80001127983 */ /* 0x000ee40000300800 */
[----:B------:R-:W3:Y:S01]  /*16d70*/  LDL.LU R19, [R1+0x4fc] ;  /* 0x0004fc0001137983 */ /* 0x000ee20000300800 */
[C---:B----4-:R-:W-:Y:S01]  /*16d80*/  HMMA.16816.F32 R24, R4.reuse, R14, R24 ;  /* 0x0000000e0418723c */ /* 0x050fe20000001818 */
[----:B---3--:R-:W-:Y:S01]  /*16d90*/  STL.64 [R1+0x1498], R18 ;  /* 0x0014981201007387 */ /* 0x008fe20000100a00 */
[----:B--2---:R0:W-:Y:S03]  /*16da0*/  STL.64 [R1+0x1490], R16 ;  /* 0x0014901001007387 */ /* 0x0041e60000100a00 */
        /* <DEDUP_REMOVED lines=8> */
[----:B------:R-:W2:Y:S02]  /*16e30*/  LDL.LU R18, [R1+0x698] ;  /* 0x0006980001127983 */ /* 0x000ea40000300800 */
[----:B------:R-:W2:Y:S02]  /*16e40*/  LDL.LU R19, [R1+0x69c] ;  /* 0x00069c0001137983 */ /* 0x000ea40000300800 */
[----:B------:R-:W-:Y:S01]  /*16e50*/  STL.64 [R1+0xb10], R24 ;  /* 0x000b101801007387 */ /* 0x000fe20000100a00 */
[----:B------:R0:W-:Y:S03]  /*16e60*/  STL.64 [R1+0xb18], R26 ;  /* 0x000b181a01007387 */ /* 0x0001e60000100a00 */
[----:B0-----:R-:W3:Y:S02]  /*16e70*/  LDL.LU.64 R26, [R1+0x14e0] ;  /* 0x0014e000011a7983 */ /* 0x001ee40000300a00 */
[C---:B---3--:R-:W-:Y:S11]  /*16e80*/  HMMA.16816.F32 R20, R4.reuse, R26, R20 ;  /* 0x0000001a0414723c */ /* 0x048ff60000001814 */
[----:B------:R-:W-:Y:S11]  /*16e90*/  @!UPT UIADD3 URZ, URZ, URZ, URZ ;  /* 0x0000003f3f3ff290 */ /* 0x000ff6000fffe03f */
[----:B------:R-:W-:Y:S01]  /*16ea0*/  @!UPT UIADD3 URZ, URZ, URZ, URZ ;  /* 0x0000003f3f3ff290 */ /* 0x000fe2000fffe03f */
[----:B------:R-:W-:Y:S01]  /*16eb0*/  STL.64 [R1+0xb00], R20 ;  /* 0x000b001401007387 */ /* 0x000fe20000100a00 */
[----:B------:R0:W-:Y:S03]  /*16ec0*/  STL.64 [R1+0xb08], R22 ;  /* 0x000b081601007387 */ /* 0x0001e60000100a00 */
[----:B0-----:R-:W3:Y:S01]  /*16ed0*/  LDL.LU.64 R22, [R1+0x14d8] ;  /* 0x0014d80001167983 */ /* 0x001ee20000300a00 */
[----:B------:R-:W3:Y:S02]  /*16ee0*/  LDL.LU.64 R20, [R1+0x14d0] ;  /* 0x0014d00001147983 */ /* 0x000ee40000300a00 */
[----:B------:R-:W-:Y:S02]  /*16ef0*/  IMAD.MOV.U32 R2, RZ, RZ, R10 ;  /* 0x000000ffff027224 */ /* 0x000fe400078e000a */
[----:B------:R-:W-:Y:S01]  /*16f00*/  IMAD.MOV.U32 R0, RZ, RZ, R11 ;  /* 0x000000ffff007224 */ /* 0x000fe200078e000b */
[----:B---3--:R-:W-:Y:S01]  /*16f10*/  HMMA.16816.F32 R4, R4, R10, R20 ;  /* 0x0000000a0404723c */ /* 0x008fe20000001814 */
[----:B------:R-:W2:Y:S11]  /*16f20*/  LDL.LU.64 R22, [R1+0x14c8] ;  /* 0x0014c80001167983 */ /* 0x000eb60000300a00 */
[----:B------:R-:W-:Y:S11]  /*16f30*/  @!UPT UIADD3 URZ, URZ, URZ, URZ ;  /* 0x0000003f3f3ff290 */ /* 0x000ff6000fffe03f */
[----:B------:R-:W-:Y:S01]  /*16f40*/  STL.64 [R1+0xae0], R4 ;  /* 0x000ae00401007387 */ /* 0x000fe20000100a00 */
[----:B------:R0:W-:Y:S02]  /*16f50*/  STL.64 [R1+0xae8], R6 ;  /* 0x000ae80601007387 */ /* 0x0001e40000100a00 */
[----:B------:R-:W2:Y:S02]  /*16f60*/  LDL.LU.64 R10, [R1+0x14c0] ;  /* 0x0014c000010a7983 */ /* 0x000ea40000300a00 */
[----:B------:R-:W2:Y:S02]  /*16f70*/  LDL.LU.64 R8, [R1+0x14b8] ;  /* 0x0014b80001087983 */ /* 0x000ea40000300a00 */
[----:B0-----:R-:W-:Y:S02]  /*16f80*/  IMAD.MOV.U32 R6, RZ, RZ, R2 ;  /* 0x000000ffff067224 */ /* 0x001fe400078e0002 */
[----:B------:R-:W-:Y:S01]  /*16f90*/  IMAD.MOV.U32 R7, RZ, RZ, R0 ;  /* 0x000000ffff077224 */ /* 0x000fe200078e0000 */
        /* <DEDUP_REMOVED lines=9> */
[C---:B--2---:R-:W-:Y:S01]  /*17030*/  HMMA.16816.F32 R20, R8.reuse, R22, R16 ;  /* 0x000000160814723c */ /* 0x044fe20000001810 */
[----:B------:R-:W2:Y:S01]  /*17040*/  LDL.LU.64 R18, [R1+0x1498] ;  /* 0x0014980001127983 */ /* 0x000ea20000300a00 */
[----:B------:R-:W2:Y:S11]  /*17050*/  LDL.LU.64 R16, [R1+0x1490] ;  /* 0x0014900001107983 */ /* 0x000eb60000300a00 */
[----:B------:R-:W-:Y:S10]  /*17060*/  @!UPT UIADD3 URZ, URZ, URZ, URZ ;  /* 0x0000003f3f3ff290 */ /* 0x000ff4000fffe03f */
        /* <DEDUP_REMOVED lines=38> */
[C---:B--2---:R-:W-:Y:S01]  /*172d0*/  HMMA.16816.F32 R16, R8.reuse, R22, R16 ;  /* 0x000000160810723c */ /* 0x044fe20000001810 */
[----:B------:R-:W-:Y:S02]  /*172e0*/  IMAD.MOV.U32 R4, RZ, RZ, R22 ;  /* 0x000000ffff047224 */ /* 0x000fe400078e0016 */
        /* <DEDUP_REMOVED lines=29> */
[----:B------:R-:W2:Y:S11]  /*174c0*/  LDL.LU.64 R18, [R1+0x13a8] ;  /* 0x0013a80001127983 */ /* 0x000eb60000300a00 */
[----:B------:R-:W-:Y:S10]  /*174d0*/  @!UPT UIADD3 URZ, URZ, URZ, URZ ;  /* 0x0000003f3f3ff290 */ /* 0x000ff4000fffe03f */
[----:B------:R-:W-:Y:S01]  /*174e0*/  STL.64 [R1+0x920], R20 ;  /* 0x0009201401007387 */ /* 0x000fe20000100a00 */
[----:B------:R0:W-:Y:S03]  /*174f0*/  STL.64 [R1+0x928], R22 ;  /* 0x0009281601007387 */ /* 0x0001e60000100a00 */
[----:B0-----:R-:W2:Y:S01]  /*17500*/  LDL.LU.64 R22, [R1+0x13a0] ;  /* 0x0013a00001167983 */ /* 0x001ea20000300a00 */
[----:B------:R-:W2:Y:S02]  /*17510*/  LDL.LU.64 R20, [R1+0x1398] ;  /* 0x0013980001147983 */ /* 0x000ea40000300a00 */
[C---:B--2---:R-:W-:Y:S01]  /*17520*/  HMMA.16816.F32 R16, R8.reuse, R18, R20 ;  /* 0x000000120810723c */ /* 0x044fe20000001814 */
[----:B------:R-:W2:Y:S01]  /*17530*/  LDL.LU.64 R22, [R1+0x1390] ;  /* 0x0013900001167983 */ /* 0x000ea20000300a00 */
[----:B------:R-:W2:Y:S11]  /*17540*/  LDL.LU.64 R20, [R1+0x1388] ;  /* 0x0013880001147983 */ /* 0x000eb60000300a00 */
[----:B------:R-:W-:Y:S10]  /*17550*/  @!UPT UIADD3 URZ, URZ, URZ, URZ ;  /* 0x0000003f3f3ff290 */ /* 0x000ff4000fffe03f */
[----:B------:R-:W-:Y:S01]  /*17560*/  STL.64 [R1+0x970], R16 ;  /* 0x0009701001007387 */ /* 0x000fe20000100a00 */
[----:B------:R0:W-:Y:S03]  /*17570*/  STL.64 [R1+0x978], R18 ;  /* 0x0009781201007387 */ /* 0x0001e60000100a00 */
[----:B0-----:R-:W3:Y:S01]  /*17580*/  LDL.LU.64 R18, [R1+0x1380] ;  /* 0x0013800001127983 */ /* 0x001ee20000300a00 */
[----:B------:R-:W3:Y:S02]  /*17590*/  LDL.LU.64 R16, [R1+0x1378] ;  /* 0x0013780001107983 */ /* 0x000ee40000300a00 */
[C---:B---3--:R-:W-:Y:S01]  /*175a0*/  HMMA.16816.F32 R16, R8.reuse, R14, R16 ;  /* 0x0000000e0810723c */ /* 0x048fe20000001810 */
[----:B------:R-:W3:Y:S01]  /*175b0*/  LDL.LU.64 R14, [R1+0x1370] ;  /* 0x00137000010e7983 */ /* 0x000ee20000300a00 */
[----:B------:R-:W3:Y:S11]  /*175c0*/  LDL.LU.64 R12, [R1+0x1368] ;  /* 0x00136800010c7983 */ /* 0x000ef60000300a00 */
[----:B------:R-:W-:Y:S10]  /*175d0*/  @!UPT UIADD3 URZ, URZ, URZ, URZ ;  /* 0x0000003f3f3ff290 */ /* 0x000ff4000fffe03f */
[----:B------:R-:W-:Y:S01]  /*175e0*/  STL.64 [R1+0xad0], R16 ;  /* 0x000ad01001007387 */ /* 0x000fe20000100a00 */
[----:B------:R0:W-:Y:S02]  /*175f0*/  STL.64 [R1+0xad8], R18 ;  /* 0x000ad81201007387 */ /* 0x0001e40000100a00 */
[----:B0-----:R-:W-:Y:S02]  /*17600*/  IMAD.MOV.U32 R18, RZ, RZ, R4 ;  /* 0x000000ffff127224 */ /* 0x001fe400078e0004 */
[C---:B--2---:R-:W-:Y:S08]  /*17610*/  HMMA.16816.F32 R4, R8.reuse, R6, R20 ;  /* 0x000000060804723c */ /* 0x044ff00000001814 */
[----:B---3--:R-:W-:Y:S01]  /*17620*/  HMMA.16816.F32 R12, R8, R26, R12 ;  /* 0x0000001a080c723c */ /* 0x008fe2000000180c */
[----:B------:R-:W0:Y:S11]  /*17630*/  LDSM.16.MT88.4 R8, [R29+0xa080] ;  /* 0x00a080001d08783b */ /* 0x000e360000004200 */
[----:B------:R-:W-:Y:S11]  /*17640*/  @!UPT UIADD3 URZ, URZ, URZ, URZ ;  /* 0x0000003f3f3ff290 */ /* 0x000ff6000fffe03f */
[----:B------:R-:W-:Y:S01]  /*17650*/  STL.64 [R1+0xac0], R12 ;  /* 0x000ac00c01007387 */ /* 0x000fe20000100a00 */
[----:B------:R1:W-:Y:S03]  /*17660*/  STL.64 [R1+0xac8], R14 ;  /* 0x000ac80e01007387 */ /* 0x0003e60000100a00 */
[----:B-1----:R-:W2:Y:S01]  /*17670*/  LDL.64 R14, [R1+0x108] ;  /* 0x00010800010e7983 */ /* 0x002ea20000100a00 */
[----:B------:R1:W-:Y:S02]  /*17680*/  STL.64 [R1+0x12b8], R26 ;  /* 0x0012b81a01007387 */ /* 0x0003e40000100a00 */
[----:B------:R-:W2:Y:S02]  /*17690*/  LDL.LU R24, [R1+0x780] ;  /* 0x0007800001187983 */ /* 0x000ea40000300800 */
[----:B------:R-:W2:Y:S01]  /*176a0*/  LDL.LU R25, [R1+0x784] ;  /* 0x0007840001197983 */ /* 0x000ea20000300800 */
[----:B-1----:R-:W2:Y:S01]  /*176b0*/  LDL.LU R26, [R1+0x788] ;  /* 0x00078800011a7983 */ /* 0x002ea20000300800 */
[----:B------:R-:W2:Y:S02]  /*176c0*/  LDL.LU R27, [R1+0x78c] ;  /* 0x00078c00011b7983 */ /* 0x000ea40000300800 */
[----:B------:R-:W3:Y:S02]  /*176d0*/  LDL.LU.64 R22, [R1+0xe8] ;  /* 0x0000e80001167983 */ /* 0x000ee40000300a00 */
[----:B---3--:R-:W-:Y:S01]  /*176e0*/  STL.64 [R1+0x1360], R22 ;  /* 0x0013601601007387 */ /* 0x008fe20000100a00 */
[----:B------:R-:W-:Y:S02]  /*176f0*/  STL.64 [R1+0xa90], R4 ;  /* 0x000a900401007387 */ /* 0x000fe40000100a00 */
[----:B------:R-:W-:Y:S02]  /*17700*/  STL.64 [R1+0xa98], R6 ;  /* 0x000a980601007387 */ /* 0x000fe40000100a00 */
[----:B0-----:R-:W-:Y:S01]  /*17710*/  STL.64 [R1+0x1288], R10 ;  /* 0x0012880a01007387 */ /* 0x001fe20000100a00 */
[----:B------:R0:W-:Y:S04]  /*17720*/  STL.64 [R1+0x1280], R8 ;  /* 0x0012800801007387 */ /* 0x0001e80000100a00 */
[----:B------:R-:W1:Y:S04]  /*17730*/  LDSM.16.MT88.4 R4, [R29+0xa000] ;  /* 0x00a000001d04783b */ /* 0x000e680000004200 */
[----:B0-----:R-:W1:Y:S01]  /*17740*/  LDL.LU R8, [R1+0x7b0] ;  /* 0x0007b00001087983 */ /* 0x001e620000300800 */
[----:B------:R-:W1:Y:S02]  /*17750*/  LDL.LU R9, [R1+0x7b4] ;  /* 0x0007b40001097983 */ /* 0x000e640000300800 */
[----:B------:R-:W1:Y:S02]  /*17760*/  LDL.LU R10, [R1+0x7b8] ;  /* 0x0007b800010a7983 */ /* 0x000e640000300800 */
[----:B------:R-:W1:Y:S02]  /*17770*/  LDL.LU R11, [R1+0x7bc] ;  /* 0x0007bc00010b7983 */ /* 0x000e640000300800 */
[----:B------:R-:W-:-:S02]  /*17780*/  IMAD.MOV.U32 R22, RZ, RZ, R2 ;  /* 0x000000ffff167224 */ /* 0x000fc400078e0002 */
[----:B------:R-:W-:-:S07]  /*17790*/  IMAD.MOV.U32 R23, RZ, RZ, R0 ;  /* 0x000000ffff177224 */ /* 0x000fce00078e0000 */
[C---:B-1----:R-:W-:Y:S08]  /*177a0*/  HMMA.16816.F32 R20, R4.reuse, R22, R8 ;  /* 0x000000160414723c */ /* 0x042ff00000001808 */
[----:B--2---:R-:W-:Y:S11]  /*177b0*/  HMMA.16816.F32 R8, R4, R14, R24 ;  /* 0x0000000e0408723c */ /* 0x004ff60000001818 */
[----:B------:R-:W-:Y:S04]  /*177c0*/  @!UPT UIADD3 URZ, URZ, URZ, URZ ;  /* 0x0000003f3f3ff290 */ /* 0x000fe8000fffe03f */
[----:B------:R-:W-:Y:S01]  /*177d0*/  STL.64 [R1+0x2c0], R20 ;  /* 0x0002c01401007387 */ /* 0x000fe20000100a00 */
[----:B------:R-:W-:Y:S07]  /*177e0*/  STL.64 [R1+0x2c8], R22 ;  /* 0x0002c81601007387 */ /* 0x000fee0000100a00 */
[----:B------:R0:W-:Y:S02]  /*177f0*/  STL.64 [R1+0x2d0], R8 ;  /* 0x0002d00801007387 */ /* 0x0001e40000100a00 */
[----:B------:R1:W-:Y:S01]  /*17800*/  STL.64 [R1+0x2d8], R10 ;  /* 0x0002d80a01007387 */ /* 0x0003e20000100a00 */
[----:B0-----:R-:W2:Y:S01]  /*17810*/  LDL.LU R8, [R1+0x590] ;  /* 0x0005900001087983 */ /* 0x001ea20000300800 */
[----:B------:R-:W2:Y:S02]  /*17820*/  LDL.LU R9, [R1+0x594] ;  /* 0x0005940001097983 */ /* 0x000ea40000300800 */
[----:B-1----:R-:W3:Y:S02]  /*17830*/  LDL.LU R10, [R1+0x598] ;  /* 0x00059800010a7983 */ /* 0x002ee40000300800 */
[----:B------:R-:W3:Y:S01]  /*17840*/  LDL.LU R11, [R1+0x59c] ;  /* 0x00059c00010b7983 */ /* 0x000ee20000300800 */
[----:B------:R-:W4:Y:S01]  /*17850*/  LDL.LU R12, [R1+0x700] ;  /* 0x00070000010c7983 */ /* 0x000f220000300800 */
[----:B------:R-:W-:-:S02]  /*17860*/  IMAD.MOV.U32 R2, RZ, RZ, R14 ;  /* 0x000000ffff027224 */ /* 0x000fc400078e000e */
[----:B------:R-:W4:Y:S02]  /*17870*/  LDL.LU R13, [R1+0x704] ;  /* 0x00070400010d7983 */ /* 0x000f240000300800 */
[----:B------:R-:W-:Y:S01]  /*17880*/  IMAD.MOV.U32 R0, RZ, RZ, R15 ;  /* 0x000000ffff007224 */ /* 0x000fe200078e000f */
[----:B------:R-:W4:Y:S01]  /*17890*/  LDL.LU R14, [R1+0x708] ;  /* 0x00070800010e7983 */ /* 0x000f220000300800 */
[----:B------:R-:W4:Y:S02]  /*178a0*/  LDL.LU R15, [R1+0x70c] ;  /* 0x00070c00010f7983 */ /* 0x000f240000300800 */
[----:B------:R-:W4:Y:S01]  /*178b0*/  LDL.64 R22, [R1+0xf8] ;  /* 0x0000f80001167983 */ /* 0x000f220000100a00 */
        /* <DEDUP_REMOVED lines=11> */
[----:B------:R-:W3:Y:S02]  /*17970*/  LDL.LU R11, [R1+0x64c] ;  /* 0x00064c00010b7983 */ /* 0x000ee40000300800 */
[----:B---3--:R0:W-:Y:S01]  /*17980*/  STL.64 [R1+0x1328], R10 ;  /* 0x0013280a01007387 */ /* 0x0081e20000100a00 */
[----:B--2---:R1:W-:Y:S03]  /*17990*/  STL.64 [R1+0x1320], R8 ;  /* 0x0013200801007387 */ /* 0x0043e60000100a00 */
[----:B0-----:R-:W2:Y:S04]  /*179a0*/  LDL.64 R10, [R1+0xb8] ;  /* 0x0000b800010a7983 */ /* 0x001ea80000100a00 */
[----:B--2---:R0:W-:Y:S01]  /*179b0*/  STL.64 [R1+0x1338], R10 ;  /* 0x0013380a01007387 */ /* 0x0041e20000100a00 */
[----:B-1----:R-:W2:Y:S02]  /*179c0*/  LDL.LU R8, [R1+0x660] ;  /* 0x0006600001087983 */ /* 0x002ea40000300800 */
[----:B------:R-:W2:Y:S01]  /*179d0*/  LDL.LU R9, [R1+0x664] ;  /* 0x0006640001097983 */ /* 0x000ea20000300800 */
[----:B0-----:R-:W3:Y:S01]  /*179e0*/  LDL.LU R10, [R1+0x668] ;  /* 0x00066800010a7983 */ /* 0x001ee20000300800 */
[----:B------:R-:W3:Y:S03]  /*179f0*/  LDL.LU R11, [R1+0x66c] ;  /* 0x00066c00010b7983 */ /* 0x000ee60000300800 */
[----:B---3--:R0:W-:Y:S01]  /*17a00*/  STL.64 [R1+0x1348], R10 ;  /* 0x0013480a01007387 */ /* 0x0081e20000100a00 */
[----:B--2---:R-:W-:Y:S02]  /*17a10*/  STL.64 [R1+0x1340], R8 ;  /* 0x0013400801007387 */ /* 0x004fe40000100a00 */
[----:B------:R-:W2:Y:S01]  /*17a20*/  LDL.64 R26, [R1+0x88] ;  /* 0x00008800011a7983 */ /* 0x000ea20000100a00 */
[----:B0-----:R-:W3:Y:S01]  /*17a30*/  LDL.64 R10, [R1+0xd8] ;  /* 0x0000d800010a7983 */ /* 0x001ee20000100a00 */
[----:B----4-:R-:W-:Y:S03]  /*17a40*/  HMMA.16816.F32 R12, R4, R22, R12 ;  /* 0x00000016040c723c */ /* 0x010fe6000000180c */
[----:B--2---:R0:W-:Y:S01]  /*17a50*/  STL.64 [R1+0x1330], R26 ;  /* 0x0013301a01007387 */ /* 0x0041e20000100a00 */
[----:B------:R-:W2:Y:S02]  /*17a60*/  LDL.LU R24, [R1+0x650] ;  /* 0x0006500001187983 */ /* 0x000ea40000300800 */
[----:B------:R-:W2:Y:S01]  /*17a70*/  LDL.LU R25, [R1+0x654] ;  /* 0x0006540001197983 */ /* 0x000ea20000300800 */
[----:B0-----:R-:W4:Y:S01]  /*17a80*/  LDL.LU R26, [R1+0x658] ;  /* 0x00065800011a7983 */ /* 0x001f220000300800 */
        /* <DEDUP_REMOVED lines=9> */
[----:B------:R-:W4:Y:S01]  /*17b20*/  LDL.LU.64 R22, [R1+0x1360] ;  /* 0x0013600001167983 */ /* 0x000f220000300a00 */
[----:B------:R-:W-:Y:S02]  /*17b30*/  STL.64 [R1+0x2e0], R12 ;  /* 0x0002e00c01007387 */ /* 0x000fe40000100a00 */
[----:B------:R0:W-:Y:S02]  /*17b40*/  STL.64 [R1+0x2e8], R14 ;  /* 0x0002e80e01007387 */ /* 0x0001e40000100a00 */
[----:B0-----:R-:W-:-:S05]  /*17b50*/  IMAD.MOV.U32 R14, RZ, RZ, R12 ;  /* 0x000000ffff0e7224 */ /* 0x001fca00078e000c */
[----:B------:R0:W-:Y:S01]  /*17b60*/  STL [R1+0xf94], R14 ;  /* 0x000f940e01007387 */ /* 0x0001e20000100800 */
[----:B------:R-:W4:Y:S02]  /*17b70*/  LDL.LU R12, [R1+0x680] ;  /* 0x00068000010c7983 */ /* 0x000f240000300800 */
[----:B------:R-:W4:Y:S01]  /*17b80*/  LDL.LU R13, [R1+0x684] ;  /* 0x00068400010d7983 */ /* 0x000f220000300800 */
[----:B0-----:R-:W4:Y:S01]  /*17b90*/  LDL.LU R14, [R1+0x688] ;  /* 0x00068800010e7983 */ /* 0x001f220000300800 */
[----:B------:R-:W4:Y:S02]  /*17ba0*/  LDL.LU R15, [R1+0x68c] ;  /* 0x00068c00010f7983 */ /* 0x000f240000300800 */
[----:B---3--:R-:W-:Y:S01]  /*17bb0*/  IMAD.MOV.U32 R20, RZ, RZ, R10 ;  /* 0x000000ffff147224 */ /* 0x008fe200078e000a */
[C---:B--2---:R-:W-:Y:S08]  /*17bc0*/  HMMA.16816.F32 R24, R4.reuse, R10, R24 ;  /* 0x0000000a0418723c */ /* 0x044ff00000001818 */
[----:B----4-:R-:W-:Y:S11]  /*17bd0*/  HMMA.16816.F32 R12, R4, R22, R12 ;  /* 0x00000016040c723c */ /* 0x010ff6000000180c */
[----:B------:R-:W-:Y:S11]  /*17be0*/  @!UPT UIADD3 URZ, URZ, URZ, URZ ;  /* 0x0000003f3f3ff290 */ /* 0x000ff6000fffe03f */
[----:B------:R-:W-:Y:S01]  /*17bf0*/  @!UPT UIADD3 URZ, URZ, URZ, URZ ;  /* 0x0000003f3f3ff290 */ /* 0x000fe2000fffe03f */
[----:B------:R-:W-:Y:S01]  /*17c00*/  STL.64 [R1+0x340], R12 ;  /* 0x0003400c01007387 */ /* 0x000fe20000100a00 */
[----:B------:R0:W-:Y:S02]  /*17c10*/  STL.64 [R1+0x348], R14 ;  /* 0x0003480e01007387 */ /* 0x0001e40000100a00 */
[----:B0-----:R-:W-:-:S05]  /*17c20*/  IMAD.MOV.U32 R15, RZ, RZ, R12 ;  /* 0x000000ffff0f7224 */ /* 0x001fca00078e000c */
[----:B------:R0:W-:Y:S01]  /*17c30*/  STL [R1+0xf98], R15 ;  /* 0x000f980f01007387 */ /* 0x0001e20000100800 */
[----:B------:R-:W-:-:S03]  /*17c40*/  IMAD.MOV.U32 R13, RZ, RZ, R11 ;  /* 0x000000ffff0d7224 */ /* 0x000fc600078e000b */
[----:B0-----:R-:W2:Y:S01]  /*17c50*/  LDL.LU.64 R14, [R1+0xc8] ;  /* 0x0000c800010e7983 */ /* 0x001ea20000300a00 */
[----:B------:R-:W-:Y:S02]  /*17c60*/  STL.64 [R1+0x320], R24 ;  /* 0x0003201801007387 */ /* 0x000fe40000100a00 */
[----:B------:R0:W-:Y:S02]  /*17c70*/  STL.64 [R1+0x328], R26 ;  /* 0x0003281a01007387 */ /* 0x0001e40000100a00 */
[----:B0-----:R-:W3:Y:S01]  /*17c80*/  LDL.LU.64 R26, [R1+0x1358] ;  /* 0x00135800011a7983 */ /* 0x001ee20000300a00 */
[----:B------:R-:W3:Y:S02]  /*17c90*/  LDL.LU.64 R24, [R1+0x1350] ;  /* 0x0013500001187983 */ /* 0x000ee40000300a00 */
[----:B------:R-:W2:Y:S02]  /*17ca0*/  LDL.LU.64 R10, [R1+0x1348] ;  /* 0x00134800010a7983 */ /* 0x000ea40000300a00 */
[----:B------:R-:W2:Y:S01]  /*17cb0*/  LDL.LU.64 R8, [R1+0x1340] ;  /* 0x0013400001087983 */ /* 0x000ea20000300a00 */
[----:B------:R0:W-:Y:S01]  /*17cc0*/  STL.64 [R1+0x12e0], R22 ;  /* 0x0012e01601007387 */ /* 0x0001e20000100a00 */
[----:B------:R-:W-:Y:S03]  /*17cd0*/  STL [R1+0x12d8], R20 ;  /* 0x0012d81401007387 */ /* 0x000fe60000100800 */
[----:B0-----:R-:W4:Y:S01]  /*17ce0*/  LDL.64 R22, [R1+0x98] ;  /* 0x0000980001167983 */ /* 0x001f220000100a00 */
[C---:B--2---:R-:W-:Y:S11]  /*17cf0*/  HMMA.16816.F32 R8, R4.reuse, R14, R8 ;  /* 0x0000000e0408723c */ /* 0x044ff60000001808 */
[----:B------:R-:W-:Y:S11]  /*17d00*/  @!UPT UIADD3 URZ, URZ, URZ, URZ ;  /* 0x0000003f3f3ff290 */ /* 0x000ff6000fffe03f */
[----:B------:R-:W-:Y:S01]  /*17d10*/  @!UPT UIADD3 URZ, URZ, URZ, URZ ;  /* 0x0000003f3f3ff290 */ /* 0x000fe2000fffe03f */
[----:B------:R-:W-:Y:S01]  /*17d20*/  STL.64 [R1+0x3a0], R8 ;  /* 0x0003a00801007387 */ /* 0x000fe20000100a00 */
[----:B------:R0:W-:Y:S03]  /*17d30*/  STL.64 [R1+0x3a8], R10 ;  /* 0x0003a80a01007387 */ /* 0x0001e60000100a00 */
[----:B0-----:R-:W3:Y:S01]  /*17d40*/  LDL.LU.64 R10, [R1+0x1338] ;  /* 0x00133800010a7983 */ /* 0x001ee20000300a00 */
[----:B------:R0:W-:Y:S01]  /*17d50*/  STL.64 [R1+0x1220], R14 ;  /* 0x0012200e01007387 */ /* 0x0001e20000100a00 */
[----:B---3--:R-:W-:Y:S01]  /*17d60*/  HMMA.16816.F32 R24, R4, R10, R24 ;  /* 0x0000000a0418723c */ /* 0x008fe20000001818 */
[----:B0-----:R-:W-:Y:S02]  /*17d70*/  IMAD.MOV.U32 R15, RZ, RZ, R10 ;  /* 0x000000ffff0f7224 */ /* 0x001fe400078e000a */
[----:B------:R-:W-:Y:S11]  /*17d80*/  IMAD.MOV.U32 R14, RZ, RZ, R11 ;  /* 0x000000ffff0e7224 */ /* 0x000ff600078e000b */
[----:B------:R-:W-:Y:S09]  /*17d90*/  @!UPT UIADD3 URZ, URZ, URZ, URZ ;  /* 0x0000003f3f3ff290 */ /* 0x000ff2000fffe03f */
[----:B------:R-:W-:Y:S01]  /*17da0*/  STL.64 [R1+0x3c0], R24 ;  /* 0x0003c01801007387 */ /* 0x000fe20000100a00 */
[----:B------:R0:W-:Y:S03]  /*17db0*/  STL.64 [R1+0x3c8], R26 ;  /* 0x0003c81a01007387 */ /* 0x0001e60000100a00 */
[----:B0-----:R-:W2:Y:S01]  /*17dc0*/  LDL.LU.64 R26, [R1+0x1330] ;  /* 0x00133000011a7983 */ /* 0x001ea20000300a00 */
[----:B------:R-:W3:Y:S02]  /*17dd0*/  LDL.LU.64 R10, [R1+0x1328] ;  /* 0x00132800010a7983 */ /* 0x000ee40000300a00 */
[----:B------:R-:W3:Y:S02]  /*17de0*/  LDL.LU.64 R8, [R1+0x1320] ;  /* 0x0013200001087983 */ /* 0x000ee40000300a00 */
[----:B------:R-:W-:-:S07]  /*17df0*/  IMAD.MOV.U32 R19, RZ, RZ, R3 ;  /* 0x000000ffff137224 */ /* 0x000fce00078e0003 */
[C---:B---3--:R-:W-:Y:S11]  /*17e00*/  HMMA.16816.F32 R8, R4.reuse, R18, R8 ;  /* 0x000000120408723c */ /* 0x048ff60000001808 */
[----:B------:R-:W-:Y:S11]  /*17e10*/  @!UPT UIADD3 URZ, URZ, URZ, URZ ;  /* 0x0000003f3f3ff290 */ /* 0x000ff6000fffe03f */
[----:B------:R-:W-:Y:S01]  /*17e20*/  @!UPT UIADD3 URZ, URZ, URZ, URZ ;  /* 0x0000003f3f3ff290 */ /* 0x000fe2000fffe03f */
[----:B------:R-:W-:Y:S01]  /*17e30*/  STL.64 [R1+0x3e0], R8 ;  /* 0x0003e00801007387 */ /* 0x000fe20000100a00 */
[----:B------:R0:W-:Y:S03]  /*17e40*/  STL.64 [R1+0x3e8], R10 ;  /* 0x0003e80a01007387 */ /* 0x0001e60000100a00 */
[----:B0-----:R-:W4:Y:S01]  /*17e50*/  LDL.LU.64 R10, [R1+0x1318] ;  /* 0x00131800010a7983 */ /* 0x001f220000300a00 */
[----:B------:R-:W4:Y:S02]  /*17e60*/  LDL.LU.64 R8, [R1+0x1310] ;  /* 0x0013100001087983 */ /* 0x000f240000300a00 */
[----:B------:R-:W-:Y:S01]  /*17e70*/  STL.64 [R1+0x1208], R18 ;  /* 0x0012081201007387 */ /* 0x000fe20000100a00 */
[----:B----4-:R-:W-:Y:S11]  /*17e80*/  HMMA.16816.F32 R8, R4, R22, R8 ;  /* 0x000000160408723c */ /* 0x010ff60000001808 */
[----:B------:R-:W-:Y:S11]  /*17e90*/  @!UPT UIADD3 URZ, URZ, URZ, URZ ;  /* 0x0000003f3f3ff290 */ /* 0x000ff6000fffe03f */
[----:B------:R-:W-:Y:S01]  /*17ea0*/  @!UPT UIADD3 URZ, URZ, URZ, URZ ;  /* 0x0000003f3f3ff290 */ /* 0x000fe2000fffe03f */
[----:B------:R-:W-:Y:S01]  /*17eb0*/  STL.64 [R1+0x400], R8 ;  /* 0x0004000801007387 */ /* 0x000fe20000100a00 */
[----:B------:R0:W-:Y:S03]  /*17ec0*/  STL.64 [R1+0x408], R10 ;  /* 0x0004080a01007387 */ /* 0x0001e60000100a00 */
[----:B0-----:R-:W3:Y:S01]  /*17ed0*/  LDL.LU.64 R10, [R1+0x1308] ;  /* 0x00130800010a7983 */ /* 0x001ee20000300a00 */
[----:B------:R-:W3:Y:S02]  /*17ee0*/  LDL.LU.64 R8, [R1+0x1300] ;  /* 0x0013000001087983 */ /* 0x000ee40000300a00 */
[----:B------:R-:W-:Y:S02]  /*17ef0*/  IMAD.MOV.U32 R12, RZ, RZ, R22 ;  /* 0x000000ffff0c7224 */ /* 0x000fe400078e0016 */
[----:B------:R0:W-:Y:S03]  /*17f00*/  STL.64 [R1+0x1240], R14 ;  /* 0x0012400e01007387 */ /* 0x0001e60000100a00 */
[----:B------:R-:W-:Y:S01]  /*17f10*/  STL.64 [R1+0x1238], R12 ;  /* 0x0012380c01007387 */ /* 0x000fe20000100a00 */
[----:B0-----:R-:W-:-:S02]  /*17f20*/  IMAD.MOV.U32 R14, RZ, RZ, R17 ;  /* 0x000000ffff0e7224 */ /* 0x001fc400078e0011 */
[----:B------:R-:W-:Y:S02]  /*17f30*/  IMAD.MOV.U32 R15, RZ, RZ, R16 ;  /* 0x000000ffff0f7224 */ /* 0x000fe400078e0010 */
[----:B--2---:R-:W-:-:S03]  /*17f40*/  IMAD.MOV.U32 R17, RZ, RZ, R26 ;  /* 0x000000ffff117224 */ /* 0x004fc600078e001a */
[----:B------:R0:W-:Y:S01]  /*17f50*/  STL.64 [R1+0x1258], R14 ;  /* 0x0012580e01007387 */ /* 0x0001e20000100a00 */
[----:B------:R-:W-:Y:S02]  /*17f60*/  IMAD.MOV.U32 R16, RZ, RZ, R27 ;  /* 0x000000ffff107224 */ /* 0x000fe400078e001b */
[----:B0-----:R-:W-:Y:S02]  /*17f70*/  IMAD.MOV.U32 R14, RZ, RZ, R2 ;  /* 0x000000ffff0e7224 */ /* 0x001fe400078e0002 */
[----:B------:R-:W-:-:S05]  /*17f80*/  IMAD.MOV.U32 R15, RZ, RZ, R0 ;  /* 0x000000ffff0f7224 */ /* 0x000fca00078e0000 */
[----:B------:R0:W-:Y:S01]  /*17f90*/  STL.64 [R1+0x1290], R14 ;  /* 0x0012900e01007387 */ /* 0x0001e20000100a00 */
[C---:B---3--:R-:W-:Y:S11]  /*17fa0*/  HMMA.16816.F32 R8, R4.reuse, R26, R8 ;  /* 0x0000001a0408723c */ /* 0x048ff60000001808 */
[----:B------:R-:W-:Y:S11]  /*17fb0*/  @!UPT UIADD3 URZ, URZ, URZ, URZ ;  /* 0x0000003f3f3ff290 */ /* 0x000ff6000fffe03f */
[----:B------:R-:W-:Y:S01]  /*17fc0*/  @!UPT UIADD3 URZ, URZ, URZ, URZ ;  /* 0x0000003f3f3ff290 */ /* 0x000fe2000fffe03f */
[----:B------:R-:W-:Y:S01]  /*17fd0*/  STL.64 [R1+0x590], R8 ;  /* 0x0005900801007387 */ /* 0x000fe20000100a00 */
[----:B------:R-:W-:Y:S02]  /*17fe0*/  STL.64 [R1+0x598], R10 ;  /* 0x0005980a01007387 */ /* 0x000fe40000100a00 */
[----:B------:R1:W-:Y:S02]  /*17ff0*/  STL.64 [R1+0x12f8], R16 ;  /* 0x0012f81001007387 */ /* 0x0003e40000100a00 */
[----:B------:R-:W2:Y:S01]  /*18000*/  LDL.LU R12, [R1+0x3f0] ;  /* 0x0003f000010c7983 */ /* 0x000ea20000300800 */
[----:B------:R-:W2:Y:S01]  /*18010*/  LDL.LU R13, [R1+0x3f4] ;  /* 0x0003f400010d7983 */ /* 0x000ea20000300800 */
[----:B0-----:R-:W3:Y:S02]  /*18020*/  LDL.LU R14, [R1+0x3f8] ;  /* 0x0003f800010e7983 */ /* 0x001ee40000300800 */
[----:B------:R-:W3:Y:S01]  /*18030*/  LDL.LU R15, [R1+0x3fc] ;  /* 0x0003fc00010f7983 */ /* 0x000ee20000300800 */
[----:B-1----:R-:W4:Y:S01]  /*18040*/  LDL.LU R16, [R1+0x580] ;  /* 0x0005800001107983 */ /* 0x002f220000300800 */
[----:B------:R-:W4:Y:S02]  /*18050*/  LDL.LU R17, [R1+0x584] ;  /* 0x0005840001117983 */ /* 0x000f240000300800 */
[----:B------:R-:W4:Y:S02]  /*18060*/  LDL.LU R18, [R1+0x588] ;  /* 0x0005880001127983 */ /* 0x000f240000300800 */
[----:B------:R-:W4:Y:S02]  /*18070*/  LDL.LU R19, [R1+0x58c] ;  /* 0x00058c0001137983 */ /* 0x000f240000300800 */
[----:B------:R-:W-:Y:S01]  /*18080*/  IMAD.MOV.U32 R3, RZ, RZ, R23 ;  /* 0x000000ffff037224 */ /* 0x000fe200078e0017 */
[----:B---3--:R-:W-:Y:S01]  /*18090*/  STL.64 [R1+0x12a0], R14 ;  /* 0x0012a00e01007387 */ /* 0x008fe20000100a00 */
[----:B--2---:R0:W-:Y:S03]  /*180a0*/  STL.64 [R1+0x1298], R12 ;  /* 0x0012980c01007387 */ /* 0x0041e60000100a00 */
        /* <DEDUP_REMOVED lines=8> */
[----:B------:R-:W2:Y:S04]  /*18130*/  LDL.64 R22, [R1+0x68] ;  /* 0x0000680001167983 */ /* 0x000ea80000100a00 */
[----:B--2---:R0:W-:Y:S04]  /*18140*/  STL.64 [R1+0x12f0], R22 ;  /* 0x0012f01601007387 */ /* 0x0041e80000100a00 */
[----:B0-----:R-:W4:Y:S01]  /*18150*/  LDL.64 R22, [R1+0x78] ;  /* 0x0000780001167983 */ /* 0x001f220000100a00 */
[----:B------:R0:W-:Y:S02]  /*18160*/  STL.64 [R1+0x12c8], R26 ;  /* 0x0012c81a01007387 */ /* 0x0001e40000100a00 */
[----:B------:R1:W-:Y:S01]  /*18170*/  STL.64 [R1+0x12c0], R24 ;  /* 0x0012c01801007387 */ /* 0x0003e20000100a00 */
[----:B0-----:R-:W2:Y:S04]  /*18180*/  LDL.64 R26, [R1+0x58] ;  /* 0x00005800011a7983 */ /* 0x001ea80000100a00 */
[----:B--2---:R0:W-:Y:S01]  /*18190*/  STL.64 [R1+0x12e8], R26 ;  /* 0x0012e81a01007387 */ /* 0x0041e20000100a00 */
[----:B-1----:R-:W2:Y:S02]  /*181a0*/  LDL.LU R24, [R1+0x570] ;  /* 0x0005700001187983 */ /* 0x002ea40000300800 */
[----:B------:R-:W2:Y:S01]  /*181b0*/  LDL.LU R25, [R1+0x574] ;  /* 0x0005740001197983 */ /* 0x000ea20000300800 */
[----:B0-----:R-:W2:Y:S01]  /*181c0*/  LDL.LU R26, [R1+0x578] ;  /* 0x00057800011a7983 */ /* 0x001ea20000300800 */
[----:B------:R-:W2:Y:S02]  /*181d0*/  LDL.LU R27, [R1+0x57c] ;  /* 0x00057c00011b7983 */ /* 0x000ea40000300800 */
[----:B---3--:R0:W-:Y:S02]  /*181e0*/  STL.64 [R1+0x12b0], R14 ;  /* 0x0012b00e01007387 */ /* 0x0081e40000100a00 */
[----:B------:R1:W-:Y:S01]  /*181f0*/  STL.64 [R1+0x12a8], R12 ;  /* 0x0012a80c01007387 */ /* 0x0003e20000100a00 */
[----:B0-----:R-:W3:Y:S01]  /*18200*/  LDL.64 R14, [R1+0x48] ;  /* 0x00004800010e7983 */ /* 0x001ee20000100a00 */
[C---:B----4-:R-:W-:Y:S03]  /*18210*/  HMMA.16816.F32 R16, R4.reuse, R22, R16 ;  /* 0x000000160410723c */ /* 0x050fe60000001810 */
[----:B---3--:R0:W-:Y:S01]  /*18220*/  STL.64 [R1+0x12d0], R14 ;  /* 0x0012d00e01007387 */ /* 0x0081e20000100a00 */
[----:B-1----:R-:W3:Y:S02]  /*18230*/  LDL.LU R12, [R1+0x560] ;  /* 0x00056000010c7983 */ /* 0x002ee40000300800 */
[----:B------:R-:W3:Y:S01]  /*18240*/  LDL.LU R13, [R1+0x564] ;  /* 0x00056400010d7983 */ /* 0x000ee20000300800 */
[----:B0-----:R-:W3:Y:S01]  /*18250*/  LDL.LU R14, [R1+0x568] ;  /* 0x00056800010e7983 */ /* 0x001ee20000300800 */
[----:B------:R-:W3:Y:S02]  /*18260*/  LDL.LU R15, [R1+0x56c] ;  /* 0x00056c00010f7983 */ /* 0x000ee40000300800 */
[----:B------:R-:W4:Y:S11]  /*18270*/  LDL.64 R10, [R1+0x28] ;  /* 0x00002800010a7983 */ /* 0x000f360000100a00 */
[----:B------:R-:W-:Y:S02]  /*18280*/  @!UPT UIADD3 URZ, URZ, URZ, URZ ;  /* 0x0000003f3f3ff290 */ /* 0x000fe4000fffe03f */
[----:B------:R0:W-:Y:S01]  /*18290*/  STL.64 [R1+0x580], R16 ;  /* 0x0005801001007387 */ /* 0x0001e20000100a00 */
[----:B------:R1:W-:Y:S04]  /*182a0*/  STL.64 [R1+0x588], R18 ;  /* 0x0005881201007387 */ /* 0x0003e80000100a00 */
[----:B0-----:R-:W2:Y:S01]  /*182b0*/  LDL.LU.64 R16, [R1+0x12f8] ;  /* 0x0012f80001107983 */ /* 0x001ea20000300a00 */
[----:B-1----:R-:W-:Y:S02]  /*182c0*/  IMAD.MOV.U32 R19, RZ, RZ, R22 ;  /* 0x000000ffff137224 */ /* 0x002fe400078e0016 */
[----:B------:R-:W-:Y:S02]  /*182d0*/  IMAD.MOV.U32 R18, RZ, RZ, R23 ;  /* 0x000000ffff127224 */ /* 0x000fe400078e0017 */
[----:B------:R-:W3:Y:S03]  /*182e0*/  LDL.LU.64 R22, [R1+0x12f0] ;  /* 0x0012f00001167983 */ /* 0x000ee60000300a00 */
[----:B------:R-:W-:Y:S01]  /*182f0*/  STL.64 [R1+0x1250], R18 ;  /* 0x0012501201007387 */ /* 0x000fe20000100a00 */
[----:B--2---:R0:W-:Y:S04]  /*18300*/  STL.64 [R1+0x1248], R16 ;  /* 0x0012481001007387 */ /* 0x0041e80000100a00 */
[----:B0-----:R-:W2:Y:S01]  /*18310*/  LDL.LU R16, [R1+0x6f0] ;  /* 0x0006f00001107983 */ /* 0x001ea20000300800 */
[----:B------:R-:W2:Y:S02]  /*18320*/  LDL.LU R17, [R1+0x6f4] ;  /* 0x0006f40001117983 */ /* 0x000ea40000300800 */
[----:B------:R-:W2:Y:S02]  /*18330*/  LDL.LU R18, [R1+0x6f8] ;  /* 0x0006f80001127983 */ /* 0x000ea40000300800 */
[----:B------:R-:W2:Y:S01]  /*18340*/  LDL.LU R19, [R1+0x6fc] ;  /* 0x0006fc0001137983 */ /* 0x000ea20000300800 */
[----:B---3--:R-:W-:Y:S01]  /*18350*/  HMMA.16816.F32 R24, R4, R22, R24 ;  /* 0x000000160418723c */ /* 0x008fe20000001818 */
[----:B--2---:R-:W-:Y:S01]  /*18360*/  STL.64 [R1+0x1268], R18 ;  /* 0x0012681201007387 */ /* 0x004fe20000100a00 */
[----:B------:R0:W-:Y:S03]  /*18370*/  STL.64 [R1+0x1260], R16 ;  /* 0x0012601001007387 */ /* 0x0001e60000100a00 */
        /* <DEDUP_REMOVED lines=13> */
[----:B------:R-:W-:-:S02]  /*18450*/  IMAD.MOV.U32 R28, RZ, RZ, R22 ;  /* 0x000000ffff1c7224 */ /* 0x000fc400078e0016 */
[----:B------:R-:W-:Y:S02]  /*18460*/  IMAD.MOV.U32 R21, RZ, RZ, R23 ;  /* 0x000000ffff157224 */ /* 0x000fe400078e0017 */
[----:B------:R-:W2:Y:S01]  /*18470*/  LDL.LU.64 R22, [R1+0x12e0] ;  /* 0x0012e00001167983 */ /* 0x000ea20000300a00 */
[----:B------:R-:W2:Y:S01]  /*18480*/  LDL.LU R20, [R1+0x12d8] ;  /* 0x0012d80001147983 */ /* 0x000ea20000300800 */
[C---:B---3--:R-:W-:Y:S01]  /*18490*/  HMMA.16816.F32 R12, R4.reuse, R26, R12 ;  /* 0x0000001a040c723c */ /* 0x048fe2000000180c */
[----:B------:R-:W-:Y:S02]  /*184a0*/  IMAD.MOV.U32 R2, RZ, RZ, R26 ;  /* 0x000000ffff027224 */ /* 0x000fe400078e001a */
[----:B------:R-:W-:Y:S11]  /*184b0*/  IMAD.MOV.U32 R0, RZ, RZ, R27 ;  /* 0x000000ffff007224 */ /* 0x000ff600078e001b */
[----:B------:R-:W-:Y:S09]  /*184c0*/  @!UPT UIADD3 URZ, URZ, URZ, URZ ;  /* 0x0000003f3f3ff290 */ /* 0x000ff2000fffe03f */
[----:B------:R-:W-:Y:S01]  /*184d0*/  STL.64 [R1+0x560], R12 ;  /* 0x0005600c01007387 */ /* 0x000fe20000100a00 */
[----:B------:R0:W-:Y:S03]  /*184e0*/  STL.64 [R1+0x568], R14 ;  /* 0x0005680e01007387 */ /* 0x0001e60000100a00 */
[----:B0-----:R-:W3:Y:S01]  /*184f0*/  LDL.LU.64 R14, [R1+0x12d0] ;  /* 0x0012d000010e7983 */ /* 0x001ee20000300a00 */
[----:B------:R-:W3:Y:S02]  /*18500*/  LDL.LU.64 R26, [R1+0x12c8] ;  /* 0x0012c800011a7983 */ /* 0x000ee40000300a00 */
        /* <DEDUP_REMOVED lines=9> */
[----:B------:R-:W3:Y:S02]  /*185a0*/  LDL.LU.64 R14, [R1+0x12b0] ;  /* 0x0012b000010e7983 */ /* 0x000ee40000300a00 */
[----:B------:R-:W3:Y:S02]  /*185b0*/  LDL.LU.64 R12, [R1+0x12a8] ;  /* 0x0012a800010c7983 */ /* 0x000ee40000300a00 */
        /* <DEDUP_REMOVED lines=8> */
[----:B----4-:R-:W-:Y:S01]  /*18640*/  HMMA.16816.F32 R4, R4, R10, R12 ;  /* 0x0000000a0404723c */ /* 0x010fe2000000180c */
[----:B------:R-:W3:Y:S06]  /*18650*/  LDL.LU.64 R14, [R1+0x1290] ;  /* 0x00129000010e7983 */ /* 0x000eec0000300a00 */
[----:B------:R-:W-:-:S02]  /*18660*/  IMAD.MOV.U32 R13, RZ, RZ, R10 ;  /* 0x000000ffff0d7224 */ /* 0x000fc400078e000a */
[----:B------:R-:W-:Y:S11]  /*18670*/  IMAD.MOV.U32 R12, RZ, RZ, R11 ;  /* 0x000000ffff0c7224 */ /* 0x000ff600078e000b */
[----:B------:R-:W-:Y:S03]  /*18680*/  @!UPT UIADD3 URZ, URZ, URZ, URZ ;  /* 0x0000003f3f3ff290 */ /* 0x000fe6000fffe03f */
[----:B------:R-:W-:Y:S01]  /*18690*/  STL.64 [R1+0x940], R4 ;  /* 0x0009400401007387 */ /* 0x000fe20000100a00 */
[----:B------:R0:W-:Y:S02]  /*186a0*/  STL.64 [R1+0x948], R6 ;  /* 0x0009480601007387 */ /* 0x0001e40000100a00 */
[----:B------:R-:W2:Y:S02]  /*186b0*/  LDL.LU.64 R10, [R1+0x1288] ;  /* 0x00128800010a7983 */ /* 0x000ea40000300a00 */
[----:B------:R-:W2:Y:S01]  /*186c0*/  LDL.LU.64 R8, [R1+0x1280] ;  /* 0x0012800001087983 */ /* 0x000ea20000300a00 */
[----:B0-----:R-:W2:Y:S04]  /*186d0*/  LDL R6, [R1+0x118] ;  /* 0x0001180001067983 */ /* 0x001ea80000100800 */
[----:B------:R-:W2:Y:S02]  /*186e0*/  LDL R7, [R1+0x11c] ;  /* 0x00011c0001077983 */ /* 0x000ea40000100800 */
[----:B--2---:R-:W-:Y:S02]  /*186f0*/  HMMA.16816.F32 R4, R8, R6, R16 ;  /* 0x000000060804723c */ /* 0x004fe40000001810 */
[----:B------:R-:W3:Y:S01]  /*18700*/  LDL.LU.64 R18, [R1+0x1278] ;  /* 0x0012780001127983 */ /* 0x000ee20000300a00 */
[----:B------:R-:W3:Y:S11]  /*18710*/  LDL.LU.64 R16, [R1+0x1270] ;  /* 0x0012700001107983 */ /* 0x000ef60000300a00 */
[----:B------:R-:W-:Y:S09]  /*18720*/  @!UPT UIADD3 URZ, URZ, URZ, URZ ;  /* 0x0000003f3f3ff290 */ /* 0x000ff2000fffe03f */
[----:B------:R-:W-:Y:S01]  /*18730*/  STL.64 [R1+0x230], R4 ;  /* 0x0002300401007387 */ /* 0x000fe20000100a00 */
[----:B------:R0:W-:Y:S02]  /*18740*/  STL.64 [R1+0x238], R6 ;  /* 0x0002380601007387 */ /* 0x0001e40000100a00 */
[----:B0-----:R-:W-:Y:S02]  /*18750*/  IMAD.MOV.U32 R6, RZ, RZ, R13 ;  /* 0x000000ffff067224 */ /* 0x001fe400078e000d */
[----:B------:R-:W-:-:S05]  /*18760*/  IMAD.MOV.U32 R7, RZ, RZ, R12 ;  /* 0x000000ffff077224 */ /* 0x000fca00078e000c */
[----:B------:R0:W-:Y:S01]  /*18770*/  STL.64 [R1+0x1178], R6 ;  /* 0x0011780601007387 */ /* 0x0001e20000100a00 */
[----:B------:R-:W2:Y:S02]  /*18780*/  LDL.LU R4, [R1+0x620] ;  /* 0x0006200001047983 */ /* 0x000ea40000300800 */
[----:B------:R-:W2:Y:S01]  /*18790*/  LDL.LU R5, [R1+0x624] ;  /* 0x0006240001057983 */ /* 0x000ea20000300800 */
[----:B0-----:R-:W2:Y:S01]  /*187a0*/  LDL.LU R6, [R1+0x628] ;  /* 0x0006280001067983 */ /* 0x001ea20000300800 */
[----:B------:R-:W2:Y:S01]  /*187b0*/  LDL.LU R7, [R1+0x62c] ;  /* 0x00062c0001077983 */ /* 0x000ea20000300800 */
[C---:B---3--:R-:W-:Y:S02]  /*187c0*/  HMMA.16816.F32 R12, R8.reuse, R14, R16 ;  /* 0x0000000e080c723c */ /* 0x048fe40000001810 */
[----:B------:R-:W3:Y:S01]  /*187d0*/  LDL.LU.64 R18, [R1+0x1268] ;  /* 0x0012680001127983 */ /* 0x000ee20000300a00 */
[----:B------:R-:W3:Y:S11]  /*187e0*/  LDL.LU.64 R16, [R1+0x1260] ;  /* 0x0012600001107983 */ /* 0x000ef60000300a00 */
[----:B------:R-:W-:Y:S09]  /*187f0*/  @!UPT UIADD3 URZ, URZ, URZ, URZ ;  /* 0x0000003f3f3ff290 */ /* 0x000ff2000fffe03f */
[----:B------:R-:W-:Y:S01]  /*18800*/  STL.64 [R1+0x280], R12 ;  /* 0x0002800c01007387 */ /* 0x000fe20000100a00 */
[----:B------:R0:W-:Y:S03]  /*18810*/  STL.64 [R1+0x288], R14 ;  /* 0x0002880e01007387 */ /* 0x0001e60000100a00 */
[----:B0-----:R-:W3:Y:S01]  /*18820*/  LDL.LU.64 R14, [R1+0x1258] ;  /* 0x00125800010e7983 */ /* 0x001ee20000300a00 */
[C---:B--2---:R-:W-:Y:S08]  /*18830*/  HMMA.16816.F32 R4, R8.reuse, R22, R4 ;  /* 0x000000160804723c */ /* 0x044ff00000001804 */
[----:B---3--:R-:W-:Y:S01]  /*18840*/  HMMA.16816.F32 R12, R8, R14, R16 ;  /* 0x0000000e080c723c */ /* 0x008fe20000001810 */
[----:B------:R-:W2:Y:S01]  /*18850*/  LDL.LU.64 R18, [R1+0x1250] ;  /* 0x0012500001127983 */ /* 0x000ea20000300a00 */
[----:B------:R-:W3:Y:S11]  /*18860*/  LDL.LU.64 R16, [R1+0x1248] ;  /* 0x0012480001107983 */ /* 0x000ef60000300a00 */
[----:B------:R-:W-:Y:S10]  /*18870*/  @!UPT UIADD3 URZ, URZ, URZ, URZ ;  /* 0x0000003f3f3ff290 */ /* 0x000ff4000fffe03f */
[----:B------:R-:W-:Y:S01]  /*18880*/  STL.64 [R1+0x290], R12 ;  /* 0x0002900c01007387 */ /* 0x000fe20000100a00 */
[----:B------:R0:W-:Y:S03]  /*18890*/  STL.64 [R1+0x298], R14 ;  /* 0x0002980e01007387 */ /* 0x0001e60000100a00 */
[----:B0-----:R-:W4:Y:S01]  /*188a0*/  LDL.LU.64 R14, [R1+0x1240] ;  /* 0x00124000010e7983 */ /* 0x001f220000300a00 */
[----:B------:R-:W2:Y:S02]  /*188b0*/  LDL.LU.64 R12, [R1+0x1238] ;  /* 0x00123800010c7983 */ /* 0x000ea40000300a00 */
[----:B------:R0:W-:Y:S02]  /*188c0*/  STL.64 [R1+0x2b0], R4 ;  /* 0x0002b00401007387 */ /* 0x0001e40000100a00 */
[----:B------:R1:W-:Y:S01]  /*188d0*/  STL.64 [R1+0x2b8], R6 ;  /* 0x0002b80601007387 */ /* 0x0003e20000100a00 */
[----:B0-----:R-:W2:Y:S01]  /*188e0*/  LDL.LU R4, [R1+0x260] ;  /* 0x0002600001047983 */ /* 0x001ea20000300800 */
[----:B------:R-:W2:Y:S02]  /*188f0*/  LDL.LU R5, [R1+0x264] ;  /* 0x0002640001057983 */ /* 0x000ea40000300800 */
[----:B-1----:R-:W2:Y:S02]  /*18900*/  LDL.LU R6, [R1+0x268] ;  /* 0x0002680001067983 */ /* 0x002ea40000300800 */
[----:B------:R-:W2:Y:S02]  /*18910*/  LDL.LU R7, [R1+0x26c] ;  /* 0x00026c0001077983 */ /* 0x000ea40000300800 */
[----:B------:R-:W-:-:S02]  /*18920*/  IMAD.MOV.U32 R26, RZ, RZ, R25 ;  /* 0x000000ffff1a7224 */ /* 0x000fc400078e0019 */
[----:B------:R-:W-:Y:S01]  /*18930*/  IMAD.MOV.U32 R27, RZ, RZ, R24 ;  /* 0x000000ffff1b7224 */ /* 0x000fe200078e0018 */
[----:B--2---:R-:W-:Y:S01]  /*18940*/  STL.64 [R1+0x1190], R6 ;  /* 0x0011900601007387 */ /* 0x004fe20000100a00 */
[----:B------:R-:W-:Y:S03]  /*18950*/  STL.64 [R1+0x1188], R4 ;  /* 0x0011880401007387 */ /* 0x000fe60000100a00 */
[----:B------:R0:W-:Y:S02]  /*18960*/  STL.64 [R1+0x1198], R26 ;  /* 0x0011981a01007387 */ /* 0x0001e40000100a00 */
[----:B------:R-:W2:Y:S01]  /*18970*/  LDL.LU R24, [R1+0x510] ;  /* 0x0005100001187983 */ /* 0x000ea20000300800 */
[----:B------:R-:W2:Y:S04]  /*18980*/  LDL.LU R25, [R1+0x514] ;  /* 0x0005140001197983 */ /* 0x000ea80000300800 */
[----:B0-----:R-:W2:Y:S01]  /*18990*/  LDL.LU R26, [R1+0x518] ;  /* 0x00051800011a7983 */ /* 0x001ea20000300800 */
[----:B------:R-:W2:Y:S03]  /*189a0*/  LDL.LU R27, [R1+0x51c] ;  /* 0x00051c00011b7983 */ /* 0x000ea60000300800 */
[----:B--2---:R0:W-:Y:S01]  /*189b0*/  STL.64 [R1+0x11a8], R26 ;  /* 0x0011a81a01007387 */ /* 0x0041e20000100a00 */
[----:B------:R-:W-:Y:S02]  /*189c0*/  STL.64 [R1+0x11a0], R24 ;  /* 0x0011a01801007387 */ /* 0x000fe40000100a00 */
[----:B0-----:R-:W-:-:S02]  /*189d0*/  IMAD.MOV.U32 R26, RZ, RZ, R28 ;  /* 0x000000ffff1a7224 */ /* 0x001fc400078e001c */
[----:B------:R-:W-:-:S05]  /*189e0*/  IMAD.MOV.U32 R27, RZ, RZ, R21 ;  /* 0x000000ffff1b7224 */ /* 0x000fca00078e0015 */
[----:B------:R0:W-:Y:S01]  /*189f0*/  STL.64 [R1+0x11c0], R26 ;  /* 0x0011c01a01007387 */ /* 0x0001e20000100a00 */
[----:B------:R-:W2:Y:S02]  /*18a00*/  LDL.LU R4, [R1+0x270] ;  /* 0x0002700001047983 */ /* 0x000ea40000300800 */
[----:B------:R-:W2:Y:S02]  /*18a10*/  LDL.LU R5, [R1+0x274] ;  /* 0x0002740001057983 */ /* 0x000ea40000300800 */
[----:B------:R-:W2:Y:S01]  /*18a20*/  LDL.LU R6, [R1+0x278] ;  /* 0x0002780001067983 */ /* 0x000ea20000300800 */
[----:B------:R-:W2:Y:S01]  /*18a30*/  LDL.LU R7, [R1+0x27c] ;  /* 0x00027c0001077983 */ /* 0x000ea20000300800 */
[----:B0-----:R-:W-:Y:S02]  /*18a40*/  IMAD.MOV.U32 R26, RZ, RZ, R19 ;  /* 0x000000ffff1a7224 */ /* 0x001fe400078e0013 */
[----:B------:R-:W-:Y:S02]  /*18a50*/  IMAD.MOV.U32 R27, RZ, RZ, R18 ;  /* 0x000000ffff1b7224 */ /* 0x000fe400078e0012 */
[----:B----4-:R-:W-:-:S02]  /*18a60*/  IMAD.MOV.U32 R18, RZ, RZ, R15 ;  /* 0x000000ffff127224 */ /* 0x010fc400078e000f */
[----:B------:R-:W-:Y:S01]  /*18a70*/  IMAD.MOV.U32 R19, RZ, RZ, R14 ;  /* 0x000000ffff137224 */ /* 0x000fe200078e000e */
[----:B------:R3:W-:Y:S02]  /*18a80*/  STL.64 [R1+0x11d8], R26 ;  /* 0x0011d81a01007387 */ /* 0x0007e40000100a00 */
[----:B---3--:R-:W-:Y:S02]  /*18a90*/  IMAD.MOV.U32 R27, RZ, RZ, R16 ;  /* 0x000000ffff1b7224 */ /* 0x008fe400078e0010 */
[----:B------:R-:W-:Y:S01]  /*18aa0*/  IMAD.MOV.U32 R26, RZ, RZ, R17 ;  /* 0x000000ffff1a7224 */ /* 0x000fe200078e0011 */
[----:B--2---:R-:W-:Y:S01]  /*18ab0*/  STL.64 [R1+0x11b8], R6 ;  /* 0x0011b80601007387 */ /* 0x004fe20000100a00 */
[----:B------:R0:W-:Y:S03]  /*18ac0*/  STL.64 [R1+0x11b0], R4 ;  /* 0x0011b00401007387 */ /* 0x0001e60000100a00 */
[----:B0-----:R-:W2:Y:S01]  /*18ad0*/  LDL.LU R4, [R1+0x520] ;  /* 0x0005200001047983 */ /* 0x001ea20000300800 */
[----:B------:R-:W2:Y:S02]  /*18ae0*/  LDL.LU R5, [R1+0x524] ;  /* 0x0005240001057983 */ /* 0x000ea40000300800 */
[----:B------:R-:W3:Y:S02]  /*18af0*/  LDL.LU R6, [R1+0x528] ;  /* 0x0005280001067983 */ /* 0x000ee40000300800 */
[----:B------:R-:W3:Y:S01]  /*18b00*/  LDL.LU R7, [R1+0x52c] ;  /* 0x00052c0001077983 */ /* 0x000ee20000300800 */
[----:B------:R0:W-:Y:S01]  /*18b10*/  STL.64 [R1+0x1218], R18 ;  /* 0x0012181201007387 */ /* 0x0001e20000100a00 */
[----:B------:R-:W4:Y:S02]  /*18b20*/  LDL.LU R16, [R1+0x600] ;  /* 0x0006000001107983 */ /* 0x000f240000300800 */
[----:B------:R-:W4:Y:S01]  /*18b30*/  LDL.LU R17, [R1+0x604] ;  /* 0x0006040001117983 */ /* 0x000f220000300800 */
[----:B0-----:R-:W2:Y:S01]  /*18b40*/  LDL.LU R18, [R1+0x608] ;  /* 0x0006080001127983 */ /* 0x001ea20000300800 */
[----:B------:R-:W2:Y:S03]  /*18b50*/  LDL.LU R19, [R1+0x60c] ;  /* 0x00060c0001137983 */ /* 0x000ea60000300800 */
[----:B--2---:R-:W-:Y:S01]  /*18b60*/  STL.64 [R1+0x1230], R18 ;  /* 0x0012301201007387 */ /* 0x004fe20000100a00 */
[----:B----4-:R0:W-:Y:S03]  /*18b70*/  STL.64 [R1+0x1228], R16 ;  /* 0x0012281001007387 */ /* 0x0101e60000100a00 */
[----:B0-----:R-:W2:Y:S01]  /*18b80*/  LDL.LU R16, [R1+0x610] ;  /* 0x0006100001107983 */ /* 0x001ea20000300800 */
[----:B------:R-:W2:Y:S02]  /*18b90*/  LDL.LU R17, [R1+0x614] ;  /* 0x0006140001117983 */ /* 0x000ea40000300800 */
[----:B------:R-:W2:Y:S02]  /*18ba0*/  LDL.LU R18, [R1+0x618] ;  /* 0x0006180001127983 */ /* 0x000ea40000300800 */
[----:B------:R-:W2:Y:S01]  /*18bb0*/  LDL.LU R19, [R1+0x61c] ;  /* 0x00061c0001137983 */ /* 0x000ea20000300800 */
[----:B------:R0:W-:Y:S02]  /*18bc0*/  STL.64 [R1+0x11f0], R26 ;  /* 0x0011f01a01007387 */ /* 0x0001e40000100a00 */
[----:B0-----:R-:W-:-:S02]  /*18bd0*/  IMAD.MOV.U32 R26, RZ, RZ, R12 ;  /* 0x000000ffff1a7224 */ /* 0x001fc400078e000c */
[----:B------:R-:W-:-:S05]  /*18be0*/  IMAD.MOV.U32 R27, RZ, RZ, R3 ;  /* 0x000000ffff1b7224 */ /* 0x000fca00078e0003 */
[----:B------:R0:W-:Y:S01]  /*18bf0*/  STL.64 [R1+0x1210], R26 ;  /* 0x0012101a01007387 */ /* 0x0001e20000100a00 */
[----:B------:R-:W4:Y:S02]  /*18c00*/  LDL.LU R24, [R1+0x5f0] ;  /* 0x0005f00001187983 */ /* 0x000f240000300800 */
[----:B------:R-:W4:Y:S01]  /*18c10*/  LDL.LU R25, [R1+0x5f4] ;  /* 0x0005f40001197983 */ /* 0x000f220000300800 */
[----:B0-----:R-:W4:Y:S01]  /*18c20*/  LDL.LU R26, [R1+0x5f8] ;  /* 0x0005f800011a7983 */ /* 0x001f220000300800 */
[----:B------:R-:W4:Y:S02]  /*18c30*/  LDL.LU R27, [R1+0x5fc] ;  /* 0x0005fc00011b7983 */ /* 0x000f240000300800 */
[----:B---3--:R-:W-:Y:S02]  /*18c40*/  STL.64 [R1+0x11d0], R6 ;  /* 0x0011d00601007387 */ /* 0x008fe40000100a00 */
[----:B------:R0:W-:Y:S02]  /*18c50*/  STL.64 [R1+0x11c8], R4 ;  /* 0x0011c80401007387 */ /* 0x0001e40000100a00 */
[----:B0-----:R-:W3:Y:S01]  /*18c60*/  LDL.LU R4, [R1+0x530] ;  /* 0x0005300001047983 */ /* 0x001ee20000300800 */
[----:B------:R-:W3:Y:S02]  /*18c70*/  LDL.LU R5, [R1+0x534] ;  /* 0x0005340001057983 */ /* 0x000ee40000300800 */
[----:B------:R-:W2:Y:S02]  /*18c80*/  LDL.LU R6, [R1+0x538] ;  /* 0x0005380001067983 */ /* 0x000ea40000300800 */
[----:B------:R-:W2:Y:S02]  /*18c90*/  LDL.LU R7, [R1+0x53c] ;  /* 0x00053c0001077983 */ /* 0x000ea40000300800 */
[----:B------:R-:W-:-:S02]  /*18ca0*/  IMAD.MOV.U32 R14, RZ, RZ, R20 ;  /* 0x000000ffff0e7224 */ /* 0x000fc400078e0014 */
[----:B------:R-:W-:Y:S01]  /*18cb0*/  IMAD.MOV.U32 R15, RZ, RZ, R13 ;  /* 0x000000ffff0f7224 */ /* 0x000fe200078e000d */
[----:B--2---:R-:W-:Y:S01]  /*18cc0*/  STL.64 [R1+0x11e8], R6 ;  /* 0x0011e80601007387 */ /* 0x004fe20000100a00 */
[----:B---3--:R0:W-:Y:S03]  /*18cd0*/  STL.64 [R1+0x11e0], R4 ;  /* 0x0011e00401007387 */ /* 0x0081e60000100a00 */
[----:B0-----:R-:W2:Y:S01]  /*18ce0*/  LDL.LU R4, [R1+0x540] ;  /* 0x0005400001047983 */ /* 0x001ea20000300800 */
[----:B------:R-:W2:Y:S02]  /*18cf0*/  LDL.LU R5, [R1+0x544] ;  /* 0x0005440001057983 */ /* 0x000ea40000300800 */
[----:B------:R-:W3:Y:S02]  /*18d00*/  LDL.LU R6, [R1+0x548] ;  /* 0x0005480001067983 */ /* 0x000ee40000300800 */
[----:B------:R-:W3:Y:S01]  /*18d10*/  LDL.LU R7, [R1+0x54c] ;  /* 0x00054c0001077983 */ /* 0x000ee20000300800 */
[C---:B------:R-:W-:Y:S01]  /*18d20*/  HMMA.16816.F32 R12, R8.reuse, R14, R16 ;  /* 0x0000000e080c723c */ /* 0x040fe20000001810 */
[----:B---3--:R-:W-:Y:S01]  /*18d30*/  STL.64 [R1+0x1200], R6 ;  /* 0x0012000601007387 */ /* 0x008fe20000100a00 */
[----:B--2---:R0:W-:Y:S03]  /*18d40*/  STL.64 [R1+0x11f8], R4 ;  /* 0x0011f80401007387 */ /* 0x0041e60000100a00 */
[----:B0-----:R-:W2:Y:S01]  /*18d50*/  LDL.LU R4, [R1+0x5d0] ;  /* 0x0005d00001047983 */ /* 0x001ea20000300800 */
[----:B------:R-:W2:Y:S02]  /*18d60*/  LDL.LU R5, [R1+0x5d4] ;  /* 0x0005d40001057983 */ /* 0x000ea40000300800 */
[----:B------:R-:W2:Y:S02]  /*18d70*/  LDL.LU R6, [R1+0x5d8] ;  /* 0x0005d80001067983 */ /* 0x000ea40000300800 */
[----:B------:R-:W2:Y:S01]  /*18d80*/  LDL.LU R7, [R1+0x5dc] ;  /* 0x0005dc0001077983 */ /* 0x000ea20000300800 */
[----:B------:R0:W-:Y:S01]  /*18d90*/  STL.64 [R1+0x1150], R22 ;  /* 0x0011501601007387 */ /* 0x0001e20000100a00 */
[----:B------:R-:W3:Y:S02]  /*18da0*/  LDL.LU R20, [R1+0x5e0] ;  /* 0x0005e00001147983 */ /* 0x000ee40000300800 */
[----:B------:R-:W3:Y:S01]  /*18db0*/  LDL.LU R21, [R1+0x5e4] ;  /* 0x0005e40001157983 */ /* 0x000ee20000300800 */
[----:B0-----:R-:W3:Y:S01]  /*18dc0*/  LDL.LU R22, [R1+0x5e8] ;  /* 0x0005e80001167983 */ /* 0x001ee20000300800 */
[----:B------:R-:W3:Y:S02]  /*18dd0*/  LDL.LU R23, [R1+0x5ec] ;  /* 0x0005ec0001177983 */ /* 0x000ee40000300800 */
[----:B------:R-:W2:Y:S02]  /*18de0*/  LDL.LU.64 R18, [R1+0x1230] ;  /* 0x0012300001127983 */ /* 0x000ea40000300a00 */
[----:B------:R-:W2:Y:S03]  /*18df0*/  LDL.LU.64 R16, [R1+0x1228] ;  /* 0x0012280001107983 */ /* 0x000ea60000300a00 */
[----:B------:R-:W-:Y:S01]  /*18e00*/  STL.64 [R1+0x2a0], R12 ;  /* 0x0002a00c01007387 */ /* 0x000fe20000100a00 */
[----:B------:R0:W-:Y:S03]  /*18e10*/  STL.64 [R1+0x2a8], R14 ;  /* 0x0002a80e01007387 */ /* 0x0001e60000100a00 */
[----:B0-----:R-:W2:Y:S02]  /*18e20*/  LDL.LU.64 R14, [R1+0x1220] ;  /* 0x00122000010e7983 */ /* 0x001ea40000300a00 */
[C---:B--2---:R-:W-:Y:S11]  /*18e30*/  HMMA.16816.F32 R16, R8.reuse, R14, R16 ;  /* 0x0000000e0810723c */ /* 0x044ff60000001810 */
[----:B------:R-:W-:Y:S11]  /*18e40*/  @!UPT UIADD3 URZ, URZ, URZ, URZ ;  /* 0x0000003f3f3ff290 */ /* 0x000ff6000fffe03f */
[----:B------:R-:W-:Y:S01]  /*18e50*/  @!UPT UIADD3 URZ, URZ, URZ, URZ ;  /* 0x0000003f3f3ff290 */ /* 0x000fe2000fffe03f */
[----:B------:R-:W-:Y:S01]  /*18e60*/  STL.64 [R1+0x300], R16 ;  /* 0x0003001001007387 */ /* 0x000fe20000100a00 */
[----:B------:R0:W-:Y:S03]  /*18e70*/  STL.64 [R1+0x308], R18 ;  /* 0x0003081201007387 */ /* 0x0001e60000100a00 */
[----:B0-----:R-:W4:Y:S01]  /*18e80*/  LDL.LU.64 R18, [R1+0x1218] ;  /* 0x0012180001127983 */ /* 0x001f220000300a00 */
[----:B------:R-:W-:Y:S01]  /*18e90*/  STL.64 [R1+0x1148], R14 ;  /* 0x0011480e01007387 */ /* 0x000fe20000100a00 */
[C---:B----4-:R-:W-:Y:S02]  /*18ea0*/  HMMA.16816.F32 R16, R8.reuse, R18, R24 ;  /* 0x000000120810723c */ /* 0x050fe40000001818 */
[----:B------:R-:W2:Y:S11]  /*18eb0*/  LDL.LU.64 R26, [R1+0x1210] ;  /* 0x00121000011a7983 */ /* 0x000eb60000300a00 */
[----:B------:R-:W-:Y:S10]  /*18ec0*/  @!UPT UIADD3 URZ, URZ, URZ, URZ ;  /* 0x0000003f3f3ff290 */ /* 0x000ff4000fffe03f */
        /* <DEDUP_REMOVED lines=8> */
[----:B------:R-:W-:Y:S02]  /*18f50*/  STL.64 [R1+0x398], R22 ;  /* 0x0003981601007387 */ /* 0x000fe40000100a00 */
[----:B------:R-:W4:Y:S02]  /*18f60*/  LDL.LU R17, [R1+0x794] ;  /* 0x0007940001117983 */ /* 0x000f240000300800 */
[----:B------:R-:W3:Y:S01]  /*18f70*/  LDL.LU R18, [R1+0x798] ;  /* 0x0007980001127983 */ /* 0x000ee20000300800 */
[----:B------:R-:W3:Y:S04]  /*18f80*/  LDL.LU R19, [R1+0x79c] ;  /* 0x00079c0001137983 */ /* 0x000ee80000300800 */
[----:B---3--:R0:W-:Y:S01]  /*18f90*/  STL.64 [R1+0x1160], R18 ;  /* 0x0011601201007387 */ /* 0x0081e20000100a00 */
[----:B----4-:R-:W-:Y:S03]  /*18fa0*/  STL.64 [R1+0x1158], R16 ;  /* 0x0011581001007387 */ /* 0x010fe60000100a00 */
[----:B0-----:R-:W3:Y:S01]  /*18fb0*/  LDL.LU.64 R18, [R1+0x108] ;  /* 0x0001080001127983 */ /* 0x001ee20000300a00 */
[C---:B--2---:R-:W-:Y:S03]  /*18fc0*/  HMMA.16816.F32 R24, R8.reuse, R26, R4 ;  /* 0x0000001a0818723c */ /* 0x044fe60000001804 */
[----:B---3--:R0:W-:Y:S04]  /*18fd0*/  STL.64 [R1+0x1168], R18 ;  /* 0x0011681201007387 */ /* 0x0081e80000100a00 */
[----:B0-----:R-:W2:Y:S04]  /*18fe0*/  LDL.LU.64 R18, [R1+0x118] ;  /* 0x0001180001127983 */ /* 0x001ea80000300a00 */
[----:B--2---:R0:W-:Y:S01]  /*18ff0*/  STL.64 [R1+0x1170], R18 ;  /* 0x0011701201007387 */ /* 0x0041e20000100a00 */
[----:B------:R-:W2:Y:S02]  /*19000*/  LDL.LU R16, [R1+0x190] ;  /* 0x0001900001107983 */ /* 0x000ea40000300800 */
[----:B------:R-:W2:Y:S01]  /*19010*/  LDL.LU R17, [R1+0x194] ;  /* 0x0001940001117983 */ /* 0x000ea20000300800 */
[----:B0-----:R-:W2:Y:S01]  /*19020*/  LDL.LU R18, [R1+0x198] ;  /* 0x0001980001127983 */ /* 0x001ea20000300800 */
[----:B------:R-:W2:Y:S02]  /*19030*/  LDL.LU R19, [R1+0x19c] ;  /* 0x00019c0001137983 */ /* 0x000ea40000300800 */
[----:B------:R-:W3:Y:S02]  /*19040*/  LDL.LU.64 R22, [R1+0xf8] ;  /* 0x0000f80001167983 */ /* 0x000ee40000300a00 */
[----:B------:R-:W4:Y:S01]  /*19050*/  LDL.LU.64 R6, [R1+0x1200] ;  /* 0x0012000001067983 */ /* 0x000f220000300a00 */
[----:B------:R-:W4:Y:S02]  /*19060*/  LDL.LU.64 R4, [R1+0x11f8] ;  /* 0x0011f80001047983 */ /* 0x000f240000300a00 */
[----:B------:R-:W-:Y:S02]  /*19070*/  STL.64 [R1+0x3d0], R24 ;  /* 0x0003d01801007387 */ /* 0x000fe40000100a00 */
[----:B------:R0:W-:Y:S02]  /*19080*/  STL.64 [R1+0x3d8], R26 ;  /* 0x0003d81a01007387 */ /* 0x0001e40000100a00 */
[----:B0-----:R-:W4:Y:S02]  /*19090*/  LDL.LU.64 R26, [R1+0x11f0] ;  /* 0x0011f000011a7983 */ /* 0x001f240000300a00 */
[C---:B----4-:R-:W-:Y:S02]  /*190a0*/  HMMA.16816.F32 R24, R8.reuse, R26, R4 ;  /* 0x0000001a0818723c */ /* 0x050fe40000001804 */
[----:B------:R-:W4:Y:S01]  /*190b0*/  LDL.LU.64 R6, [R1+0x11e8] ;  /* 0x0011e80001067983 */ /* 0x000f220000300a00 */
[----:B------:R-:W4:Y:S11]  /*190c0*/  LDL.LU.64 R4, [R1+0x11e0] ;  /* 0x0011e00001047983 */ /* 0x000f360000300a00 */
[----:B------:R-:W-:Y:S09]  /*190d0*/  @!UPT UIADD3 URZ, URZ, URZ, URZ ;  /* 0x0000003f3f3ff290 */ /* 0x000ff2000fffe03f */
[----:B------:R-:W-:Y:S01]  /*190e0*/  STL.64 [R1+0x4c0], R24 ;  /* 0x0004c01801007387 */ /* 0x000fe20000100a00 */
[----:B------:R0:W-:Y:S03]  /*190f0*/  STL.64 [R1+0x4c8], R26 ;  /* 0x0004c81a01007387 */ /* 0x0001e60000100a00 */
        /* <DEDUP_REMOVED lines=8> */
[----:B----4-:R-:W-:Y:S02]  /*19180*/  HMMA.16816.F32 R24, R8, R26, R4 ;  /* 0x0000001a0818723c */ /* 0x010fe40000001804 */
[----:B------:R-:W4:Y:S01]  /*19190*/  LDL.LU.64 R6, [R1+0x11b8] ;  /* 0x0011b80001067983 */ /* 0x000f220000300a00 */
[----:B------:R-:W4:Y:S11]  /*191a0*/  LDL.LU.64 R4, [R1+0x11b0] ;  /* 0x0011b00001047983 */ /* 0x000f360000300a00 */
[----:B------:R-:W-:Y:S09]  /*191b0*/  @!UPT UIADD3 URZ, URZ, URZ, URZ ;  /* 0x0000003f3f3ff290 */ /* 0x000ff2000fffe03f */
[----:B------:R-:W-:Y:S01]  /*191c0*/  STL.64 [R1+0x520], R24 ;  /* 0x0005201801007387 */ /* 0x000fe20000100a00 */
[----:B------:R0:W-:Y:S03]  /*191d0*/  STL.64 [R1+0x528], R26 ;  /* 0x0005281a01007387 */ /* 0x0001e60000100a00 */
[----:B0-----:R-:W2:Y:S01]  /*191e0*/  LDL.LU.64 R26, [R1+0x11a8] ;  /* 0x0011a800011a7983 */ /* 0x001ea20000300a00 */
[----:B------:R-:W2:Y:S02]  /*191f0*/  LDL.LU.64 R24, [R1+0x11a0] ;  /* 0x0011a00001187983 */ /* 0x000ea40000300a00 */
[----:B------:R-:W-:Y:S02]  /*19200*/  IMAD.MOV.U32 R14, RZ, RZ, R2 ;  /* 0x000000ffff0e7224 */ /* 0x000fe400078e0002 */
[----:B------:R-:W-:-:S07]  /*19210*/  IMAD.MOV.U32 R15, RZ, RZ, R0 ;  /* 0x000000ffff0f7224 */ /* 0x000fce00078e0000 */
[C---:B--2---:R-:W-:Y:S01]  /*19220*/  HMMA.16816.F32 R12, R8.reuse, R14, R24 ;  /* 0x0000000e080c723c */ /* 0x044fe20000001818 */
[----:B------:R-:W4:Y:S11]  /*19230*/  LDL.LU.64 R26, [R1+0x1198] ;  /* 0x00119800011a7983 */ /* 0x000f360000300a00 */
[----:B------:R-:W-:Y:S11]  /*19240*/  @!UPT UIADD3 URZ, URZ, URZ, URZ ;  /* 0x0000003f3f3ff290 */ /* 0x000ff6000fffe03f */
[----:B------:R0:W-:Y:S01]  /*19250*/  STL.64 [R1+0x8f0], R12 ;  /* 0x0008f00c01007387 */ /* 0x0001e20000100a00 */
[----:B------:R1:W-:Y:S03]  /*19260*/  STL.64 [R1+0x8f8], R14 ;  /* 0x0008f80e01007387 */ /* 0x0003e60000100a00 */
[----:B0-----:R-:W2:Y:S01]  /*19270*/  LDL.LU R12, [R1+0x760] ;  /* 0x00076000010c7983 */ /* 0x001ea20000300800 */
[----:B------:R-:W2:Y:S02]  /*19280*/  LDL.LU R13, [R1+0x764] ;  /* 0x00076400010d7983 */ /* 0x000ea40000300800 */
[----:B-1----:R-:W2:Y:S02]  /*19290*/  LDL.LU R14, [R1+0x768] ;  /* 0x00076800010e7983 */ /* 0x002ea40000300800 */
[----:B------:R-:W2:Y:S01]  /*192a0*/  LDL.LU R15, [R1+0x76c] ;  /* 0x00076c00010f7983 */ /* 0x000ea20000300800 */
[C---:B----4-:R-:W-:Y:S01]  /*192b0*/  HMMA.16816.F32 R24, R8.reuse, R26, R4 ;  /* 0x0000001a0818723c */ /* 0x050fe20000001804 */
[----:B------:R-:W4:Y:S01]  /*192c0*/  LDL.LU.64 R6, [R1+0x1190] ;  /* 0x0011900001067983 */ /* 0x000f220000300a00 */
[----:B------:R-:W4:Y:S11]  /*192d0*/  LDL.LU.64 R4, [R1+0x1188] ;  /* 0x0011880001047983 */ /* 0x000f360000300a00 */
[----:B------:R-:W-:Y:S10]  /*192e0*/  @!UPT UIADD3 URZ, URZ, URZ, URZ ;  /* 0x0000003f3f3ff290 */ /* 0x000ff4000fffe03f */
[----:B------:R-:W-:Y:S01]  /*192f0*/  STL.64 [R1+0x9c0], R24 ;  /* 0x0009c01801007387 */ /* 0x000fe20000100a00 */
[----:B------:R0:W-:Y:S03]  /*19300*/  STL.64 [R1+0x9c8], R26 ;  /* 0x0009c81a01007387 */ /* 0x0001e60000100a00 */
[----:B0-----:R-:W4:Y:S02]  /*19310*/  LDL.LU.64 R26, [R1+0x1180] ;  /* 0x00118000011a7983 */ /* 0x001f240000300a00 */
[C---:B----4-:R-:W-:Y:S11]  /*19320*/  HMMA.16816.F32 R4, R8.reuse, R26, R4 ;  /* 0x0000001a0804723c */ /* 0x050ff60000001804 */
[----:B------:R-:W-:Y:S11]  /*19330*/  @!UPT UIADD3 URZ, URZ, URZ, URZ ;  /* 0x0000003f3f3ff290 */ /* 0x000ff6000fffe03f */
[----:B------:R-:W-:Y:S01]  /*19340*/  @!UPT UIADD3 URZ, URZ, URZ, URZ ;  /* 0x0000003f3f3ff290 */ /* 0x000fe2000fffe03f */
[----:B------:R-:W-:Y:S01]  /*19350*/  STL.64 [R1+0x9b0], R4 ;  /* 0x0009b00401007387 */ /* 0x000fe20000100a00 */
[----:B------:R0:W-:Y:S03]  /*19360*/  STL.64 [R1+0x9b8], R6 ;  /* 0x0009b80601007387 */ /* 0x0001e60000100a00 */
[----:B0-----:R-:W4:Y:S02]  /*19370*/  LDL.LU.64 R6, [R1+0x1178] ;  /* 0x0011780001067983 */ /* 0x001f240000300a00 */
[----:B----4-:R-:W-:Y:S02]  /*19380*/  HMMA.16816.F32 R8, R8, R6, R16 ;  /* 0x000000060808723c */ /* 0x010fe40000001810 */
[----:B------:R-:W4:Y:S04]  /*19390*/  LDL.LU.64 R18, [R1+0x1170] ;  /* 0x0011700001127983 */ /* 0x000f280000300a00 */
[----:B------:R-:W-:Y:S11]  /*193a0*/  LDSM.16.MT88.4 R4, [R29+0xa100] ;  /* 0x00a100001d04783b */ /* 0x000ff60000004200 */
[----:B------:R-:W-:Y:S06]  /*193b0*/  @!UPT UIADD3 URZ, URZ, URZ, URZ ;  /* 0x0000003f3f3ff290 */ /* 0x000fec000fffe03f */
[----:B------:R-:W-:Y:S01]  /*193c0*/  STL.64 [R1+0x990], R8 ;  /* 0x0009900801007387 */ /* 0x000fe20000100a00 */
[----:B------:R-:W-:Y:S02]  /*193d0*/  STL.64 [R1+0x998], R10 ;  /* 0x0009980a01007387 */ /* 0x000fe40000100a00 */
[----:B------:R-:W0:Y:S02]  /*193e0*/  LDSM.16.MT88.4 R8, [R29+0xa180] ;  /* 0x00a180001d08783b */ /* 0x000e240000004200 */
[----:B0-----:R-:W-:Y:S02]  /*193f0*/  STL.64 [R1+0x1060], R10 ;  /* 0x0010600a01007387 */ /* 0x001fe40000100a00 */
[----:B------:R0:W-:Y:S02]  /*19400*/  STL.64 [R1+0x1058], R8 ;  /* 0x0010580801007387 */ /* 0x0001e40000100a00 */
[----:B0-----:R-:W4:Y:S01]  /*19410*/  LDL.LU R8, [R1+0x840] ;  /* 0x0008400001087983 */ /* 0x001f220000300800 */
[----:B------:R-:W4:Y:S02]  /*19420*/  LDL.LU R9, [R1+0x844] ;  /* 0x0008440001097983 */ /* 0x000f240000300800 */
[----:B------:R-:W4:Y:S02]  /*19430*/  LDL.LU R10, [R1+0x848] ;  /* 0x00084800010a7983 */ /* 0x000f240000300800 */
[----:B------:R-:W4:Y:S02]  /*19440*/  LDL.LU R11, [R1+0x84c] ;  /* 0x00084c00010b7983 */ /* 0x000f240000300800 */
[C---:B----4-:R-:W-:Y:S11]  /*19450*/  HMMA.16816.F32 R8, R4.reuse, R18, R8 ;  /* 0x000000120408723c */ /* 0x050ff60000001808 */
[----:B------:R-:W-:Y:S11]  /*19460*/  @!UPT UIADD3 URZ, URZ, URZ, URZ ;  /* 0x0000003f3f3ff290 */ /* 0x000ff6000fffe03f */
[----:B------:R-:W-:Y:S01]  /*19470*/  @!UPT UIADD3 URZ, URZ, URZ, URZ ;  /* 0x0000003f3f3ff290 */ /* 0x000fe2000fffe03f */
[----:B------:R0:W-:Y:S01]  /*19480*/  STL.64 [R1+0x190], R8 ;  /* 0x0001900801007387 */ /* 0x0001e20000100a00 */
[----:B------:R-:W-:Y:S02]  /*19490*/  STL.64 [R1+0x198], R10 ;  /* 0x0001980a01007387 */ /* 0x000fe40000100a00 */
[----:B0-----:R-:W-:Y:S02]  /*194a0*/  IMAD.MOV.U32 R8, RZ, RZ, R19 ;  /* 0x000000ffff087224 */ /* 0x001fe400078e0013 */
[----:B------:R-:W-:Y:S02]  /*194b0*/  IMAD.MOV.U32 R9, RZ, RZ, R18 ;  /* 0x000000ffff097224 */ /* 0x000fe400078e0012 */
[----:B------:R-:W4:Y:S01]  /*194c0*/  LDL.LU.64 R18, [R1+0x1168] ;  /* 0x0011680001127983 */ /* 0x000f220000300a00 */
[----:B------:R0:W-:Y:S02]  /*194d0*/  STL [R1+0x1070], R8 ;  /* 0x0010700801007387 */ /* 0x0001e40000100800 */
[----:B------:R1:W-:Y:S01]  /*194e0*/  STL [R1+0x106c], R9 ;  /* 0x00106c0901007387 */ /* 0x0003e20000100800 */
[----:B0-----:R-:W4:Y:S01]  /*194f0*/  LDL.LU R8, [R1+0x7f0] ;  /* 0x0007f00001087983 */ /* 0x001f220000300800 */
[----:B-1----:R-:W4:Y:S02]  /*19500*/  LDL.LU R9, [R1+0x7f4] ;  /* 0x0007f40001097983 */ /* 0x002f240000300800 */
[----:B------:R-:W4:Y:S02]  /*19510*/  LDL.LU R10, [R1+0x7f8] ;  /* 0x0007f800010a7983 */ /* 0x000f240000300800 */
[----:B------:R-:W4:Y:S02]  /*19520*/  LDL.LU R11, [R1+0x7fc] ;  /* 0x0007fc00010b7983 */ /* 0x000f240000300800 */
[C---:B----4-:R-:W-:Y:S11]  /*19530*/  HMMA.16816.F32 R8, R4.reuse, R18, R8 ;  /* 0x000000120408723c */ /* 0x050ff60000001808 */
[----:B------:R-:W-:Y:S11]  /*19540*/  @!UPT UIADD3 URZ, URZ, URZ, URZ ;  /* 0x0000003f3f3ff290 */ /* 0x000ff6000fffe03f */
[----:B------:R-:W-:Y:S01]  /*19550*/  @!UPT UIADD3 URZ, URZ, URZ, URZ ;  /* 0x0000003f3f3ff290 */ /* 0x000fe2000fffe03f */
[----:B------:R-:W-:Y:S01]  /*19560*/  STL.64 [R1+0x1b0], R8 ;  /* 0x0001b00801007387 */ /* 0x000fe20000100a00 */
[----:B------:R0:W-:Y:S02]  /*19570*/  STL.64 [R1+0x1b8], R10 ;  /* 0x0001b80a01007387 */ /* 0x0001e40000100a00 */
[----:B0-----:R-:W-:Y:S02]  /*19580*/  IMAD.MOV.U32 R11, RZ, RZ, R18 ;  /* 0x000000ffff0b7224 */ /* 0x001fe400078e0012 */
[----:B------:R-:W-:Y:S02]  /*19590*/  IMAD.MOV.U32 R10, RZ, RZ, R19 ;  /* 0x000000ffff0a7224 */ /* 0x000fe400078e0013 */
[----:B------:R-:W3:Y:S01]  /*195a0*/  LDL.LU.64 R18, [R1+0x1160] ;  /* 0x0011600001127983 */ /* 0x000ee20000300a00 */
[----:B------:R-:W3:Y:S02]  /*195b0*/  LDL.LU.64 R16, [R1+0x1158] ;  /* 0x0011580001107983 */ /* 0x000ee40000300a00 */
[----:B------:R0:W-:Y:S02]  /*195c0*/  STL [R1+0x1078], R10 ;  /* 0x0010780a01007387 */ /* 0x0001e40000100800 */
[----:B------:R1:W-:Y:S01]  /*195d0*/  STL [R1+0x1074], R11 ;  /* 0x0010740b01007387 */ /* 0x0003e20000100800 */
[----:B------:R-:W4:Y:S01]  /*195e0*/  LDL.LU R8, [R1+0x750] ;  /* 0x0007500001087983 */ /* 0x000f220000300800 */
[----:B------:R-:W4:Y:S03]  /*195f0*/  LDL.LU R9, [R1+0x754] ;  /* 0x0007540001097983 */ /* 0x000f260000300800 */
[----:B0-----:R-:W4:Y:S01]  /*19600*/  LDL.LU R10, [R1+0x758] ;  /* 0x00075800010a7983 */ /* 0x001f220000300800 */
[----:B-1----:R-:W4:Y:S01]  /*19610*/  LDL.LU R11, [R1+0x75c] ;  /* 0x00075c00010b7983 */ /* 0x002f220000300800 */
[C---:B---3--:R-:W-:Y:S11]  /*19620*/  HMMA.16816.F32 R16, R4.reuse, R22, R16 ;  /* 0x000000160410723c */ /* 0x048ff60000001810 */
[----:B------:R-:W-:Y:S11]  /*19630*/  @!UPT UIADD3 URZ, URZ, URZ, URZ ;  /* 0x0000003f3f3ff290 */ /* 0x000ff6000fffe03f */
[----:B------:R-:W-:Y:S01]  /*19640*/  @!UPT UIADD3 URZ, URZ, URZ, URZ ;  /* 0x0000003f3f3ff290 */ /* 0x000fe2000fffe03f */
[----:B------:R0:W-:Y:S01]  /*19650*/  STL.64 [R1+0x1d0], R16 ;  /* 0x0001d01001007387 */ /* 0x0001e20000100a00 */
[----:B------:R1:W-:Y:S02]  /*19660*/  STL.64 [R1+0x1d8], R18 ;  /* 0x0001d81201007387 */ /* 0x0003e40000100a00 */
[----:B0-----:R-:W-:Y:S02]  /*19670*/  IMAD.MOV.U32 R17, RZ, RZ, R23 ;  /* 0x000000ffff117224 */ /* 0x001fe400078e0017 */
[----:B-1----:R-:W-:Y:S02]  /*19680*/  IMAD.MOV.U32 R18, RZ, RZ, R22 ;  /* 0x000000ffff127224 */ /* 0x002fe400078e0016 */
[----:B------:R-:W2:Y:S01]  /*19690*/  LDL.LU.64 R22, [R1+0x1150] ;  /* 0x0011500001167983 */ /* 0x000ea20000300a00 */
[----:B------:R0:W-:Y:S02]  /*196a0*/  STL [R1+0x1080], R17 ;  /* 0x0010801101007387 */ /* 0x0001e40000100800 */
[----:B------:R1:W-:Y:S02]  /*196b0*/  STL [R1+0x107c], R18 ;  /* 0x00107c1201007387 */ /* 0x0003e40000100800 */
[----:B------:R-:W3:Y:S01]  /*196c0*/  LDL.LU R16, [R1+0x740] ;  /* 0x0007400001107983 */ /* 0x000ee20000300800 */
[----:B0-----:R-:W3:Y:S01]  /*196d0*/  LDL.LU R17, [R1+0x744] ;  /* 0x0007440001117983 */ /* 0x001ee20000300800 */
[----:B-1----:R-:W3:Y:S02]  /*196e0*/  LDL.LU R18, [R1+0x748] ;  /* 0x0007480001127983 */ /* 0x002ee40000300800 */
[----:B------:R-:W3:Y:S01]  /*196f0*/  LDL.LU R19, [R1+0x74c] ;  /* 0x00074c0001137983 */ /* 0x000ee20000300800 */
[C---:B--2---:R-:W-:Y:S01]  /*19700*/  HMMA.16816.F32 R12, R4.reuse, R22, R12 ;  /* 0x00000016040c723c */ /* 0x044fe2000000180c */
[----:B------:R-:W-:Y:S11]  /*19710*/  IMAD.MOV.U32 R25, RZ, RZ, R22 ;  /* 0x000000ffff197224 */ /* 0x000ff600078e0016 */
[----:B------:R-:W-:Y:S11]  /*19720*/  @!UPT UIADD3 URZ, URZ, URZ, URZ ;  /* 0x0000003f3f3ff290 */ /* 0x000ff6000fffe03f */
[----:B------:R-:W-:Y:S01]  /*19730*/  STL.64 [R1+0x210], R12 ;  /* 0x0002100c01007387 */ /* 0x000fe20000100a00 */
[----:B------:R0:W-:Y:S03]  /*19740*/  STL.64 [R1+0x218], R14 ;  /* 0x0002180e01007387 */ /* 0x0001e60000100a00 */
[----:B0-----:R-:W3:Y:S01]  /*19750*/  LDL.LU.64 R14, [R1+0x1148] ;  /* 0x00114800010e7983 */ /* 0x001ee20000300a00 */
[----:B------:R0:W-:Y:S02]  /*19760*/  STL.64 [R1+0x10f0], R26 ;  /* 0x0010f01a01007387 */ /* 0x0001e40000100a00 */
[----:B------:R-:W-:Y:S01]  /*19770*/  STL [R1+0x10e8], R25 ;  /* 0x0010e81901007387 */ /* 0x000fe20000100800 */
[----:B0-----:R-:W4:Y:S01]  /*19780*/  LDL.LU.64 R26, [R1+0xd8] ;  /* 0x0000d800011a7983 */ /* 0x001f220000300a00 */
[----:B------:R-:W-:Y:S01]  /*19790*/  IMAD.MOV.U32 R21, RZ, RZ, R23 ;  /* 0x000000ffff157224 */ /* 0x000fe200078e0017 */
[----:B----4-:R-:W-:Y:S11]  /*197a0*/  HMMA.16816.F32 R8, R4, R26, R8 ;  /* 0x0000001a0408723c */ /* 0x010ff60000001808 */
[----:B------:R-:W-:Y:S11]  /*197b0*/  @!UPT UIADD3 URZ, URZ, URZ, URZ ;  /* 0x0000003f3f3ff290 */ /* 0x000ff6000fffe03f */
[----:B------:R-:W-:Y:S01]  /*197c0*/  @!UPT UIADD3 URZ, URZ, URZ, URZ ;  /* 0x0000003f3f3ff290 */ /* 0x000fe2000fffe03f */
[----:B------:R-:W-:Y:S01]  /*197d0*/  STL.64 [R1+0x220], R8 ;  /* 0x0002200801007387 */ /* 0x000fe20000100a00 */
[----:B------:R0:W-:Y:S02]  /*197e0*/  STL.64 [R1+0x228], R10 ;  /* 0x0002280a01007387 */ /* 0x0001e40000100a00 */
[----:B0-----:R-:W-:Y:S02]  /*197f0*/  IMAD.MOV.U32 R10, RZ, RZ, R26 ;  /* 0x000000ffff0a7224 */ /* 0x001fe400078e001a */
[----:B------:R-:W-:-:S05]  /*19800*/  IMAD.MOV.U32 R11, RZ, RZ, R27 ;  /* 0x000000ffff0b7224 */ /* 0x000fca00078e001b */
[----:B------:R3:W-:Y:S02]  /*19810*/  STL.64 [R1+0x1140], R10 ;  /* 0x0011400a01007387 */ /* 0x0007e40000100a00 */
[----:B---3--:R-:W-:Y:S01]  /*19820*/  HMMA.16816.F32 R8, R4, R14, R16 ;  /* 0x0000000e0408723c */ /* 0x008fe20000001810 */
[----:B------:R-:W-:-:S06]  /*19830*/  IMAD.MOV.U32 R20, RZ, RZ, R14 ;  /* 0x000000ffff147224 */ /* 0x000fcc00078e000e */
[----:B------:R-:W-:Y:S11]  /*19840*/  IMAD.MOV.U32 R19, RZ, RZ, R15 ;  /* 0x000000ffff137224 */ /* 0x000ff600078e000f */
[----:B------:R-:W-:Y:S05]  /*19850*/  @!UPT UIADD3 URZ, URZ, URZ, URZ ;  /* 0x0000003f3f3ff290 */ /* 0x000fea000fffe03f */
[----:B------:R-:W-:Y:S01]  /*19860*/  STL.64 [R1+0x260], R8 ;  /* 0x0002600801007387 */ /* 0x000fe20000100a00 */
[----:B------:R-:W-:Y:S02]  /*19870*/  STL.64 [R1+0x268], R10 ;  /* 0x0002680a01007387 */ /* 0x000fe40000100a00 */
[----:B------:R-:W-:Y:S02]  /*19880*/  STL [R1+0x1128], R19 ;  /* 0x0011281301007387 */ /* 0x000fe40000100800 */
[----:B------:R0:W-:Y:S02]  /*19890*/  STL.64 [R1+0x10a8], R20 ;  /* 0x0010a81401007387 */ /* 0x0001e40000100a00 */
[----:B0-----:R-:W2:Y:S01]  /*198a0*/  LDL.LU R20, [R1+0x250] ;  /* 0x0002500001147983 */ /* 0x001ea20000300800 */
[----:B------:R-:W2:Y:S02]  /*198b0*/  LDL.LU R21, [R1+0x254] ;  /* 0x0002540001157983 */ /* 0x000ea40000300800 */
[----:B------:R-:W3:Y:S02]  /*198c0*/  LDL.LU R22, [R1+0x258] ;  /* 0x0002580001167983 */ /* 0x000ee40000300800 */
[----:B------:R-:W3:Y:S01]  /*198d0*/  LDL.LU R23, [R1+0x25c] ;  /* 0x00025c0001177983 */ /* 0x000ee20000300800 */
[----:B------:R-:W4:Y:S01]  /*198e0*/  LDL.LU R24, [R1+0x6c0] ;  /* 0x0006c00001187983 */ /* 0x000f220000300800 */
[----:B------:R-:W4:Y:S02]  /*198f0*/  LDL.LU R25, [R1+0x6c4] ;  /* 0x0006c40001197983 */ /* 0x000f240000300800 */
[----:B------:R-:W2:Y:S02]  /*19900*/  LDL.LU R26, [R1+0x6c8] ;  /* 0x0006c800011a7983 */ /* 0x000ea40000300800 */
[----:B------:R-:W2:Y:S01]  /*19910*/  LDL.LU R27, [R1+0x6cc] ;  /* 0x0006cc00011b7983 */ /* 0x000ea20000300800 */
[----:B------:R-:W2:Y:S01]  /*19920*/  LDL.LU R8, [R1+0x730] ;  /* 0x0007300001087983 */ /* 0x000ea20000300800 */
[----:B------:R-:W2:Y:S02]  /*19930*/  LDL.LU R9, [R1+0x734] ;  /* 0x0007340001097983 */ /* 0x000ea40000300800 */
        /* <DEDUP_REMOVED lines=9> */
[----:B------:R-:W2:Y:S02]  /*199d0*/  LDL.LU R19, [R1+0x72c] ;  /* 0x00072c0001137983 */ /* 0x000ea40000300800 */
[----:B--2---:R0:W-:Y:S01]  /*199e0*/  STL.64 [R1+0x1138], R18 ;  /* 0x0011381201007387 */ /* 0x0041e20000100a00 */
[----:B------:R-:W-:Y:S03]  /*199f0*/  STL.64 [R1+0x1130], R16 ;  /* 0x0011301001007387 */ /* 0x000fe60000100a00 */
[----:B0-----:R-:W2:Y:S01]  /*19a00*/  LDL.LU.64 R18, [R1+0xb8] ;  /* 0x0000b80001127983 */ /* 0x001ea20000300a00 */
[----:B------:R0:W-:Y:S02]  /*19a10*/  STL.64 [R1+0x1120], R14 ;  /* 0x0011200e01007387 */ /* 0x0001e40000100a00 */
[----:B------:R-:W-:Y:S01]  /*19a20*/  STL.64 [R1+0x1118], R12 ;  /* 0x0011180c01007387 */ /* 0x000fe20000100a00 */
[----:B0-----:R-:W2:Y:S01]  /*19a30*/  LDL.LU.64 R14, [R1+0xa8] ;  /* 0x0000a800010e7983 */ /* 0x001ea20000300a00 */
[----:B------:R0:W-:Y:S02]  /*19a40*/  STL.64 [R1+0x1100], R26 ;  /* 0x0011001a01007387 */ /* 0x0001e40000100a00 */
[----:B----4-:R-:W-:Y:S01]  /*19a50*/  STL.64 [R1+0x10f8], R24 ;  /* 0x0010f81801007387 */ /* 0x010fe20000100a00 */
[----:B0-----:R-:W4:Y:S04]  /*19a60*/  LDL.64 R26, [R1+0x88] ;  /* 0x00008800011a7983 */ /* 0x001f280000100a00 */
[----:B----4-:R0:W-:Y:S04]  /*19a70*/  STL.64 [R1+0x1110], R26 ;  /* 0x0011101a01007387 */ /* 0x0101e80000100a00 */
[----:B0-----:R-:W4:Y:S01]  /*19a80*/  LDL.LU.64 R26, [R1+0x98] ;  /* 0x00009800011a7983 */ /* 0x001f220000300a00 */
[----:B---3--:R0:W-:Y:S02]  /*19a90*/  STL.64 [R1+0x10b8], R22 ;  /* 0x0010b81601007387 */ /* 0x0081e40000100a00 */
[----:B------:R-:W-:Y:S01]  /*19aa0*/  STL.64 [R1+0x10b0], R20 ;  /* 0x0010b01401007387 */ /* 0x000fe20000100a00 */
[----:B0-----:R-:W3:Y:S04]  /*19ab0*/  LDL.LU.64 R22, [R1+0x58] ;  /* 0x0000580001167983 */ /* 0x001ee80000300a00 */
[----:B---3--:R0:W-:Y:S04]  /*19ac0*/  STL.64 [R1+0x10c8], R22 ;  /* 0x0010c81601007387 */ /* 0x0081e80000100a00 */
[----:B0-----:R-:W3:Y:S01]  /*19ad0*/  LDL.LU.64 R22, [R1+0x68] ;  /* 0x0000680001167983 */ /* 0x001ee20000300a00 */
[----:B--2---:R-:W-:Y:S03]  /*19ae0*/  HMMA.16816.F32 R8, R4, R18, R8 ;  /* 0x000000120408723c */ /* 0x004fe60000001808 */
[----:B---3--:R0:W-:Y:S04]  /*19af0*/  STL.64 [R1+0x10e0], R22 ;  /* 0x0010e01601007387 */ /* 0x0081e80000100a00 */
[----:B0-----:R-:W2:Y:S04]  /*19b00*/  LDL.LU.64 R22, [R1+0x78] ;  /* 0x0000780001167983 */ /* 0x001ea80000300a00 */
[----:B--2---:R0:W-:Y:S01]  /*19b10*/  STL.64 [R1+0x1108], R22 ;  /* 0x0011081601007387 */ /* 0x0041e20000100a00 */
[----:B------:R-:W2:Y:S02]  /*19b20*/  LDL.LU R20, [R1+0x6d0] ;  /* 0x0006d00001147983 */ /* 0x000ea40000300800 */
[----:B------:R-:W2:Y:S01]  /*19b30*/  LDL.LU R21, [R1+0x6d4] ;  /* 0x0006d40001157983 */ /* 0x000ea20000300800 */
[----:B0-----:R-:W2:Y:S01]  /*19b40*/  LDL.LU R22, [R1+0x6d8] ;  /* 0x0006d80001167983 */ /* 0x001ea20000300800 */
[----:B------:R-:W2:Y:S07]  /*19b50*/  LDL.LU R23, [R1+0x6dc] ;  /* 0x0006dc0001177983 */ /* 0x000eae0000300800 */
[----:B------:R-:W-:Y:S02]  /*19b60*/  STL.64 [R1+0x270], R8 ;  /* 0x0002700801007387 */ /* 0x000fe40000100a00 */
[----:B------:R0:W-:Y:S02]  /*19b70*/  STL.64 [R1+0x278], R10 ;  /* 0x0002780a01007387 */ /* 0x0001e40000100a00 */
[----:B0-----:R-:W3:Y:S01]  /*19b80*/  LDL.LU.64 R10, [R1+0x1140] ;  /* 0x00114000010a7983 */ /* 0x001ee20000300a00 */
[----:B------:R-:W-:-:S02]  /*19b90*/  IMAD.MOV.U32 R8, RZ, RZ, R18 ;  /* 0x000000ffff087224 */ /* 0x000fc400078e0012 */
[----:B------:R-:W-:Y:S02]  /*19ba0*/  IMAD.MOV.U32 R9, RZ, RZ, R19 ;  /* 0x000000ffff097224 */ /* 0x000fe400078e0013 */
[----:B------:R-:W2:Y:S01]  /*19bb0*/  LDL.LU.64 R18, [R1+0x1138] ;  /* 0x0011380001127983 */ /* 0x000ea20000300a00 */
[----:B------:R-:W2:Y:S03]  /*19bc0*/  LDL.LU.64 R16, [R1+0x1130] ;  /* 0x0011300001107983 */ /* 0x000ea60000300a00 */
[----:B---3--:R-:W-:Y:S01]  /*19bd0*/  STL.64 [R1+0x1090], R10 ;  /* 0x0010900a01007387 */ /* 0x008fe20000100a00 */
[----:B------:R0:W-:Y:S03]  /*19be0*/  STL.64 [R1+0x1088], R8 ;  /* 0x0010880801007387 */ /* 0x0001e60000100a00 */
[----:B0-----:R-:W3:Y:S01]  /*19bf0*/  LDL.LU R8, [R1+0x240] ;  /* 0x0002400001087983 */ /* 0x001ee20000300800 */
[----:B------:R-:W3:Y:S02]  /*19c00*/  LDL.LU R9, [R1+0x244] ;  /* 0x0002440001097983 */ /* 0x000ee40000300800 */
[----:B------:R-:W2:Y:S02]  /*19c10*/  LDL.LU R10, [R1+0x248] ;  /* 0x00024800010a7983 */ /* 0x000ea40000300800 */
[----:B------:R-:W2:Y:S02]  /*19c20*/  LDL.LU R11, [R1+0x24c] ;  /* 0x00024c00010b7983 */ /* 0x000ea40000300800 */
[----:B--2---:R0:W-:Y:S01]  /*19c30*/  STL.64 [R1+0x10a0], R10 ;  /* 0x0010a00a01007387 */ /* 0x0041e20000100a00 */
[----:B---3--:R1:W-:Y:S03]  /*19c40*/  STL.64 [R1+0x1098], R8 ;  /* 0x0010980801007387 */ /* 0x0083e60000100a00 */
[----:B0-----:R-:W2:Y:S01]  /*19c50*/  LDL.LU.64 R10, [R1+0x48] ;  /* 0x00004800010a7983 */ /* 0x001ea20000300a00 */
[----:B------:R-:W-:Y:S03]  /*19c60*/  HMMA.16816.F32 R16, R4, R14, R16 ;  /* 0x0000000e0410723c */ /* 0x000fe60000001810 */
[----:B--2---:R0:W-:Y:S01]  /*19c70*/  STL.64 [R1+0x10c0], R10 ;  /* 0x0010c00a01007387 */ /* 0x0041e20000100a00 */
[----:B-1----:R-:W2:Y:S02]  /*19c80*/  LDL.LU R8, [R1+0x6a0] ;  /* 0x0006a00001087983 */ /* 0x002ea40000300800 */
[----:B------:R-:W2:Y:S01]  /*19c90*/  LDL.LU R9, [R1+0x6a4] ;  /* 0x0006a40001097983 */ /* 0x000ea20000300800 */
[----:B0-----:R-:W3:Y:S01]  /*19ca0*/  LDL.LU R10, [R1+0x6a8] ;  /* 0x0006a800010a7983 */ /* 0x001ee20000300800 */
[----:B------:R-:W3:Y:S03]  /*19cb0*/  LDL.LU R11, [R1+0x6ac] ;  /* 0x0006ac00010b7983 */ /* 0x000ee60000300800 */
[----:B---3--:R-:W-:Y:S01]  /*19cc0*/  STL.64 [R1+0x10d8], R10 ;  /* 0x0010d80a01007387 */ /* 0x008fe20000100a00 */
[----:B--2---:R0:W-:Y:S03]  /*19cd0*/  STL.64 [R1+0x10d0], R8 ;  /* 0x0010d00801007387 */ /* 0x0041e60000100a00 */
[----:B0-----:R-:W2:Y:S01]  /*19ce0*/  LDL.LU R8, [R1+0x6b0] ;  /* 0x0006b00001087983 */ /* 0x001ea20000300800 */
[----:B------:R-:W2:Y:S02]  /*19cf0*/  LDL.LU R9, [R1+0x6b4] ;  /* 0x0006b40001097983 */ /* 0x000ea40000300800 */
[----:B------:R-:W2:Y:S02]  /*19d00*/  LDL.LU R10, [R1+0x6b8] ;  /* 0x0006b800010a7983 */ /* 0x000ea40000300800 */
[----:B------:R-:W2:Y:S03]  /*19d10*/  LDL.LU R11, [R1+0x6bc] ;  /* 0x0006bc00010b7983 */ /* 0x000ea60000300800 */
[----:B------:R0:W-:Y:S01]  /*19d20*/  STL.64 [R1+0x370], R16 ;  /* 0x0003701001007387 */ /* 0x0001e20000100a00 */
[----:B------:R1:W-:Y:S02]  /*19d30*/  STL.64 [R1+0x378], R18 ;  /* 0x0003781201007387 */ /* 0x0003e40000100a00 */
[----:B0-----:R-:W-:Y:S01]  /*19d40*/  IMAD.MOV.U32 R17, RZ, RZ, R14 ;  /* 0x000000ffff117224 */ /* 0x001fe200078e000e */
[----:B-1----:R-:W3:Y:S01]  /*19d50*/  LDL.LU R19, [R1+0x1128] ;  /* 0x0011280001137983 */ /* 0x002ee20000300800 */
[----:B------:R-:W-:-:S02]  /*19d60*/  IMAD.MOV.U32 R18, RZ, RZ, R15 ;  /* 0x000000ffff127224 */ /* 0x000fc400078e000f */
[----:B------:R-:W2:Y:S02]  /*19d70*/  LDL.LU.64 R14, [R1+0x1120] ;  /* 0x00112000010e7983 */ /* 0x000ea40000300a00 */
[----:B------:R-:W2:Y:S02]  /*19d80*/  LDL.LU.64 R12, [R1+0x1118] ;  /* 0x00111800010c7983 */ /* 0x000ea40000300a00 */
[----:B----4-:R-:W-:Y:S01]  /*19d90*/  IMAD.MOV.U32 R28, RZ, RZ, R27 ;  /* 0x000000ffff1c7224 */ /* 0x010fe200078e001b */
[C---:B--2---:R-:W-:Y:S11]  /*19da0*/  HMMA.16816.F32 R12, R4.reuse, R26, R12 ;  /* 0x0000001a040c723c */ /* 0x044ff6000000180c */
[----:B------:R-:W-:Y:S11]  /*19db0*/  @!UPT UIADD3 URZ, URZ, URZ, URZ ;  /* 0x0000003f3f3ff290 */ /* 0x000ff6000fffe03f */
[----:B------:R-:W-:Y:S01]  /*19dc0*/  @!UPT UIADD3 URZ, URZ, URZ, URZ ;  /* 0x0000003f3f3ff290 */ /* 0x000fe2000fffe03f */
[----:B------:R-:W-:Y:S01]  /*19dd0*/  STL.64 [R1+0x380], R12 ;  /* 0x0003800c01007387 */ /* 0x000fe20000100a00 */
[----:B------:R0:W-:Y:S02]  /*19de0*/  STL.64 [R1+0x388], R14 ;  /* 0x0003880e01007387 */ /* 0x0001e40000100a00 */
[----:B0-----:R-:W-:Y:S02]  /*19df0*/  IMAD.MOV.U32 R14, RZ, RZ, R26 ;  /* 0x000000ffff0e7224 */ /* 0x001fe400078e001a */
[----:B------:R-:W2:Y:S02]  /*19e00*/  LDL.LU.64 R26, [R1+0x1110] ;  /* 0x00111000011a7983 */ /* 0x000ea40000300a00 */
[C---:B--2---:R-:W-:Y:S01]  /*19e10*/  HMMA.16816.F32 R20, R4.reuse, R26, R20 ;  /* 0x0000001a0414723c */ /* 0x044fe20000001814 */
[----:B------:R-:W-:Y:S11]  /*19e20*/  IMAD.MOV.U32 R15, RZ, RZ, R27 ;  /* 0x000000ffff0f7224 */ /* 0x000ff600078e001b */
[----:B------:R-:W-:Y:S11]  /*19e30*/  @!UPT UIADD3 URZ, URZ, URZ, URZ ;  /* 0x0000003f3f3ff290 */ /* 0x000ff6000fffe03f */
[----:B------:R-:W-:Y:S01]  /*19e40*/  STL.64 [R1+0x3b0], R20 ;  /* 0x0003b01401007387 */ /* 0x000fe20000100a00 */
[----:B------:R0:W-:Y:S03]  /*19e50*/  STL.64 [R1+0x3b8], R22 ;  /* 0x0003b81601007387 */ /* 0x0001e60000100a00 */
[----:B0-----:R-:W2:Y:S01]  /*19e60*/  LDL.LU.64 R22, [R1+0x1108] ;  /* 0x0011080001167983 */ /* 0x001ea20000300a00 */
[----:B------:R-:W2:Y:S02]  /*19e70*/  LDL.LU.64 R26, [R1+0x1100] ;  /* 0x00110000011a7983 */ /* 0x000ea40000300a00 */
[----:B------:R-:W2:Y:S02]  /*19e80*/  LDL.LU.64 R24, [R1+0x10f8] ;  /* 0x0010f80001187983 */ /* 0x000ea40000300a00 */
[C---:B--2---:R-:W-:Y:S01]  /*19e90*/  HMMA.16816.F32 R24, R4.reuse, R22, R24 ;  /* 0x000000160418723c */ /* 0x044fe20000001818 */
[----:B------:R-:W-:Y:S11]  /*19ea0*/  IMAD.MOV.U32 R16, RZ, RZ, R23 ;  /* 0x000000ffff107224 */ /* 0x000ff600078e0017 */
[----:B------:R-:W-:Y:S11]  /*19eb0*/  @!UPT UIADD3 URZ, URZ, URZ, URZ ;  /* 0x0000003f3f3ff290 */ /* 0x000ff6000fffe03f */
[----:B------:R0:W-:Y:S01]  /*19ec0*/  STL.64 [R1+0x3f0], R24 ;  /* 0x0003f01801007387 */ /* 0x0001e20000100a00 */
[----:B------:R1:W-:Y:S02]  /*19ed0*/  STL.64 [R1+0x3f8], R26 ;  /* 0x0003f81a01007387 */ /* 0x0003e40000100a00 */
[----:B0-----:R-:W-:Y:S01]  /*19ee0*/  IMAD.MOV.U32 R24, RZ, RZ, R22 ;  /* 0x000000ffff187224 */ /* 0x001fe200078e0016 */
[----:B-1----:R-:W2:Y:S01]  /*19ef0*/  LDL.LU.64 R26, [R1+0x10f0] ;  /* 0x0010f000011a7983 */ /* 0x002ea20000300a00 */
[----:B------:R-:W4:Y:S02]  /*19f00*/  LDL.LU R25, [R1+0x10e8] ;  /* 0x0010e80001197983 */ /* 0x000f240000300800 */
[----:B------:R-:W2:Y:S02]  /*19f10*/  LDL.LU.64 R22, [R1+0x10e0] ;  /* 0x0010e00001167983 */ /* 0x000ea40000300a00 */
[----:B------:R-:W-:Y:S01]  /*19f20*/  STL [R1+0x1068], R16 ;  /* 0x0010681001007387 */ /* 0x000fe20000100800 */
        /* <DEDUP_REMOVED lines=18> */
[C---:B--2---:R-:W-:Y:S11]  /*1a050*/  HMMA.16816.F32 R20, R4.reuse, R10, R20 ;  /* 0x0000000a0414723c */ /* 0x044ff60000001814 */
[----:B------:R-:W-:Y:S11]  /*1a060*/  @!UPT UIADD3 URZ, URZ, URZ, URZ ;  /* 0x0000003f3f3ff290 */ /* 0x000ff6000fffe03f */
[----:B------:R-:W-:Y:S01]  /*1a070*/  @!UPT UIADD3 URZ, URZ, URZ, URZ ;  /* 0x0000003f3f3ff290 */ /* 0x000fe2000fffe03f */
[----:B------:R0:W-:Y:S01]  /*1a080*/  STL.64 [R1+0xa20], R20 ;  /* 0x000a201401007387 */ /* 0x0001e20000100a00 */
[----:B------:R1:W-:Y:S03]  /*1a090*/  STL.64 [R1+0xa28], R22 ;  /* 0x000a281601007387 */ /* 0x0003e60000100a00 */
[----:B0-----:R-:W2:Y:S01]  /*1a0a0*/  LDL.LU.64 R20, [R1+0x10a8] ;  /* 0x0010a80001147983 */ /* 0x001ea20000300a00 */
[----:B-1----:R-:W-:Y:S02]  /*1a0b0*/  IMAD.MOV.U32 R23, RZ, RZ, R10 ;  /* 0x000000ffff177224 */ /* 0x002fe400078e000a */
[----:B------:R-:W-:Y:S02]  /*1a0c0*/  IMAD.MOV.U32 R22, RZ, RZ, R11 ;  /* 0x000000ffff167224 */ /* 0x000fe400078e000b */
[----:B------:R-:W2:Y:S01]  /*1a0d0*/  LDL.LU.64 R10, [R1+0x10a0] ;  /* 0x0010a000010a7983 */ /* 0x000ea20000300a00 */
[----:B------:R-:W2:Y:S02]  /*1a0e0*/  LDL.LU.64 R8, [R1+0x1098] ;  /* 0x0010980001087983 */ /* 0x000ea40000300a00 */
[----:B------:R-:W-:Y:S01]  /*1a0f0*/  STL.64 [R1+0xef0], R22 ;  /* 0x000ef01601007387 */ /* 0x000fe20000100a00 */
[----:B--2---:R-:W-:Y:S11]  /*1a100*/  HMMA.16816.F32 R8, R4, R26, R8 ;  /* 0x0000001a0408723c */ /* 0x004ff60000001808 */
[----:B------:R-:W-:Y:S11]  /*1a110*/  @!UPT UIADD3 URZ, URZ, URZ, URZ ;  /* 0x0000003f3f3ff290 */ /* 0x000ff6000fffe03f */
[----:B------:R-:W-:Y:S01]  /*1a120*/  @!UPT UIADD3 URZ, URZ, URZ, URZ ;  /* 0x0000003f3f3ff290 */ /* 0x000fe2000fffe03f */
[----:B------:R-:W-:Y:S01]  /*1a130*/  STL.64 [R1+0xa10], R8 ;  /* 0x000a100801007387 */ /* 0x000fe20000100a00 */
[----:B------:R0:W-:Y:S03]  /*1a140*/  STL.64 [R1+0xa18], R10 ;  /* 0x000a180a01007387 */ /* 0x0001e60000100a00 */
[----:B0-----:R-:W2:Y:S01]  /*1a150*/  LDL.LU.64 R10, [R1+0x1090] ;  /* 0x00109000010a7983 */ /* 0x001ea20000300a00 */
[----:B------:R-:W3:Y:S02]  /*1a160*/  LDL.LU.64 R8, [R1+0x1088] ;  /* 0x0010880001087983 */ /* 0x000ee40000300a00 */
[----:B------:R-:W3:Y:S02]  /*1a170*/  LDL.LU R12, [R1+0xc60] ;  /* 0x000c6000010c7983 */ /* 0x000ee40000300800 */
[----:B------:R-:W3:Y:S01]  /*1a180*/  LDL.LU R13, [R1+0xcb4] ;  /* 0x000cb400010d7983 */ /* 0x000ee20000300800 */
[----:B------:R0:W-:Y:S02]  /*1a190*/  STL.64 [R1+0xfa8], R14 ;  /* 0x000fa80e01007387 */ /* 0x0001e40000100a00 */
[----:B0-----:R-:W-:-:S02]  /*1a1a0*/  IMAD.MOV.U32 R14, RZ, RZ, R17 ;  /* 0x000000ffff0e7224 */ /* 0x001fc400078e0011 */
[----:B------:R-:W-:Y:S02]  /*1a1b0*/  IMAD.MOV.U32 R15, RZ, RZ, R18 ;  /* 0x000000ffff0f7224 */ /* 0x000fe400078e0012 */
[----:B--2---:R-:W-:Y:S02]  /*1a1c0*/  IMAD.MOV.U32 R22, RZ, RZ, R10 ;  /* 0x000000ffff167224 */ /* 0x004fe400078e000a */
[----:B------:R-:W-:Y:S01]  /*1a1d0*/  IMAD.MOV.U32 R23, RZ, RZ, R11 ;  /* 0x000000ffff177224 */ /* 0x000fe200078e000b */
[----:B---3--:R0:W-:Y:S01]  /*1a1e0*/  STL.64 [R1+0xfa0], R12 ;  /* 0x000fa00c01007387 */ /* 0x0081e20000100a00 */
[----:B------:R-:W2:Y:S02]  /*1a1f0*/  LDL.LU R17, [R1+0x1080] ;  /* 0x0010800001117983 */ /* 0x000ea40000300800 */
[----:B------:R-:W3:Y:S02]  /*1a200*/  LDL.LU R18, [R1+0x107c] ;  /* 0x00107c0001127983 */ /* 0x000ee40000300800 */
[----:B------:R-:W2:Y:S01]  /*1a210*/  LDL.LU R10, [R1+0x1078] ;  /* 0x00107800010a7983 */ /* 0x000ea20000300800 */
[----:B------:R-:W2:Y:S01]  /*1a220*/  LDL.LU R11, [R1+0x1074] ;  /* 0x00107400010b7983 */ /* 0x000ea20000300800 */
[----:B------:R4:W-:Y:S03]  /*1a230*/  STL.64 [R1+0xff8], R22 ;  /* 0x000ff81601007387 */ /* 0x0009e60000100a00 */
[----:B0-----:R-:W2:Y:S01]  /*1a240*/  LDL.LU R12, [R1+0xd60] ;  /* 0x000d6000010c7983 */ /* 0x001ea20000300800 */
[----:B------:R-:W2:Y:S02]  /*1a250*/  LDL.LU R13, [R1+0xe0c] ;  /* 0x000e0c00010d7983 */ /* 0x000ea40000300800 */
[----:B------:R0:W-:Y:S02]  /*1a260*/  STL.64 [R1+0xfc8], R14 ;  /* 0x000fc80e01007387 */ /* 0x0001e40000100a00 */
[----:B----4-:R-:W-:-:S02]  /*1a270*/  IMAD.MOV.U32 R22, RZ, RZ, R25 ;  /* 0x000000ffff167224 */ /* 0x010fc400078e0019 */
[----:B------:R-:W-:Y:S02]  /*1a280*/  IMAD.MOV.U32 R23, RZ, RZ, R21 ;  /* 0x000000ffff177224 */ /* 0x000fe400078e0015 */
[----:B0-----:R-:W-:Y:S02]  /*1a290*/  IMAD.MOV.U32 R14, RZ, RZ, R8 ;  /* 0x000000ffff0e7224 */ /* 0x001fe400078e0008 */
[----:B------:R-:W-:Y:S01]  /*1a2a0*/  IMAD.MOV.U32 R15, RZ, RZ, R9 ;  /* 0x000000ffff0f7224 */ /* 0x000fe200078e0009 */
[----:B--2---:R-:W-:Y:S01]  /*1a2b0*/  STL.64 [R1+0xfc0], R12 ;  /* 0x000fc00c01007387 */ /* 0x004fe20000100a00 */
[----:B------:R-:W2:Y:S02]  /*1a2c0*/  LDL.LU R8, [R1+0x1070] ;  /* 0x0010700001087983 */ /* 0x000ea40000300800 */
[----:B------:R-:W4:Y:S02]  /*1a2d0*/  LDL.LU R9, [R1+0x106c] ;  /* 0x00106c0001097983 */ /* 0x000f240000300800 */
[----:B------:R3:W-:Y:S01]  /*1a2e0*/  STL.64 [R1+0x1010], R22 ;  /* 0x0010101601007387 */ /* 0x0007e20000100a00 */
[----:B------:R0:W-:Y:S01]  /*1a2f0*/  STL.64 [R1+0xfd8], R14 ;  /* 0x000fd80e01007387 */ /* 0x0001e20000100a00 */
[----:B---3--:R-:W-:-:S02]  /*1a300*/  IMAD.MOV.U32 R22, RZ, RZ, R18 ;  /* 0x000000ffff167224 */ /* 0x008fc400078e0012 */
[----:B------:R-:W-:Y:S02]  /*1a310*/  IMAD.MOV.U32 R23, RZ, RZ, R17 ;  /* 0x000000ffff177224 */ /* 0x000fe400078e0011 */
[----:B0-----:R-:W-:Y:S02]  /*1a320*/  IMAD.MOV.U32 R14, RZ, RZ, R20 ;  /* 0x000000ffff0e7224 */ /* 0x001fe400078e0014 */
[----:B------:R-:W-:Y:S01]  /*1a330*/  IMAD.MOV.U32 R15, RZ, RZ, R19 ;  /* 0x000000ffff0f7224 */ /* 0x000fe200078e0013 */
[----:B------:R-:W-:Y:S04]  /*1a340*/  STL.64 [R1+0x1028], R22 ;  /* 0x0010281601007387 */ /* 0x000fe80000100a00 */
[----:B------:R0:W-:Y:S02]  /*1a350*/  STL.64 [R1+0xff0], R14 ;  /* 0x000ff00e01007387 */ /* 0x0001e40000100a00 */
[----:B------:R-:W3:Y:S02]  /*1a360*/  LDL.LU R12, [R1+0x820] ;  /* 0x00082000010c7983 */ /* 0x000ee40000300800 */
[----:B------:R-:W3:Y:S01]  /*1a370*/  LDL.LU R13, [R1+0x824] ;  /* 0x00082400010d7983 */ /* 0x000ee20000300800 */
[----:B0-----:R-:W2:Y:S01]  /*1a380*/  LDL.LU R14, [R1+0x828] ;  /* 0x00082800010e7983 */ /* 0x001ea20000300800 */
[----:B------:R-:W2:Y:S02]  /*1a390*/  LDL.LU R15, [R1+0x82c] ;  /* 0x00082c00010f7983 */ /* 0x000ea40000300800 */
[----:B------:R-:W-:-:S02]  /*1a3a0*/  IMAD.MOV.U32 R22, RZ, RZ, R11 ;  /* 0x000000ffff167224 */ /* 0x000fc400078e000b */
[----:B------:R-:W-:Y:S01]  /*1a3b0*/  IMAD.MOV.U32 R23, RZ, RZ, R10 ;  /* 0x000000ffff177224 */ /* 0x000fe200078e000a */
[----:B------:R-:W4:Y:S01]  /*1a3c0*/  LDL.LU R16, [R1+0x180] ;  /* 0x0001800001107983 */ /* 0x000f220000300800 */
[----:B------:R-:W4:Y:S02]  /*1a3d0*/  LDL.LU R17, [R1+0x184] ;  /* 0x0001840001117983 */ /* 0x000f240000300800 */
[----:B------:R-:W4:Y:S02]  /*1a3e0*/  LDL.LU R18, [R1+0x188] ;  /* 0x0001880001127983 */ /* 0x000f240000300800 */
[----:B------:R-:W4:Y:S01]  /*1a3f0*/  LDL.LU R19, [R1+0x18c] ;  /* 0x00018c0001137983 */ /* 0x000f220000300800 */
[----:B------:R-:W4:Y:S01]  /*1a400*/  LDL.LU.64 R10, [R1+0x28] ;  /* 0x00002800010a7983 */ /* 0x000f220000300a00 */
[----:B------:R-:W-:Y:S03]  /*1a410*/  STL.64 [R1+0x1040], R22 ;  /* 0x0010401601007387 */ /* 0x000fe60000100a00 */
        /* <DEDUP_REMOVED lines=12> */
[----:B----4-:R-:W-:Y:S01]  /*1a4e0*/  HMMA.16816.F32 R4, R4, R10, R16 ;  /* 0x0000000a0404723c */ /* 0x010fe20000001810 */
[----:B---3--:R-:W-:Y:S01]  /*1a4f0*/  STL.64 [R1+0x1038], R14 ;  /* 0x0010380e01007387 */ /* 0x008fe20000100a00 */
[----:B--2---:R0:W-:Y:S03]  /*1a500*/  STL.64 [R1+0x1030], R12 ;  /* 0x0010300c01007387 */ /* 0x0041e60000100a00 */
[----:B0-----:R-:W2:Y:S01]  /*1a510*/  LDL.LU R12, [R1+0x7d0] ;  /* 0x0007d000010c7983 */ /* 0x001ea20000300800 */
[----:B------:R-:W2:Y:S02]  /*1a520*/  LDL.LU R13, [R1+0x7d4] ;  /* 0x0007d400010d7983 */ /* 0x000ea40000300800 */
[----:B------:R-:W3:Y:S02]  /*1a530*/  LDL.LU R14, [R1+0x7d8] ;  /* 0x0007d800010e7983 */ /* 0x000ee40000300800 */
[----:B------:R-:W3:Y:S02]  /*1a540*/  LDL.LU R15, [R1+0x7dc] ;  /* 0x0007dc00010f7983 */ /* 0x000ee40000300800 */
[----:B------:R-:W-:-:S02]  /*1a550*/  IMAD.MOV.U32 R19, RZ, RZ, R10 ;  /* 0x000000ffff137224 */ /* 0x000fc400078e000a */
[----:B------:R-:W-:Y:S02]  /*1a560*/  IMAD.MOV.U32 R17, RZ, RZ, R11 ;  /* 0x000000ffff117224 */ /* 0x000fe400078e000b */
[----:B------:R-:W-:Y:S02]  /*1a570*/  IMAD.MOV.U32 R22, RZ, RZ, R9 ;  /* 0x000000ffff167224 */ /* 0x000fe400078e0009 */
[----:B------:R-:W-:Y:S01]  /*1a580*/  IMAD.MOV.U32 R23, RZ, RZ, R8 ;  /* 0x000000ffff177224 */ /* 0x000fe200078e0008 */
[----:B---3--:R-:W-:Y:S01]  /*1a590*/  STL.64 [R1+0x1050], R14 ;  /* 0x0010500e01007387 */ /* 0x008fe20000100a00 */
[----:B--2---:R0:W-:Y:S03]  /*1a5a0*/  STL.64 [R1+0x1048], R12 ;  /* 0x0010480c01007387 */ /* 0x0041e60000100a00 */
[----:B0-----:R-:W2:Y:S01]  /*1a5b0*/  LDL.LU R12, [R1+0x7e0] ;  /* 0x0007e000010c7983 */ /* 0x001ea20000300800 */
[----:B------:R-:W2:Y:S02]  /*1a5c0*/  LDL.LU R13, [R1+0x7e4] ;  /* 0x0007e400010d7983 */ /* 0x000ea40000300800 */
[----:B------:R-:W2:Y:S02]  /*1a5d0*/  LDL.LU R14, [R1+0x7e8] ;  /* 0x0007e800010e7983 */ /* 0x000ea40000300800 */
[----:B------:R-:W2:Y:S01]  /*1a5e0*/  LDL.LU R15, [R1+0x7ec] ;  /* 0x0007ec00010f7983 */ /* 0x000ea20000300800 */
[----:B------:R0:W-:Y:S04]  /*1a5f0*/  STL.64 [R1+0xf68], R26 ;  /* 0x000f681a01007387 */ /* 0x0001e80000100a00 */
[----:B0-----:R-:W3:Y:S01]  /*1a600*/  LDL.LU R26, [R1+0xd68] ;  /* 0x000d6800011a7983 */ /* 0x001ee20000300800 */
[----:B------:R-:W4:Y:S02]  /*1a610*/  LDL.LU R27, [R1+0xe10] ;  /* 0x000e1000011b7983 */ /* 0x000f240000300800 */
[----:B------:R-:W-:Y:S02]  /*1a620*/  STL [R1+0xf60], R24 ;  /* 0x000f601801007387 */ /* 0x000fe40000100800 */
[----:B------:R-:W2:Y:S01]  /*1a630*/  LDL.LU R16, [R1+0x1068] ;  /* 0x0010680001107983 */ /* 0x000ea20000300800 */
[----:B------:R-:W-:Y:S01]  /*1a640*/  STL.64 [R1+0x9e0], R4 ;  /* 0x0009e00401007387 */ /* 0x000fe20000100a00 */
[----:B------:R0:W-:Y:S02]  /*1a650*/  STL.64 [R1+0x9e8], R6 ;  /* 0x0009e80601007387 */ /* 0x0001e40000100a00 */
[----:B------:R-:W2:Y:S02]  /*1a660*/  LDL.LU.64 R10, [R1+0x1060] ;  /* 0x00106000010a7983 */ /* 0x000ea40000300a00 */
[----:B------:R-:W2:Y:S01]  /*1a670*/  LDL.LU.64 R8, [R1+0x1058] ;  /* 0x0010580001087983 */ /* 0x000ea20000300a00 */
[----:B0-----:R-:W2:Y:S01]  /*1a680*/  LDL.LU R6, [R1+0xcb0] ;  /* 0x000cb00001067983 */ /* 0x001ea20000300800 */
[----:B------:R-:W2:Y:S03]  /*1a690*/  LDL.LU R7, [R1+0xd5c] ;  /* 0x000d5c0001077983 */ /* 0x000ea60000300800 */
[----:B--2---:R0:W-:Y:S01]  /*1a6a0*/  STL.64 [R1+0xfd0], R6 ;  /* 0x000fd00601007387 */ /* 0x0041e20000100a00 */
[----:B------:R-:W2:Y:S02]  /*1a6b0*/  LDL.LU R4, [R1+0x800] ;  /* 0x0008000001047983 */ /* 0x000ea40000300800 */
[----:B------:R-:W2:Y:S01]  /*1a6c0*/  LDL.LU R5, [R1+0x804] ;  /* 0x0008040001057983 */ /* 0x000ea20000300800 */
[----:B0-----:R-:W2:Y:S01]  /*1a6d0*/  LDL.LU R6, [R1+0x808] ;  /* 0x0008080001067983 */ /* 0x001ea20000300800 */
[----:B------:R-:W2:Y:S01]  /*1a6e0*/  LDL.LU R7, [R1+0x80c] ;  /* 0x00080c0001077983 */ /* 0x000ea20000300800 */
[C---:B------:R-:W-:Y:S02]  /*1a6f0*/  HMMA.16816.F32 R20, R8.reuse, R22, R12 ;  /* 0x000000160814723c */ /* 0x040fe4000000180c */
[----:B--2---:R-:W-:Y:S01]  /*1a700*/  STL.64 [R1+0xfe8], R6 ;  /* 0x000fe80601007387 */ /* 0x004fe20000100a00 */
[----:B------:R0:W-:Y:S03]  /*1a710*/  STL.64 [R1+0xfe0], R4 ;  /* 0x000fe00401007387 */ /* 0x0001e60000100a00 */
[----:B0-----:R-:W2:Y:S01]  /*1a720*/  LDL.LU R4, [R1+0x810] ;  /* 0x0008100001047983 */ /* 0x001ea20000300800 */
[----:B------:R-:W2:Y:S02]  /*1a730*/  LDL.LU R5, [R1+0x814] ;  /* 0x0008140001057983 */ /* 0x000ea40000300800 */
[----:B------:R-:W2:Y:S02]  /*1a740*/  LDL.LU R6, [R1+0x818] ;  /* 0x0008180001067983 */ /* 0x000ea40000300800 */
[----:B------:R-:W2:Y:S01]  /*1a750*/  LDL.LU R7, [R1+0x81c] ;  /* 0x00081c0001077983 */ /* 0x000ea20000300800 */
[----:B------:R-:W2:Y:S01]  /*1a760*/  LDL.LU.64 R14, [R1+0x1050] ;  /* 0x00105000010e7983 */ /* 0x000ea20000300a00 */
[----:B------:R-:W2:Y:S10]  /*1a770*/  LDL.LU.64 R12, [R1+0x1048] ;  /* 0x00104800010c7983 */ /* 0x000eb40000300a00 */
[----:B------:R-:W-:Y:S02]  /*1a780*/  STL.64 [R1+0x140], R20 ;  /* 0x0001401401007387 */ /* 0x000fe40000100a00 */
[----:B------:R0:W-:Y:S02]  /*1a790*/  STL.64 [R1+0x148], R22 ;  /* 0x0001481601007387 */ /* 0x0001e40000100a00 */
        /* <DEDUP_REMOVED lines=24> */
[----:B------:R-:W3:Y:S11]  /*1a920*/  LDL.LU R24, [R1+0xc64] ;  /* 0x000c640001187983 */ /* 0x000ef60000300800 */
[----:B------:R-:W-:Y:S09]  /*1a930*/  @!UPT UIADD3 URZ, URZ, URZ, URZ ;  /* 0x0000003f3f3ff290 */ /* 0x000ff2000fffe03f */
[----:B------:R-:W-:Y:S01]  /*1a940*/  STL.64 [R1+0x1c0], R20 ;  /* 0x0001c01401007387 */ /* 0x000fe20000100a00 */
[----:B------:R0:W-:Y:S03]  /*1a950*/  STL.64 [R1+0x1c8], R22 ;  /* 0x0001c81601007387 */ /* 0x0001e60000100a00 */
[----:B0-----:R-:W3:Y:S01]  /*1a960*/  LDL.LU R22, [R1+0xcbc] ;  /* 0x000cbc0001167983 */ /* 0x001ee20000300800 */
[----:B------:R-:W3:Y:S02]  /*1a970*/  LDL.LU R23, [R1+0xcc0] ;  /* 0x000cc00001177983 */ /* 0x000ee40000300800 */
[----:B------:R-:W4:Y:S02]  /*1a980*/  LDL.LU R20, [R1+0xd6c] ;  /* 0x000d6c0001147983 */ /* 0x000f240000300800 */
[----:B------:R-:W4:Y:S01]  /*1a990*/  LDL.LU R21, [R1+0xd70] ;  /* 0x000d700001157983 */ /* 0x000f220000300800 */
[C---:B--2---:R-:W-:Y:S01]  /*1a9a0*/  HMMA.16816.F32 R12, R8.reuse, R14, R4 ;  /* 0x0000000e080c723c */ /* 0x044fe20000001804 */
[----:B---3--:R-:W-:Y:S01]  /*1a9b0*/  STL.64 [R1+0xfb8], R22 ;  /* 0x000fb81601007387 */ /* 0x008fe20000100a00 */
[----:B----4-:R0:W-:Y:S03]  /*1a9c0*/  STL.64 [R1+0xfb0], R20 ;  /* 0x000fb01401007387 */ /* 0x0101e60000100a00 */
[----:B0-----:R-:W2:Y:S01]  /*1a9d0*/  LDL.LU R20, [R1+0x850] ;  /* 0x0008500001147983 */ /* 0x001ea20000300800 */
[----:B------:R-:W2:Y:S02]  /*1a9e0*/  LDL.LU R21, [R1+0x854] ;  /* 0x0008540001157983 */ /* 0x000ea40000300800 */
[----:B------:R-:W2:Y:S02]  /*1a9f0*/  LDL.LU R22, [R1+0x858] ;  /* 0x0008580001167983 */ /* 0x000ea40000300800 */
[----:B------:R-:W2:Y:S01]  /*1aa00*/  LDL.LU R23, [R1+0x85c] ;  /* 0x00085c0001177983 */ /* 0x000ea20000300800 */
[----:B------:R-:W3:Y:S01]  /*1aa10*/  LDL.LU R25, [R1+0xe14] ;  /* 0x000e140001197983 */ /* 0x000ee20000300800 */
[----:B------:R-:W4:Y:S02]  /*1aa20*/  LDL.LU.64 R6, [R1+0xfe8] ;  /* 0x000fe80001067983 */ /* 0x000f240000300a00 */
[----:B------:R-:W4:Y:S09]  /*1aa30*/  LDL.LU.64 R4, [R1+0xfe0] ;  /* 0x000fe00001047983 */ /* 0x000f320000300a00 */
[----:B------:R-:W-:Y:S01]  /*1aa40*/  STL.64 [R1+0x200], R12 ;  /* 0x0002000c01007387 */ /* 0x000fe20000100a00 */
[----:B------:R0:W-:Y:S04]  /*1aa50*/  STL.64 [R1+0x208], R14 ;  /* 0x0002080e01007387 */ /* 0x0001e80000100a00 */
[----:B0-----:R-:W4:Y:S02]  /*1aa60*/  LDL.LU.64 R14, [R1+0xfd8] ;  /* 0x000fd800010e7983 */ /* 0x001f240000300a00 */
[----:B----4-:R-:W-:Y:S02]  /*1aa70*/  HMMA.16816.F32 R12, R8, R14, R4 ;  /* 0x0000000e080c723c */ /* 0x010fe40000001804 */
[----:B------:R-:W4:Y:S11]  /*1aa80*/  LDL.LU.64 R6, [R1+0xfd0] ;  /* 0x000fd00001067983 */ /* 0x000f360000300a00 */
[----:B------:R-:W-:Y:S10]  /*1aa90*/  @!UPT UIADD3 URZ, URZ, URZ, URZ ;  /* 0x0000003f3f3ff290 */ /* 0x000ff4000fffe03f */
[----:B------:R-:W-:Y:S01]  /*1aaa0*/  STL.64 [R1+0x240], R12 ;  /* 0x0002400c01007387 */ /* 0x000fe20000100a00 */
[----:B------:R0:W-:Y:S03]  /*1aab0*/  STL.64 [R1+0x248], R14 ;  /* 0x0002480e01007387 */ /* 0x0001e60000100a00 */
[----:B0-----:R-:W2:Y:S01]  /*1aac0*/  LDL.LU.64 R14, [R1+0xfc8] ;  /* 0x000fc800010e7983 */ /* 0x001ea20000300a00 */
[----:B------:R-:W2:Y:S02]  /*1aad0*/  LDL.LU.64 R12, [R1+0xfc0] ;  /* 0x000fc000010c7983 */ /* 0x000ea40000300a00 */
[----:B------:R-:W-:-:S04]  /*1aae0*/  IMAD.MOV.U32 R18, RZ, RZ, c[0x0][0x18c] ;  /* 0x00006300ff127624 */ /* 0x000fc800078e00ff */
[----:B------:R-:W-:Y:S01]  /*1aaf0*/  IMAD.SHL.U32 R18, R18, 0x20, RZ ;  /* 0x0000002012127824 */ /* 0x000fe200078e00ff */
[----:B----4-:R-:W-:-:S04]  /*1ab00*/  LOP3.LUT R7, R7, R6, RZ, 0x3c, !PT ;  /* 0x0000000607077212 */ /* 0x010fc800078e3cff */
[----:B------:R-:W-:-:S04]  /*1ab10*/  LOP3.LUT R6, R7, R6, RZ, 0x3c, !PT ;  /* 0x0000000607067212 */ /* 0x000fc800078e3cff */
[----:B------:R-:W-:-:S05]  /*1ab20*/  LOP3.LUT R7, R7, R6, RZ, 0x3c, !PT ;  /* 0x0000000607077212 */ /* 0x000fca00078e3cff */
[----:B------:R-:W-:-:S04]  /*1ab30*/  IMAD.WIDE R6, R18, 0x2, R6 ;  /* 0x0000000212067825 */ /* 0x000fc800078e0206 */
[----:B--2---:R-:W-:Y:S02]  /*1ab40*/  IMAD.MOV.U32 R4, RZ, RZ, R13 ;  /* 0x000000ffff047224 */ /* 0x004fe400078e000d */
[----:B------:R-:W-:Y:S02]  /*1ab50*/  IMAD.MOV.U32 R5, RZ, RZ, R12 ;  /* 0x000000ffff057224 */ /* 0x000fe400078e000c */
[----:B------:R-:W-:Y:S01]  /*1ab60*/  HMMA.16816.F32 R12, R8, R14, R20 ;  /* 0x0000000e080c723c */ /* 0x000fe20000001814 */
[----:B------:R-:W2:Y:S01]  /*1ab70*/  LDL.LU.64 R22, [R1+0xfb8] ;  /* 0x000fb80001167983 */ /* 0x000ea20000300a00 */
[----:B------:R-:W4:Y:S11]  /*1ab80*/  LDL.LU.64 R20, [R1+0xfb0] ;  /* 0x000fb00001147983 */ /* 0x000f360000300a00 */
[----:B------:R-:W-:Y:S10]  /*1ab90*/  @!UPT UIADD3 URZ, URZ, URZ, URZ ;  /* 0x0000003f3f3ff290 */ /* 0x000ff4000fffe03f */
[----:B------:R-:W-:Y:S01]  /*1aba0*/  STL.64 [R1+0x250], R12 ;  /* 0x0002500c01007387 */ /* 0x000fe20000100a00 */
[----:B------:R0:W-:Y:S03]  /*1abb0*/  STL.64 [R1+0x258], R14 ;  /* 0x0002580e01007387 */ /* 0x0001e60000100a00 */
[----:B0-----:R-:W2:Y:S01]  /*1abc0*/  LDL.LU.64 R14, [R1+0xfa8] ;  /* 0x000fa800010e7983 */ /* 0x001ea20000300a00 */
[----:B------:R-:W2:Y:S02]  /*1abd0*/  LDL.LU.64 R12, [R1+0xfa0] ;  /* 0x000fa000010c7983 */ /* 0x000ea40000300a00 */
[----:B------:R0:W-:Y:S02]  /*1abe0*/  STL [R1+0xd5c], R6 ;  /* 0x000d5c0601007387 */ /* 0x0001e40000100800 */
[----:B------:R1:W-:Y:S01]  /*1abf0*/  STL [R1+0xcb0], R7 ;  /* 0x000cb00701007387 */ /* 0x0003e20000100800 */
[----:B0-----:R-:W3:Y:S01]  /*1ac00*/  LDL.LU R6, [R1+0xcb8] ;  /* 0x000cb80001067983 */ /* 0x001ee20000300800 */
[----:B-1----:R-:W3:Y:S02]  /*1ac10*/  LDL.LU R7, [R1+0xd64] ;  /* 0x000d640001077983 */ /* 0x002ee40000300800 */
[----:B------:R-:W-:-:S05]  /*1ac20*/  IMAD.WIDE R4, R18, 0x2, R4 ;  /* 0x0000000212047825 */ /* 0x000fca00078e0204 */
[----:B------:R0:W-:Y:S01]  /*1ac30*/  STL [R1+0xe0c], R4 ;  /* 0x000e0c0401007387 */ /* 0x0001e20000100800 */
[----:B------:R1:W-:Y:S02]  /*1ac40*/  STL [R1+0xd60], R5 ;  /* 0x000d600501007387 */ /* 0x0003e40000100800 */
[----:B0-----:R-:W-:Y:S02]  /*1ac50*/  IMAD.MOV.U32 R4, RZ, RZ, R27 ;  /* 0x000000ffff047224 */ /* 0x001fe400078e001b */
[----:B-1----:R-:W-:-:S04]  /*1ac60*/  IMAD.MOV.U32 R5, RZ, RZ, R26 ;  /* 0x000000ffff057224 */ /* 0x002fc800078e001a */
[----:B------:R-:W-:Y:S01]  /*1ac70*/  IMAD.WIDE R4, R18, 0x2, R4 ;  /* 0x0000000212047825 */ /* 0x000fe200078e0204 */
[----:B--2---:R-:W-:-:S04]  /*1ac80*/  LOP3.LUT R13, R13, R12, RZ, 0x3c, !PT ;  /* 0x0000000c0d0d7212 */ /* 0x004fc800078e3cff */
[----:B------:R-:W-:-:S04]  /*1ac90*/  LOP3.LUT R12, R13, R12, RZ, 0x3c, !PT ;  /* 0x0000000c0d0c7212 */ /* 0x000fc800078e3cff */
[----:B------:R-:W-:Y:S02]  /*1aca0*/  LOP3.LUT R13, R13, R12, RZ, 0x3c, !PT ;  /* 0x0000000c0d0d7212 */ /* 0x000fe400078e3cff */
[----:B---3--:R-:W-:-:S04]  /*1acb0*/  LOP3.LUT R7, R7, R6, RZ, 0x3c, !PT ;  /* 0x0000000607077212 */ /* 0x008fc800078e3cff */
[----:B------:R-:W-:Y:S01]  /*1acc0*/  LOP3.LUT R6, R7, R6, RZ, 0x3c, !PT ;  /* 0x0000000607067212 */ /* 0x000fe200078e3cff */
[----:B------:R-:W-:-:S03]  /*1acd0*/  IMAD.WIDE R12, R18, 0x2, R12 ;  /* 0x00000002120c7825 */ /* 0x000fc600078e020c */
[----:B------:R-:W-:Y:S02]  /*1ace0*/  LOP3.LUT R7, R7, R6, RZ, 0x3c, !PT ;  /* 0x0000000607077212 */ /* 0x000fe400078e3cff */
[----:B------:R0:W-:Y:S01]  /*1acf0*/  STL [R1+0xcb4], R12 ;  /* 0x000cb40c01007387 */ /* 0x0001e20000100800 */
[----:B------:R1:W-:Y:S02]  /*1ad00*/  STL [R1+0xc60], R13 ;  /* 0x000c600d01007387 */ /* 0x0003e40000100800 */
[----:B------:R-:W-:-:S05]  /*1ad10*/  IMAD.WIDE R6, R18, 0x2, R6 ;  /* 0x0000000212067825 */ /* 0x000fca00078e0206 */
[----:B------:R4:W-:Y:S01]  /*1ad20*/  STL [R1+0xd64], R6 ;  /* 0x000d640601007387 */ /* 0x0009e20000100800 */
[----:B------:R2:W-:Y:S02]  /*1ad30*/  STL [R1+0xcb8], R7 ;  /* 0x000cb80701007387 */ /* 0x0005e40000100800 */
[----:B0-----:R-:W-:Y:S02]  /*1ad40*/  IMAD.MOV.U32 R12, RZ, RZ, R22 ;  /* 0x000000ffff0c7224 */ /* 0x001fe400078e0016 */
[----:B-1----:R-:W-:Y:S01]  /*1ad50*/  IMAD.MOV.U32 R13, RZ, RZ, R24 ;  /* 0x000000ffff0d7224 */ /* 0x002fe200078e0018 */
[----:B------:R-:W-:Y:S01]  /*1ad60*/  STL [R1+0xe10], R4 ;  /* 0x000e100401007387 */ /* 0x000fe20000100800 */
[----:B------:R-:W-:Y:S02]  /*1ad70*/  STL [R1+0xd68], R5 ;  /* 0x000d680501007387 */ /* 0x000fe40000100800 */
[----:B------:R-:W3:Y:S02]  /*1ad80*/  LDL.LU R26, [R1+0xd80] ;  /* 0x000d8000011a7983 */ /* 0x000ee40000300800 */
[----:B------:R-:W-:-:S04]  /*1ad90*/  IMAD.WIDE R12, R18, 0x2, R12 ;  /* 0x00000002120c7825 */ /* 0x000fc800078e020c */
[----:B----4-:R-:W-:Y:S01]  /*1ada0*/  IMAD.MOV.U32 R6, RZ, RZ, R20 ;  /* 0x000000ffff067224 */ /* 0x010fe200078e0014 */
[----:B------:R-:W4:Y:S01]  /*1adb0*/  LDL.LU R27, [R1+0xe1c] ;  /* 0x000e1c00011b7983 */ /* 0x000f220000300800 */
[----:B--2---:R-:W-:Y:S02]  /*1adc0*/  IMAD.MOV.U32 R7, RZ, RZ, R23 ;  /* 0x000000ffff077224 */ /* 0x004fe400078e0017 */
[----:B------:R0:W-:Y:S02]  /*1add0*/  STL [R1+0xcbc], R12 ;  /* 0x000cbc0c01007387 */ /* 0x0001e40000100800 */
[----:B------:R1:W-:Y:S02]  /*1ade0*/  STL [R1+0xc64], R13 ;  /* 0x000c640d01007387 */ /* 0x0003e40000100800 */
[----:B------:R-:W-:Y:S01]  /*1adf0*/  IMAD.WIDE R6, R18, 0x2, R6 ;  /* 0x0000000212067825 */ /* 0x000fe200078e0206 */
[----:B0-----:R-:W2:Y:S03]  /*1ae00*/  LDL.LU R12, [R1+0xc68] ;  /* 0x000c6800010c7983 */ /* 0x001ea60000300800 */
[----:B-1----:R-:W2:Y:S02]  /*1ae10*/  LDL.LU R13, [R1+0xcc4] ;  /* 0x000cc400010d7983 */ /* 0x002ea40000300800 */
[----:B------:R0:W-:Y:S02]  /*1ae20*/  STL [R1+0xd6c], R6 ;  /* 0x000d6c0601007387 */ /* 0x0001e40000100800 */
[----:B------:R1:W-:Y:S01]  /*1ae30*/  STL [R1+0xcc0], R7 ;  /* 0x000cc00701007387 */ /* 0x0003e20000100800 */
[----:B0-----:R-:W3:Y:S01]  /*1ae40*/  LDL.LU R6, [R1+0xcc8] ;  /* 0x000cc80001067983 */ /* 0x001ee20000300800 */
[----:B-1----:R-:W3:Y:S02]  /*1ae50*/  LDL.LU R7, [R1+0xd74] ;  /* 0x000d740001077983 */ /* 0x002ee40000300800 */
[----:B------:R-:W-:-:S02]  /*1ae60*/  IMAD.MOV.U32 R4, RZ, RZ, R25 ;  /* 0x000000ffff047224 */ /* 0x000fc400078e0019 */
[----:B------:R-:W-:-:S04]  /*1ae70*/  IMAD.MOV.U32 R5, RZ, RZ, R21 ;  /* 0x000000ffff057224 */ /* 0x000fc800078e0015 */
[----:B------:R-:W-:-:S05]  /*1ae80*/  IMAD.WIDE R4, R18, 0x2, R4 ;  /* 0x0000000212047825 */ /* 0x000fca00078e0204 */
[----:B------:R0:W-:Y:S01]  /*1ae90*/  STL [R1+0xe14], R4 ;  /* 0x000e140401007387 */ /* 0x0001e20000100800 */
[----:B------:R1:W-:Y:S03]  /*1aea0*/  STL [R1+0xd70], R5 ;  /* 0x000d700501007387 */ /* 0x0003e60000100800 */
[----:B0-----:R-:W4:Y:S01]  /*1aeb0*/  LDL.LU R4, [R1+0xd78] ;  /* 0x000d780001047983 */ /* 0x001f220000300800 */
[----:B-1----:R-:W4:Y:S02]  /*1aec0*/  LDL.LU R5, [R1+0xe18] ;  /* 0x000e180001057983 */ /* 0x002f240000300800 */
[----:B------:R-:W4:Y:S02]  /*1aed0*/  LDL.LU R24, [R1+0xc70] ;  /* 0x000c700001187983 */ /* 0x000f240000300800 */
[----:B------:R-:W4:Y:S01]  /*1aee0*/  LDL.LU R22, [R1+0xcd4] ;  /* 0x000cd40001167983 */ /* 0x000f220000300800 */
[----:B------:R-:W4:Y:S01]  /*1aef0*/  LDL.LU R23, [R1+0xcd8] ;  /* 0x000cd80001177983 */ /* 0x000f220000300800 */
[----:B------:R-:W4:Y:S02]  /*1af00*/  LDL.LU R20, [R1+0xd84] ;  /* 0x000d840001147983 */ /* 0x000f240000300800 */
[----:B------:R-:W4:Y:S02]  /*1af10*/  LDL.LU R21, [R1+0xd88] ;  /* 0x000d880001157983 */ /* 0x000f240000300800 */
[----:B------:R-:W4:Y:S01]  /*1af20*/  LDL.LU R25, [R1+0xe20] ;  /* 0x000e200001197983 */ /* 0x000f220000300800 */
        /* <DEDUP_REMOVED lines=9> */
[----:B------:R-:W-:Y:S01]  /*1afc0*/  IMAD.WIDE R6, R18, 0x2, R6 ;  /* 0x0000000212067825 */ /* 0x000fe200078e0206 */
[----:B0-----:R-:W2:Y:S03]  /*1afd0*/  LDL.LU R12, [R1+0xc6c] ;  /* 0x000c6c00010c7983 */ /* 0x001ea60000300800 */
[----:B-1----:R-:W2:Y:S02]  /*1afe0*/  LDL.LU R13, [R1+0xccc] ;  /* 0x000ccc00010d7983 */ /* 0x002ea40000300800 */
[----:B------:R0:W-:Y:S02]  /*1aff0*/  STL [R1+0xd74], R6 ;  /* 0x000d740601007387 */ /* 0x0001e40000100800 */
[----:B------:R1:W-:Y:S01]  /*1b000*/  STL [R1+0xcc8], R7 ;  /* 0x000cc80701007387 */ /* 0x0003e20000100800 */
[----:B0-----:R-:W3:Y:S01]  /*1b010*/  LDL.LU R6, [R1+0xcd0] ;  /* 0x000cd00001067983 */ /* 0x001ee20000300800 */
[----:B-1----:R-:W3:Y:S01]  /*1b020*/  LDL.LU R7, [R1+0xd7c] ;  /* 0x000d7c0001077983 */ /* 0x002ee20000300800 */
[----:B----4-:R-:W-:-:S04]  /*1b030*/  LOP3.LUT R5, R5, R4, RZ, 0x3c, !PT ;  /* 0x0000000405057212 */ /* 0x010fc800078e3cff */
[----:B------:R-:W-:-:S04]  /*1b040*/  LOP3.LUT R4, R5, R4, RZ, 0x3c, !PT ;  /* 0x0000000405047212 */ /* 0x000fc800078e3cff */
[----:B------:R-:W-:-:S05]  /*1b050*/  LOP3.LUT R5, R5, R4, RZ, 0x3c, !PT ;  /* 0x0000000405057212 */ /* 0x000fca00078e3cff */
        /* <DEDUP_REMOVED lines=22> */
[----:B------:R-:W4:Y:S02]  /*1b1c0*/  LDL.LU R26, [R1+0xd98] ;  /* 0x000d9800011a7983 */ /* 0x000f240000300800 */
[----:B------:R-:W-:-:S04]  /*1b1d0*/  IMAD.WIDE R12, R18, 0x2, R12 ;  /* 0x00000002120c7825 */ /* 0x000fc800078e020c */
[----:B--2---:R-:W-:Y:S01]  /*1b1e0*/  IMAD.MOV.U32 R6, RZ, RZ, R20 ;  /* 0x000000ffff067224 */ /* 0x004fe200078e0014 */
[----:B------:R-:W2:Y:S01]  /*1b1f0*/  LDL.LU R27, [R1+0xe28] ;  /* 0x000e2800011b7983 */ /* 0x000ea20000300800 */
[----:B---3--:R-:W-:Y:S02]  /*1b200*/  IMAD.MOV.U32 R7, RZ, RZ, R23 ;  /* 0x000000ffff077224 */ /* 0x008fe400078e0017 */
[----:B------:R0:W-:Y:S02]  /*1b210*/  STL [R1+0xcd4], R12 ;  /* 0x000cd40c01007387 */ /* 0x0001e40000100800 */
[----:B------:R1:W-:Y:S02]  /*1b220*/  STL [R1+0xc70], R13 ;  /* 0x000c700d01007387 */ /* 0x0003e40000100800 */
[----:B------:R-:W-:Y:S01]  /*1b230*/  IMAD.WIDE R6, R18, 0x2, R6 ;  /* 0x0000000212067825 */ /* 0x000fe200078e0206 */
[----:B0-----:R-:W3:Y:S03]  /*1b240*/  LDL.LU R12, [R1+0xc74] ;  /* 0x000c7400010c7983 */ /* 0x001ee60000300800 */
[----:B-1----:R-:W3:Y:S02]  /*1b250*/  LDL.LU R13, [R1+0xcdc] ;  /* 0x000cdc00010d7983 */ /* 0x002ee40000300800 */
[----:B------:R0:W-:Y:S02]  /*1b260*/  STL [R1+0xd84], R6 ;  /* 0x000d840601007387 */ /* 0x0001e40000100800 */
[----:B------:R1:W-:Y:S01]  /*1b270*/  STL [R1+0xcd8], R7 ;  /* 0x000cd80701007387 */ /* 0x0003e20000100800 */
[----:B0-----:R-:W2:Y:S01]  /*1b280*/  LDL.LU R6, [R1+0xce0] ;  /* 0x000ce00001067983 */ /* 0x001ea20000300800 */
[----:B-1----:R-:W2:Y:S02]  /*1b290*/  LDL.LU R7, [R1+0xd8c] ;  /* 0x000d8c0001077983 */ /* 0x002ea40000300800 */
        /* <DEDUP_REMOVED lines=13> */
[----:B---3--:R-:W-:-:S04]  /*1b370*/  LOP3.LUT R13, R13, R12, RZ, 0x3c, !PT ;  /* 0x0000000c0d0d7212 */ /* 0x008fc800078e3cff */
[----:B------:R-:W-:-:S04]  /*1b380*/  LOP3.LUT R12, R13, R12, RZ, 0x3c, !PT ;  /* 0x0000000c0d0c7212 */ /* 0x000fc800078e3cff */
[----:B------:R-:W-:Y:S02]  /*1b390*/  LOP3.LUT R13, R13, R12, RZ, 0x3c, !PT ;  /* 0x0000000c0d0d7212 */ /* 0x000fe400078e3cff */
[----:B--2---:R-:W-:-:S04]  /*1b3a0*/  LOP3.LUT R7, R7, R6, RZ, 0x3c, !PT ;  /* 0x0000000607077212 */ /* 0x004fc800078e3cff */
        /* <DEDUP_REMOVED lines=101> */
[----:B------:R-:W4:Y:S02]  /*1ba00*/  LDL.LU R26, [R1+0xdc0] ;  /* 0x000dc000011a7983 */ /* 0x000f240000300800 */
[----:B------:R-:W4:Y:S02]  /*1ba10*/  LDL.LU R27, [R1+0xe3c] ;  /* 0x000e3c00011b7983 */ /* 0x000f240000300800 */
[----:B0-----:R-:W-:Y:S02]  /*1ba20*/  IMAD.MOV.U32 R12, RZ, RZ, R22 ;  /* 0x000000ffff0c7224 */ /* 0x001fe400078e0016 */
[----:B-1----:R-:W-:Y:S01]  /*1ba30*/  IMAD.MOV.U32 R13, RZ, RZ, R24 ;  /* 0x000000ffff0d7224 */ /* 0x002fe200078e0018 */
[----:B------:R0:W-:Y:S03]  /*1ba40*/  STL [R1+0xe34], R4 ;  /* 0x000e340401007387 */ /* 0x0001e60000100800 */
[----:B------:R-:W-:-:S04]  /*1ba50*/  IMAD.WIDE R12, R18, 0x2, R12 ;  /* 0x00000002120c7825 */ /* 0x000fc800078e020c */
[----:B--2---:R-:W-:Y:S02]  /*1ba60*/  IMAD.MOV.U32 R6, RZ, RZ, R20 ;  /* 0x000000ffff067224 */ /* 0x004fe400078e0014 */
[----:B---3--:R-:W-:Y:S01]  /*1ba70*/  IMAD.MOV.U32 R7, RZ, RZ, R23 ;  /* 0x000000ffff077224 */ /* 0x008fe200078e0017 */
[----:B------:R1:W-:Y:S01]  /*1ba80*/  STL [R1+0xdb0], R5 ;  /* 0x000db00501007387 */ /* 0x0003e20000100800 */
[----:B------:R2:W-:Y:S02]  /*1ba90*/  STL [R1+0xd04], R12 ;  /* 0x000d040c01007387 */ /* 0x0005e40000100800 */
[----:B------:R-:W-:-:S04]  /*1baa0*/  IMAD.WIDE R6, R18, 0x2, R6 ;  /* 0x0000000212067825 */ /* 0x000fc800078e0206 */
[----:B0-----:R-:W-:Y:S01]  /*1bab0*/  IMAD.MOV.U32 R4, RZ, RZ, R25 ;  /* 0x000000ffff047224 */ /* 0x001fe200078e0019 */
[----:B------:R0:W-:Y:S01]  /*1bac0*/  STL [R1+0xc88], R13 ;  /* 0x000c880d01007387 */ /* 0x0001e20000100800 */
[----:B-1----:R-:W-:-:S03]  /*1bad0*/  IMAD.MOV.U32 R5, RZ, RZ, R21 ;  /* 0x000000ffff057224 */ /* 0x002fc600078e0015 */
[----:B--2---:R-:W2:Y:S01]  /*1bae0*/  LDL.LU R12, [R1+0xc8c] ;  /* 0x000c8c00010c7983 */ /* 0x004ea20000300800 */
[----:B0-----:R-:W2:Y:S02]  /*1baf0*/  LDL.LU R13, [R1+0xd0c] ;  /* 0x000d0c00010d7983 */ /* 0x001ea40000300800 */
[----:B------:R-:W-:Y:S01]  /*1bb00*/  IMAD.WIDE R4, R18, 0x2, R4 ;  /* 0x0000000212047825 */ /* 0x000fe200078e0204 */
[----:B------:R0:W-:Y:S04]  /*1bb10*/  STL [R1+0xdb4], R6 ;  /* 0x000db40601007387 */ /* 0x0001e80000100800 */
[----:B------:R1:W-:Y:S04]  /*1bb20*/  STL [R1+0xd08], R7 ;  /* 0x000d080701007387 */ /* 0x0003e80000100800 */
[----:B0-----:R-:W3:Y:S01]  /*1bb30*/  LDL.LU R6, [R1+0xd10] ;  /* 0x000d100001067983 */ /* 0x001ee20000300800 */
[----:B-1----:R-:W3:Y:S02]  /*1bb40*/  LDL.LU R7, [R1+0xdbc] ;  /* 0x000dbc0001077983 */ /* 0x002ee40000300800 */
[----:B------:R-:W-:Y:S02]  /*1bb50*/  STL [R1+0xe38], R4 ;  /* 0x000e380401007387 */ /* 0x000fe40000100800 */
[----:B------:R4:W-:Y:S01]  /*1bb60*/  STL [R1+0xdb8], R5 ;  /* 0x000db80501007387 */ /* 0x0009e20000100800 */
[----:B------:R-:W3:Y:S01]  /*1bb70*/  LDL.LU R24, [R1+0xc94] ;  /* 0x000c940001187983 */ /* 0x000ee20000300800 */
[----:B------:R-:W3:Y:S02]  /*1bb80*/  LDL.LU R22, [R1+0xd1c] ;  /* 0x000d1c0001167983 */ /* 0x000ee40000300800 */
[----:B------:R-:W3:Y:S02]  /*1bb90*/  LDL.LU R23, [R1+0xd20] ;  /* 0x000d200001177983 */ /* 0x000ee40000300800 */
[----:B------:R-:W3:Y:S01]  /*1bba0*/  LDL.LU R20, [R1+0xdcc] ;  /* 0x000dcc0001147983 */ /* 0x000ee20000300800 */
[----:B------:R-:W3:Y:S01]  /*1bbb0*/  LDL.LU R21, [R1+0xdd0] ;  /* 0x000dd00001157983 */ /* 0x000ee20000300800 */
[----:B----4-:R-:W-:-:S02]  /*1bbc0*/  IMAD.MOV.U32 R5, RZ, RZ, R26 ;  /* 0x000000ffff057224 */ /* 0x010fc400078e001a */
[----:B------:R-:W-:Y:S01]  /*1bbd0*/  IMAD.MOV.U32 R4, RZ, RZ, R27 ;  /* 0x000000ffff047224 */ /* 0x000fe200078e001b */
[----:B--2---:R-:W-:-:S04]  /*1bbe0*/  LOP3.LUT R13, R13, R12, RZ, 0x3c, !PT ;  /* 0x0000000c0d0d7212 */ /* 0x004fc800078e3cff */
[----:B------:R-:W-:-:S04]  /*1bbf0*/  LOP3.LUT R12, R13, R12, RZ, 0x3c, !PT ;  /* 0x0000000c0d0c7212 */ /* 0x000fc800078e3cff */
[----:B------:R-:W-:Y:S02]  /*1bc00*/  LOP3.LUT R13, R13, R12, RZ, 0x3c, !PT ;  /* 0x0000000c0d0d7212 */ /* 0x000fe400078e3cff */
[----:B---3--:R-:W-:-:S04]  /*1bc10*/  LOP3.LUT R7, R7, R6, RZ, 0x3c, !PT ;  /* 0x0000000607077212 */ /* 0x008fc800078e3cff */
[C---:B------:R-:W-:Y:S01]  /*1bc20*/  LOP3.LUT R6, R7.reuse, R6, RZ, 0x3c, !PT ;  /* 0x0000000607067212 */ /* 0x040fe200078e3cff */
[----:B------:R-:W-:Y:S01]  /*1bc30*/  STL.64 [R1+0xf88], R22 ;  /* 0x000f881601007387 */ /* 0x000fe20000100a00 */
[----:B------:R0:W-:Y:S02]  /*1bc40*/  STL.64 [R1+0xf80], R20 ;  /* 0x000f801401007387 */ /* 0x0001e40000100a00 */
[----:B------:R-:W-:Y:S01]  /*1bc50*/  IMAD.WIDE R12, R18, 0x2, R12 ;  /* 0x00000002120c7825 */ /* 0x000fe200078e020c */
[----:B------:R-:W-:-:S05]  /*1bc60*/  LOP3.LUT R7, R7, R6, RZ, 0x3c, !PT ;  /* 0x0000000607077212 */ /* 0x000fca00078e3cff */
[C---:B------:R-:W-:Y:S01]  /*1bc70*/  IMAD.WIDE R6, R18.reuse, 0x2, R6 ;  /* 0x0000000212067825 */ /* 0x040fe200078e0206 */
[----:B0-----:R-:W2:Y:S03]  /*1bc80*/  LDL.LU R20, [R1+0x860] ;  /* 0x0008600001147983 */ /* 0x001ea60000300800 */
[----:B------:R-:W2:Y:S02]  /*1bc90*/  LDL.LU R21, [R1+0x864] ;  /* 0x0008640001157983 */ /* 0x000ea40000300800 */
[----:B------:R-:W2:Y:S02]  /*1bca0*/  LDL.LU R22, [R1+0x868] ;  /* 0x0008680001167983 */ /* 0x000ea40000300800 */
[----:B------:R-:W2:Y:S01]  /*1bcb0*/  LDL.LU R23, [R1+0x86c] ;  /* 0x00086c0001177983 */ /* 0x000ea20000300800 */
[----:B------:R-:W3:Y:S01]  /*1bcc0*/  LDL.LU R25, [R1+0xe44] ;  /* 0x000e440001197983 */ /* 0x000ee20000300800 */
[----:B------:R0:W-:Y:S02]  /*1bcd0*/  STL [R1+0xd0c], R12 ;  /* 0x000d0c0c01007387 */ /* 0x0001e40000100800 */
[----:B------:R1:W-:Y:S02]  /*1bce0*/  STL [R1+0xc8c], R13 ;  /* 0x000c8c0d01007387 */ /* 0x0003e40000100800 */
[----:B------:R-:W-:Y:S01]  /*1bcf0*/  IMAD.WIDE R4, R18, 0x2, R4 ;  /* 0x0000000212047825 */ /* 0x000fe200078e0204 */
[----:B0-----:R-:W4:Y:S03]  /*1bd00*/  LDL.LU R12, [R1+0xc90] ;  /* 0x000c9000010c7983 */ /* 0x001f260000300800 */
[----:B-1----:R-:W4:Y:S02]  /*1bd10*/  LDL.LU R13, [R1+0xd14] ;  /* 0x000d1400010d7983 */ /* 0x002f240000300800 */
[----:B------:R0:W-:Y:S02]  /*1bd20*/  STL [R1+0xdbc], R6 ;  /* 0x000dbc0601007387 */ /* 0x0001e40000100800 */
[----:B------:R1:W-:Y:S01]  /*1bd30*/  STL [R1+0xd10], R7 ;  /* 0x000d100701007387 */ /* 0x0003e20000100800 */
[----:B0-----:R-:W2:Y:S01]  /*1bd40*/  LDL.LU R6, [R1+0xd18] ;  /* 0x000d180001067983 */ /* 0x001ea20000300800 */
[----:B-1----:R-:W2:Y:S02]  /*1bd50*/  LDL.LU R7, [R1+0xdc4] ;  /* 0x000dc40001077983 */ /* 0x002ea40000300800 */
[----:B------:R0:W-:Y:S02]  /*1bd60*/  STL [R1+0xe3c], R4 ;  /* 0x000e3c0401007387 */ /* 0x0001e40000100800 */
[----:B------:R1:W-:Y:S01]  /*1bd70*/  STL [R1+0xdc0], R5 ;  /* 0x000dc00501007387 */ /* 0x0003e20000100800 */
[----:B0-----:R-:W3:Y:S01]  /*1bd80*/  LDL.LU R4, [R1+0xdc8] ;  /* 0x000dc80001047983 */ /* 0x001ee20000300800 */
[----:B-1----:R-:W3:Y:S02]  /*1bd90*/  LDL.LU R5, [R1+0xe40] ;  /* 0x000e400001057983 */ /* 0x002ee40000300800 */
[----:B------:R-:W3:Y:S02]  /*1bda0*/  LDL.LU R26, [R1+0x88] ;  /* 0x00008800011a7983 */ /* 0x000ee40000300800 */
[----:B------:R-:W-:-:S02]  /*1bdb0*/  IMAD.MOV.U32 R27, RZ, RZ, R15 ;  /* 0x000000ffff1b7224 */ /* 0x000fc400078e000f */
[----:B------:R0:W5:Y:S01]  /*1bdc0*/  LDL.LU R15, [R1+0xf98] ;  /* 0x000f9800010f7983 */ /* 0x0001620000300800 */
[----:B----4-:R-:W-:-:S04]  /*1bdd0*/  LOP3.LUT R13, R13, R12, RZ, 0x3c, !PT ;  /* 0x0000000c0d0d7212 */ /* 0x010fc800078e3cff */
[----:B------:R-:W-:-:S04]  /*1bde0*/  LOP3.LUT R12, R13, R12, RZ, 0x3c, !PT ;  /* 0x0000000c0d0c7212 */ /* 0x000fc800078e3cff */
[----:B------:R-:W-:Y:S02]  /*1bdf0*/  LOP3.LUT R13, R13, R12, RZ, 0x3c, !PT ;  /* 0x0000000c0d0d7212 */ /* 0x000fe400078e3cff */
[----:B--2---:R-:W-:-:S04]  /*1be00*/  LOP3.LUT R7, R7, R6, RZ, 0x3c, !PT ;  /* 0x0000000607077212 */ /* 0x004fc800078e3cff */
[----:B------:R-:W-:Y:S01]  /*1be10*/  LOP3.LUT R6, R7, R6, RZ, 0x3c, !PT ;  /* 0x0000000607067212 */ /* 0x000fe200078e3cff */
[----:B------:R-:W-:-:S03]  /*1be20*/  IMAD.WIDE R12, R18, 0x2, R12 ;  /* 0x00000002120c7825 */ /* 0x000fc600078e020c */
[----:B------:R-:W-:Y:S02]  /*1be30*/  LOP3.LUT R7, R7, R6, RZ, 0x3c, !PT ;  /* 0x0000000607077212 */ /* 0x000fe400078e3cff */
[----:B---3--:R-:W-:-:S03]  /*1be40*/  LOP3.LUT R5, R5, R4, RZ, 0x3c, !PT ;  /* 0x0000000405057212 */ /* 0x008fc600078e3cff */
[C---:B------:R-:W-:Y:S01]  /*1be50*/  IMAD.WIDE R6, R18.reuse, 0x2, R6 ;  /* 0x0000000212067825 */ /* 0x040fe200078e0206 */
[C---:B------:R-:W-:Y:S01]  /*1be60*/  LOP3.LUT R4, R5.reuse, R4, RZ, 0x3c, !PT ;  /* 0x0000000405047212 */ /* 0x040fe200078e3cff */
[----:B------:R-:W-:Y:S03]  /*1be70*/  STL [R1+0xd14], R12 ;  /* 0x000d140c01007387 */ /* 0x000fe60000100800 */
[----:B------:R-:W-:Y:S01]  /*1be80*/  LOP3.LUT R5, R5, R4, RZ, 0x3c, !PT ;  /* 0x0000000405057212 */ /* 0x000fe200078e3cff */
[----:B------:R-:W-:Y:S01]  /*1be90*/  STL [R1+0xc90], R13 ;  /* 0x000c900d01007387 */ /* 0x000fe20000100800 */
[----:B------:R1:W-:Y:S02]  /*1bea0*/  STL [R1+0xdc4], R6 ;  /* 0x000dc40601007387 */ /* 0x0003e40000100800 */
[----:B------:R2:W-:Y:S02]  /*1beb0*/  STL [R1+0xd18], R7 ;  /* 0x000d180701007387 */ /* 0x0005e40000100800 */
[----:B------:R-:W-:-:S05]  /*1bec0*/  IMAD.WIDE R4, R18, 0x2, R4 ;  /* 0x0000000212047825 */ /* 0x000fca00078e0204 */
[----:B------:R-:W-:Y:S01]  /*1bed0*/  STL [R1+0xe40], R4 ;  /* 0x000e400401007387 */ /* 0x000fe20000100800 */
[----:B-1----:R-:W-:Y:S02]  /*1bee0*/  IMAD.MOV.U32 R6, RZ, RZ, R14 ;  /* 0x000000ffff067224 */ /* 0x002fe400078e000e */
[----:B--2---:R-:W-:Y:S01]  /*1bef0*/  IMAD.MOV.U32 R7, RZ, RZ, R28 ;  /* 0x000000ffff077224 */ /* 0x004fe200078e001c */
[----:B------:R1:W-:Y:S01]  /*1bf00*/  STL [R1+0xdc8], R5 ;  /* 0x000dc80501007387 */ /* 0x0003e20000100800 */
[----:B------:R0:W5:Y:S02]  /*1bf10*/  LDL.LU R14, [R1+0xf94] ;  /* 0x000f9400010e7983 */ /* 0x0001640000300800 */
[----:B------:R-:W2:Y:S03]  /*1bf20*/  LDL.LU R28, [R1+0xf90] ;  /* 0x000f9000011c7983 */ /* 0x000ea60000300800 */
[----:B-1----:R-:W-:Y:S01]  /*1bf30*/  HMMA.16816.F32 R4, R8, R6, R20 ;  /* 0x000000060804723c */ /* 0x002fe20000001814 */
[----:B------:R-:W3:Y:S01]  /*1bf40*/  LDL.LU.64 R22, [R1+0xf88] ;  /* 0x000f880001167983 */ /* 0x000ee20000300a00 */
[----:B------:R-:W4:Y:S02]  /*1bf50*/  LDL.LU.64 R20, [R1+0xf80] ;  /* 0x000f800001147983 */ /* 0x000f240000300a00 */
[----:B------:R-:W-:Y:S11]  /*1bf60*/  IMAD.MOV.U32 R13, RZ, RZ, R24 ;  /* 0x000000ffff0d7224 */ /* 0x000ff600078e0018 */
[----:B------:R-:W-:Y:S08]  /*1bf70*/  @!UPT UIADD3 URZ, URZ, URZ, URZ ;  /* 0x0000003f3f3ff290 */ /* 0x000ff0000fffe03f */
[----:B------:R-:W-:Y:S01]  /*1bf80*/  STL.64 [R1+0x130], R4 ;  /* 0x0001300401007387 */ /* 0x000fe20000100a00 */
[----:B------:R1:W-:Y:S02]  /*1bf90*/  STL.64 [R1+0x138], R6 ;  /* 0x0001380601007387 */ /* 0x0003e40000100a00 */
[----:B------:R-:W-:Y:S02]  /*1bfa0*/  STL.64 [R1+0xf78], R18 ;  /* 0x000f781201007387 */ /* 0x000fe40000100a00 */
[----:B------:R0:W-:Y:S02]  /*1bfb0*/  STL.64 [R1+0xf70], R16 ;  /* 0x000f701001007387 */ /* 0x0001e40000100a00 */
[----:B-1----:R-:W-:Y:S01]  /*1bfc0*/  IMAD.MOV.U32 R6, RZ, RZ, R25 ;  /* 0x000000ffff067224 */ /* 0x002fe200078e0019 */
[----:B0-----:R-:W2:Y:S01]  /*1bfd0*/  LDL.LU R16, [R1+0x870] ;  /* 0x0008700001107983 */ /* 0x001ea20000300800 */
[----:B------:R-:W2:Y:S02]  /*1bfe0*/  LDL.LU R17, [R1+0x874] ;  /* 0x0008740001117983 */ /* 0x000ea40000300800 */
[----:B---3--:R-:W-:-:S02]  /*1bff0*/  IMAD.MOV.U32 R12, RZ, RZ, R22 ;  /* 0x000000ffff0c7224 */ /* 0x008fc400078e0016 */
[----:B----4-:R-:W-:Y:S02]  /*1c000*/  IMAD.MOV.U32 R4, RZ, RZ, R20 ;  /* 0x000000ffff047224 */ /* 0x010fe400078e0014 */
[----:B------:R-:W-:Y:S02]  /*1c010*/  IMAD.MOV.U32 R5, RZ, RZ, R23 ;  /* 0x000000ffff057224 */ /* 0x000fe400078e0017 */
[----:B------:R-:W-:Y:S02]  /*1c020*/  IMAD.MOV.U32 R7, RZ, RZ, R21 ;  /* 0x000000ffff077224 */ /* 0x000fe400078e0015 */
[----:B------:R-:W-:-:S04]  /*1c030*/  IMAD.WIDE R12, R18, 0x2, R12 ;  /* 0x00000002120c7825 */ /* 0x000fc800078e020c */
[----:B------:R-:W-:-:S04]  /*1c040*/  IMAD.WIDE R4, R18, 0x2, R4 ;  /* 0x0000000212047825 */ /* 0x000fc800078e0204 */
[----:B------:R-:W-:Y:S02]  /*1c050*/  IMAD.WIDE R6, R18, 0x2, R6 ;  /* 0x0000000212067825 */ /* 0x000fe400078e0206 */
[----:B------:R-:W2:Y:S02]  /*1c060*/  LDL.LU R18, [R1+0x878] ;  /* 0x0008780001127983 */ /* 0x000ea40000300800 */
[----:B------:R-:W2:Y:S02]  /*1c070*/  LDL.LU R19, [R1+0x87c] ;  /* 0x00087c0001137983 */ /* 0x000ea40000300800 */
[----:B------:R0:W-:Y:S02]  /*1c080*/  STL [R1+0xd1c], R12 ;  /* 0x000d1c0c01007387 */ /* 0x0001e40000100800 */
[----:B------:R1:W-:Y:S01]  /*1c090*/  STL [R1+0xc94], R13 ;  /* 0x000c940d01007387 */ /* 0x0003e20000100800 */
[----:B------:R3:W-:Y:S04]  /*1c0a0*/  STL [R1+0xdcc], R4 ;  /* 0x000dcc0401007387 */ /* 0x0007e80000100800 */
[----:B0-----:R-:W4:Y:S01]  /*1c0b0*/  LDL.LU R12, [R1+0xdd8] ;  /* 0x000dd800010c7983 */ /* 0x001f220000300800 */
[----:B-1----:R-:W4:Y:S02]  /*1c0c0*/  LDL.LU R13, [R1+0xe48] ;  /* 0x000e4800010d7983 */ /* 0x002f240000300800 */
[----:B------:R-:W4:Y:S02]  /*1c0d0*/  LDL.LU R22, [R1+0xde0] ;  /* 0x000de00001167983 */ /* 0x000f240000300800 */
[----:B------:R-:W4:Y:S01]  /*1c0e0*/  LDL.LU R23, [R1+0xe4c] ;  /* 0x000e4c0001177983 */ /* 0x000f220000300800 */
[----:B------:R0:W-:Y:S01]  /*1c0f0*/  STL [R1+0xd20], R5 ;  /* 0x000d200501007387 */ /* 0x0001e20000100800 */
[----:B---3--:R-:W3:Y:S03]  /*1c100*/  LDL.LU R4, [R1+0xc98] ;  /* 0x000c980001047983 */ /* 0x008ee60000300800 */
[----:B0-----:R-:W3:Y:S01]  /*1c110*/  LDL.LU R5, [R1+0xd24] ;  /* 0x000d240001057983 */ /* 0x001ee20000300800 */
[----:B------:R0:W-:Y:S02]  /*1c120*/  STL [R1+0xe44], R6 ;  /* 0x000e440601007387 */ /* 0x0001e40000100800 */
[----:B------:R1:W-:Y:S01]  /*1c130*/  STL [R1+0xdd0], R7 ;  /* 0x000dd00701007387 */ /* 0x0003e20000100800 */
[----:B0-----:R-:W3:Y:S01]  /*1c140*/  LDL.LU R6, [R1+0xd28] ;  /* 0x000d280001067983 */ /* 0x001ee20000300800 */
[----:B-1----:R-:W3:Y:S01]  /*1c150*/  LDL.LU R7, [R1+0xdd4] ;  /* 0x000dd40001077983 */ /* 0x002ee20000300800 */
[----:B--2---:R-:W-:Y:S02]  /*1c160*/  HMMA.16816.F32 R24, R8, R26, R16 ;  /* 0x0000001a0818723c */ /* 0x004fe40000001810 */
[----:B------:R-:W2:Y:S01]  /*1c170*/  LDL.LU.64 R18, [R1+0xf78] ;  /* 0x000f780001127983 */ /* 0x000ea20000300a00 */
[----:B------:R-:W2:Y:S11]  /*1c180*/  LDL.LU.64 R16, [R1+0xf70] ;  /* 0x000f700001107983 */ /* 0x000eb60000300a00 */
[----:B------:R-:W-:Y:S09]  /*1c190*/  @!UPT UIADD3 URZ, URZ, URZ, URZ ;  /* 0x0000003f3f3ff290 */ /* 0x000ff2000fffe03f */
[----:B------:R-:W-:Y:S01]  /*1c1a0*/  STL.64 [R1+0x170], R24 ;  /* 0x0001701801007387 */ /* 0x000fe20000100a00 */
[----:B------:R0:W-:Y:S03]  /*1c1b0*/  STL.64 [R1+0x178], R26 ;  /* 0x0001781a01007387 */ /* 0x0001e60000100a00 */
[----:B0-----:R-:W3:Y:S01]  /*1c1c0*/  LDL.LU.64 R26, [R1+0xf68] ;  /* 0x000f6800011a7983 */ /* 0x001ee20000300a00 */
[----:B------:R-:W3:Y:S02]  /*1c1d0*/  LDL.LU R24, [R1+0xf60] ;  /* 0x000f600001187983 */ /* 0x000ee40000300800 */
[----:B------:R-:W3:Y:S02]  /*1c1e0*/  LDL.LU R20, [R1+0xd34] ;  /* 0x000d340001147983 */ /* 0x000ee40000300800 */
[----:B------:R-:W3:Y:S01]  /*1c1f0*/  LDL.LU R21, [R1+0xd38] ;  /* 0x000d380001157983 */ /* 0x000ee20000300800 */
[----:B----4-:R2:W-:Y:S02]  /*1c200*/  STL.64 [R1+0xf40], R22 ;  /* 0x000f401601007387 */ /* 0x0105e40000100a00 */
[----:B--2---:R-:W-:-:S02]  /*1c210*/  IMAD.MOV.U32 R23, RZ, RZ, R16 ;  /* 0x000000ffff177224 */ /* 0x004fc400078e0010 */
[----:B---3--:R-:W-:Y:S01]  /*1c220*/  IMAD.MOV.U32 R22, RZ, RZ, R24 ;  /* 0x000000ffff167224 */ /* 0x008fe200078e0018 */
[----:B------:R-:W-:Y:S01]  /*1c230*/  STL.64 [R1+0xf38], R20 ;  /* 0x000f381401007387 */ /* 0x000fe20000100a00 */
[----:B------:R-:W2:Y:S02]  /*1c240*/  LDL.LU R16, [R1+0xde4] ;  /* 0x000de40001107983 */ /* 0x000ea40000300800 */
[----:B------:R-:W3:Y:S02]  /*1c250*/  LDL.LU R24, [R1+0xde8] ;  /* 0x000de80001187983 */ /* 0x000ee40000300800 */
[----:B------:R-:W3:Y:S01]  /*1c260*/  LDL.LU R25, [R1+0xe50] ;  /* 0x000e500001197983 */ /* 0x000ee20000300800 */
[----:B------:R-:W-:Y:S04]  /*1c270*/  STL.64 [R1+0xf18], R26 ;  /* 0x000f181a01007387 */ /* 0x000fe80000100a00 */
[----:B---3--:R0:W-:Y:S04]  /*1c280*/  STL.64 [R1+0xf10], R24 ;  /* 0x000f101801007387 */ /* 0x0081e80000100a00 */
[----:B0-----:R-:W3:Y:S01]  /*1c290*/  LDL.LU R24, [R1+0xd30] ;  /* 0x000d300001187983 */ /* 0x001ee20000300800 */
[----:B------:R-:W3:Y:S02]  /*1c2a0*/  LDL.LU R25, [R1+0xddc] ;  /* 0x000ddc0001197983 */ /* 0x000ee40000300800 */
[----:B------:R-:W-:-:S02]  /*1c2b0*/  IMAD.MOV.U32 R26, RZ, RZ, R0 ;  /* 0x000000ffff1a7224 */ /* 0x000fc400078e0000 */
[----:B------:R-:W-:Y:S01]  /*1c2c0*/  IMAD.MOV.U32 R27, RZ, RZ, R3 ;  /* 0x000000ffff1b7224 */ /* 0x000fe200078e0003 */
[----:B------:R-:W4:Y:S01]  /*1c2d0*/  LDL.LU R0, [R1+0xf5c] ;  /* 0x000f5c0001007983 */ /* 0x000f220000300800 */
[----:B------:R-:W2:Y:S03]  /*1c2e0*/  LDL.LU R3, [R1+0xf58] ;  /* 0x000f580001037983 */ /* 0x000ea60000300800 */
[----:B------:R-:W-:Y:S04]  /*1c2f0*/  STL.64 [R1+0xf50], R26 ;  /* 0x000f501a01007387 */ /* 0x000fe80000100a00 */
[----:B---3--:R0:W-:Y:S04]  /*1c300*/  STL.64 [R1+0xf48], R24 ;  /* 0x000f481801007387 */ /* 0x0081e80000100a00 */
[----:B0-----:R-:W3:Y:S01]  /*1c310*/  LDL.LU R24, [R1+0x880] ;  /* 0x0008800001187983 */ /* 0x001ee20000300800 */
[----:B------:R-:W3:Y:S02]  /*1c320*/  LDL.LU R25, [R1+0x884] ;  /* 0x0008840001197983 */ /* 0x000ee40000300800 */
[----:B------:R-:W3:Y:S02]  /*1c330*/  LDL.LU R26, [R1+0x888] ;  /* 0x00088800011a7983 */ /* 0x000ee40000300800 */
[----:B------:R-:W3:Y:S01]  /*1c340*/  LDL.LU R27, [R1+0x88c] ;  /* 0x00088c00011b7983 */ /* 0x000ee20000300800 */
[----:B------:R-:W-:-:S02]  /*1c350*/  LOP3.LUT R5, R5, R4, RZ, 0x3c, !PT ;  /* 0x0000000405057212 */ /* 0x000fc400078e3cff */
[----:B------:R-:W-:Y:S02]  /*1c360*/  LOP3.LUT R7, R7, R6, RZ, 0x3c, !PT ;  /* 0x0000000607077212 */ /* 0x000fe400078e3cff */
[----:B------:R-:W-:Y:S02]  /*1c370*/  LOP3.LUT R13, R13, R12, RZ, 0x3c, !PT ;  /* 0x0000000c0d0d7212 */ /* 0x000fe400078e3cff */
[----:B------:R-:W-:Y:S02]  /*1c380*/  LOP3.LUT R4, R5, R4, RZ, 0x3c, !PT ;  /* 0x0000000405047212 */ /* 0x000fe400078e3cff */
[----:B------:R-:W-:Y:S02]  /*1c390*/  LOP3.LUT R6, R7, R6, RZ, 0x3c, !PT ;  /* 0x0000000607067212 */ /* 0x000fe400078e3cff */
[----:B------:R-:W-:Y:S02]  /*1c3a0*/  LOP3.LUT R12, R13, R12, RZ, 0x3c, !PT ;  /* 0x0000000c0d0c7212 */ /* 0x000fe400078e3cff */
[----:B------:R-:W-:-:S02]  /*1c3b0*/  LOP3.LUT R5, R5, R4, RZ, 0x3c, !PT ;  /* 0x0000000405057212 */ /* 0x000fc400078e3cff */
[----:B------:R-:W-:Y:S02]  /*1c3c0*/  LOP3.LUT R7, R7, R6, RZ, 0x3c, !PT ;  /* 0x0000000607077212 */ /* 0x000fe400078e3cff */
[----:B------:R-:W-:Y:S01]  /*1c3d0*/  LOP3.LUT R13, R13, R12, RZ, 0x3c, !PT ;  /* 0x0000000c0d0d7212 */ /* 0x000fe200078e3cff */
[----:B------:R-:W-:-:S04]  /*1c3e0*/  IMAD.WIDE R4, R18, 0x2, R4 ;  /* 0x0000000212047825 */ /* 0x000fc800078e0204 */
[----:B------:R-:W-:-:S04]  /*1c3f0*/  IMAD.WIDE R6, R18, 0x2, R6 ;  /* 0x0000000212067825 */ /* 0x000fc800078e0206 */
[C---:B------:R-:W-:Y:S01]  /*1c400*/  IMAD.WIDE R12, R18.reuse, 0x2, R12 ;  /* 0x00000002120c7825 */ /* 0x040fe200078e020c */
[----:B------:R0:W-:Y:S03]  /*1c410*/  STL [R1+0xd24], R4 ;  /* 0x000d240401007387 */ /* 0x0001e60000100800 */
[----:B------:R1:W-:Y:S01]  /*1c420*/  STL [R1+0xc98], R5 ;  /* 0x000c980501007387 */ /* 0x0003e20000100800 */
[----:B0-----:R-:W2:Y:S01]  /*1c430*/  LDL.LU R4, [R1+0xc9c] ;  /* 0x000c9c0001047983 */ /* 0x001ea20000300800 */
[----:B-1----:R-:W2:Y:S02]  /*1c440*/  LDL.LU R5, [R1+0xd2c] ;  /* 0x000d2c0001057983 */ /* 0x002ea40000300800 */
[----:B------:R-:W-:Y:S02]  /*1c450*/  STL [R1+0xdd4], R6 ;  /* 0x000dd40601007387 */ /* 0x000fe40000100800 */
[----:B------:R-:W-:Y:S01]  /*1c460*/  STL [R1+0xd28], R7 ;  /* 0x000d280701007387 */ /* 0x000fe20000100800 */
[----:B------:R-:W-:Y:S01]  /*1c470*/  STL [R1+0xe48], R12 ;  /* 0x000e480c01007387 */ /* 0x000fe20000100800 */
[----:B------:R-:W-:Y:S01]  /*1c480*/  STL [R1+0xdd8], R13 ;  /* 0x000dd80d01007387 */ /* 0x000fe20000100800 */
[----:B---3--:R-:W-:Y:S02]  /*1c490*/  HMMA.16816.F32 R20, R8, R22, R24 ;  /* 0x000000160814723c */ /* 0x008fe40000001818 */
[----:B------:R-:W3:Y:S01]  /*1c4a0*/  LDL.LU.64 R26, [R1+0xf50] ;  /* 0x000f5000011a7983 */ /* 0x000ee20000300a00 */
[----:B------:R-:W3:Y:S11]  /*1c4b0*/  LDL.LU.64 R24, [R1+0xf48] ;  /* 0x000f480001187983 */ /* 0x000ef60000300a00 */
[----:B------:R-:W-:Y:S09]  /*1c4c0*/  @!UPT UIADD3 URZ, URZ, URZ, URZ ;  /* 0x0000003f3f3ff290 */ /* 0x000ff2000fffe03f */
[----:B------:R-:W-:Y:S01]  /*1c4d0*/  STL.64 [R1+0x1a0], R20 ;  /* 0x0001a01401007387 */ /* 0x000fe20000100a00 */
[----:B------:R0:W-:Y:S03]  /*1c4e0*/  STL.64 [R1+0x1a8], R22 ;  /* 0x0001a81601007387 */ /* 0x0001e60000100a00 */
[----:B0-----:R-:W4:Y:S01]  /*1c4f0*/  LDL.LU.64 R22, [R1+0xf40] ;  /* 0x000f400001167983 */ /* 0x001f220000300a00 */
[-C--:B--2---:R-:W-:Y:S01]  /*1c500*/  LOP3.LUT R5, R5, R4.reuse, RZ, 0x3c, !PT ;  /* 0x0000000405057212 */ /* 0x084fe200078e3cff */
[----:B------:R-:W2:Y:S03]  /*1c510*/  LDL.LU.64 R20, [R1+0xf38] ;  /* 0x000f380001147983 */ /* 0x000ea60000300a00 */
[C---:B------:R-:W-:Y:S01]  /*1c520*/  LOP3.LUT R4, R5.reuse, R4, RZ, 0x3c, !PT ;  /* 0x0000000405047212 */ /* 0x040fe200078e3cff */
[----:B------:R-:W-:Y:S03]  /*1c530*/  STL.64 [R1+0xf28], R18 ;  /* 0x000f281201007387 */ /* 0x000fe60000100a00 */
[----:B------:R-:W-:Y:S01]  /*1c540*/  LOP3.LUT R5, R5, R4, RZ, 0x3c, !PT ;  /* 0x0000000405057212 */ /* 0x000fe200078e3cff */
[----:B------:R0:W-:Y:S04]  /*1c550*/  STL.64 [R1+0xf20], R16 ;  /* 0x000f201001007387 */ /* 0x0001e80000100a00 */
[----:B------:R-:W-:Y:S01]  /*1c560*/  IMAD.WIDE R4, R18, 0x2, R4 ;  /* 0x0000000212047825 */ /* 0x000fe200078e0204 */
[----:B0-----:R-:W2:Y:S03]  /*1c570*/  LDL.LU R16, [R1+0x8c0] ;  /* 0x0008c00001107983 */ /* 0x001ea60000300800 */
[----:B------:R-:W2:Y:S02]  /*1c580*/  LDL.LU R17, [R1+0x8c4] ;  /* 0x0008c40001117983 */ /* 0x000ea40000300800 */
[----:B---3--:R-:W-:-:S02]  /*1c590*/  IMAD.MOV.U32 R6, RZ, RZ, R25 ;  /* 0x000000ffff067224 */ /* 0x008fc400078e0019 */
[----:B------:R-:W-:-:S04]  /*1c5a0*/  IMAD.MOV.U32 R7, RZ, RZ, R24 ;  /* 0x000000ffff077224 */ /* 0x000fc800078e0018 */
[----:B------:R-:W-:-:S04]  /*1c5b0*/  IMAD.WIDE R6, R18, 0x2, R6 ;  /* 0x0000000212067825 */ /* 0x000fc800078e0206 */
[----:B----4-:R-:W-:Y:S02]  /*1c5c0*/  IMAD.MOV.U32 R12, RZ, RZ, R23 ;  /* 0x000000ffff0c7224 */ /* 0x010fe400078e0017 */
[----:B------:R-:W-:-:S04]  /*1c5d0*/  IMAD.MOV.U32 R13, RZ, RZ, R22 ;  /* 0x000000ffff0d7224 */ /* 0x000fc800078e0016 */
[----:B------:R-:W-:Y:S02]  /*1c5e0*/  IMAD.WIDE R12, R18, 0x2, R12 ;  /* 0x00000002120c7825 */ /* 0x000fe400078e020c */
[----:B------:R-:W2:Y:S02]  /*1c5f0*/  LDL.LU R18, [R1+0x8c8] ;  /* 0x0008c80001127983 */ /* 0x000ea40000300800 */
[----:B------:R-:W2:Y:S02]  /*1c600*/  LDL.LU R19, [R1+0x8cc] ;  /* 0x0008cc0001137983 */ /* 0x000ea40000300800 */
[----:B------:R-:W-:Y:S02]  /*1c610*/  STL [R1+0xd2c], R4 ;  /* 0x000d2c0401007387 */ /* 0x000fe40000100800 */
[----:B------:R0:W-:Y:S02]  /*1c620*/  STL [R1+0xc9c], R5 ;  /* 0x000c9c0501007387 */ /* 0x0001e40000100800 */
[----:B------:R-:W-:-:S02]  /*1c630*/  IMAD.MOV.U32 R22, RZ, RZ, R2 ;  /* 0x000000ffff167224 */ /* 0x000fc400078e0002 */
[----:B------:R-:W-:Y:S01]  /*1c640*/  IMAD.MOV.U32 R23, RZ, RZ, R29 ;  /* 0x000000ffff177224 */ /* 0x000fe200078e001d */
[----:B0-----:R-:W3:Y:S01]  /*1c650*/  LDL.LU R5, [R1+0xca0] ;  /* 0x000ca00001057983 */ /* 0x001ee20000300800 */
[----:B------:R-:W-:Y:S02]  /*1c660*/  STL [R1+0xddc], R6 ;  /* 0x000ddc0601007387 */ /* 0x000fe40000100800 */
[----:B------:R-:W4:Y:S02]  /*1c670*/  LDL.LU R2, [R1+0xf34] ;  /* 0x000f340001027983 */ /* 0x000f240000300800 */
[----:B------:R-:W3:Y:S01]  /*1c680*/  LDL.LU R29, [R1+0xf30] ;  /* 0x000f3000011d7983 */ /* 0x000ee20000300800 */
[----:B------:R0:W-:Y:S01]  /*1c690*/  STL [R1+0xd30], R7 ;  /* 0x000d300701007387 */ /* 0x0001e20000100800 */
[----:B------:R-:W-:Y:S02]  /*1c6a0*/  STL [R1+0xe4c], R12 ;  /* 0x000e4c0c01007387 */ /* 0x000fe40000100800 */
[----:B------:R-:W-:Y:S01]  /*1c6b0*/  STL [R1+0xde0], R13 ;  /* 0x000de00d01007387 */ /* 0x000fe20000100800 */
[----:B--2---:R-:W-:Y:S01]  /*1c6c0*/  HMMA.16816.F32 R24, R8, R26, R16 ;  /* 0x0000001a0818723c */ /* 0x004fe20000001810 */
[----:B------:R-:W3:Y:S01]  /*1c6d0*/  LDL.LU.64 R18, [R1+0xf28] ;  /* 0x000f280001127983 */ /* 0x000ee20000300a00 */
[----:B------:R-:W2:Y:S02]  /*1c6e0*/  LDL.LU.64 R16, [R1+0xf20] ;  /* 0x000f200001107983 */ /* 0x000ea40000300a00 */
[----:B------:R-:W-:-:S02]  /*1c6f0*/  IMAD.MOV.U32 R4, RZ, RZ, R20 ;  /* 0x000000ffff047224 */ /* 0x000fc400078e0014 */
[----:B0-----:R-:W-:Y:S11]  /*1c700*/  IMAD.MOV.U32 R7, RZ, RZ, R21 ;  /* 0x000000ffff077224 */ /* 0x001ff600078e0015 */
[----:B------:R-:W-:Y:S06]  /*1c710*/  @!UPT UIADD3 URZ, URZ, URZ, URZ ;  /* 0x0000003f3f3ff290 */ /* 0x000fec000fffe03f */
[----:B------:R-:W-:Y:S01]  /*1c720*/  STL.64 [R1+0x1e0], R24 ;  /* 0x0001e01801007387 */ /* 0x000fe20000100a00 */
[----:B------:R0:W-:Y:S03]  /*1c730*/  STL.64 [R1+0x1e8], R26 ;  /* 0x0001e81a01007387 */ /* 0x0001e60000100a00 */
[----:B0-----:R-:W4:Y:S01]  /*1c740*/  LDL.LU.64 R26, [R1+0xf18] ;  /* 0x000f1800011a7983 */ /* 0x001f220000300a00 */
[----:B------:R-:W4:Y:S02]  /*1c750*/  LDL.LU.64 R24, [R1+0xf10] ;  /* 0x000f100001187983 */ /* 0x000f240000300a00 */
[----:B---3--:R-:W-:-:S04]  /*1c760*/  IMAD.WIDE R4, R18, 0x2, R4 ;  /* 0x0000000212047825 */ /* 0x008fc800078e0204 */
[----:B--2---:R-:W-:-:S04]  /*1c770*/  IMAD.MOV.U32 R6, RZ, RZ, R16 ;  /* 0x000000ffff067224 */ /* 0x004fc800078e0010 */
[----:B------:R-:W-:Y:S01]  /*1c780*/  IMAD.WIDE R6, R18, 0x2, R6 ;  /* 0x0000000212067825 */ /* 0x000fe200078e0206 */
[----:B------:R0:W-:Y:S03]  /*1c790*/  STL [R1+0xd34], R4 ;  /* 0x000d340401007387 */ /* 0x0001e60000100800 */
[----:B------:R1:W-:Y:S01]  /*1c7a0*/  STL [R1+0xca0], R5 ;  /* 0x000ca00501007387 */ /* 0x0003e20000100800 */
[----:B0-----:R-:W2:Y:S01]  /*1c7b0*/  LDL.LU R4, [R1+0xca4] ;  /* 0x000ca40001047983 */ /* 0x001ea20000300800 */
[----:B-1----:R-:W2:Y:S02]  /*1c7c0*/  LDL.LU R5, [R1+0xd3c] ;  /* 0x000d3c0001057983 */ /* 0x002ea40000300800 */
[----:B------:R0:W-:Y:S02]  /*1c7d0*/  STL [R1+0xde4], R6 ;  /* 0x000de40601007387 */ /* 0x0001e40000100800 */
[----:B------:R1:W-:Y:S01]  /*1c7e0*/  STL [R1+0xd38], R7 ;  /* 0x000d380701007387 */ /* 0x0003e20000100800 */
[----:B0-----:R-:W3:Y:S01]  /*1c7f0*/  LDL.LU R6, [R1+0xd40] ;  /* 0x000d400001067983 */ /* 0x001ee20000300800 */
[----:B-1----:R-:W3:Y:S02]  /*1c800*/  LDL.LU R7, [R1+0xdec] ;  /* 0x000dec0001077983 */ /* 0x002ee40000300800 */
[----:B----4-:R-:W-:-:S02]  /*1c810*/  IMAD.MOV.U32 R12, RZ, RZ, R25 ;  /* 0x000000ffff0c7224 */ /* 0x010fc400078e0019 */
[----:B------:R-:W-:-:S04]  /*1c820*/  IMAD.MOV.U32 R13, RZ, RZ, R24 ;  /* 0x000000ffff0d7224 */ /* 0x000fc800078e0018 */
[----:B------:R-:W-:Y:S01]  /*1c830*/  IMAD.WIDE R12, R18, 0x2, R12 ;  /* 0x00000002120c7825 */ /* 0x000fe200078e020c */
[----:B---3--:R-:W-:Y:S03]  /*1c840*/  STL.64 [R1+0xf00], R6 ;  /* 0x000f000601007387 */ /* 0x008fe60000100a00 */
[----:B--2---:R0:W-:Y:S02]  /*1c850*/  STL.64 [R1+0xef8], R4 ;  /* 0x000ef80401007387 */ /* 0x0041e40000100a00 */
[----:B0-----:R-:W2:Y:S01]  /*1c860*/  LDL.LU R4, [R1+0x8d0] ;  /* 0x0008d00001047983 */ /* 0x001ea20000300800 */
[----:B------:R-:W2:Y:S02]  /*1c870*/  LDL.LU R5, [R1+0x8d4] ;  /* 0x0008d40001057983 */ /* 0x000ea40000300800 */
[----:B------:R-:W2:Y:S02]  /*1c880*/  LDL.LU R6, [R1+0x8d8] ;  /* 0x0008d80001067983 */ /* 0x000ea40000300800 */
[----:B------:R-:W2:Y:S01]  /*1c890*/  LDL.LU R7, [R1+0x8dc] ;  /* 0x0008dc0001077983 */ /* 0x000ea20000300800 */
[----:B------:R-:W-:Y:S01]  /*1c8a0*/  STL [R1+0xe50], R12 ;  /* 0x000e500c01007387 */ /* 0x000fe20000100800 */
[----:B------:R-:W3:Y:S02]  /*1c8b0*/  LDL.LU R16, [R1+0xca8] ;  /* 0x000ca80001107983 */ /* 0x000ee40000300800 */
[----:B------:R-:W4:Y:S02]  /*1c8c0*/  LDL.LU R24, [R1+0xd44] ;  /* 0x000d440001187983 */ /* 0x000f240000300800 */
[----:B------:R0:W-:Y:S02]  /*1c8d0*/  STL [R1+0xde8], R13 ;  /* 0x000de80d01007387 */ /* 0x0001e40000100800 */
[----:B0-----:R-:W3:Y:S01]  /*1c8e0*/  LDL.LU R13, [R1+0xdf0] ;  /* 0x000df000010d7983 */ /* 0x001ee20000300800 */
[----:B------:R-:W4:Y:S02]  /*1c8f0*/  LDL.LU R25, [R1+0xd48] ;  /* 0x000d480001197983 */ /* 0x000f240000300800 */
[----:B------:R0:W-:Y:S02]  /*1c900*/  STL.64 [R1+0xee0], R26 ;  /* 0x000ee01a01007387 */ /* 0x0001e40000100a00 */
[----:B0-----:R-:W-:Y:S01]  /*1c910*/  IMAD.MOV.U32 R27, RZ, RZ, R29 ;  /* 0x000000ffff1b7224 */ /* 0x001fe200078e001d */
[----:B--2---:R-:W-:Y:S01]  /*1c920*/  HMMA.16816.F32 R20, R8, R22, R4 ;  /* 0x000000160814723c */ /* 0x004fe20000001804 */
[----:B----4-:R0:W-:Y:S04]  /*1c930*/  STL.64 [R1+0xed8], R24 ;  /* 0x000ed81801007387 */ /* 0x0101e80000100a00 */
[----:B0-----:R-:W2:Y:S01]  /*1c940*/  LDL.LU R24, [R1+0x8b0] ;  /* 0x0008b00001187983 */ /* 0x001ea20000300800 */
[----:B------:R-:W2:Y:S02]  /*1c950*/  LDL.LU R25, [R1+0x8b4] ;  /* 0x0008b40001197983 */ /* 0x000ea40000300800 */
[----:B------:R-:W2:Y:S02]  /*1c960*/  LDL.LU R26, [R1+0x8b8] ;  /* 0x0008b800011a7983 */ /* 0x000ea40000300800 */
[----:B------:R-:W4:Y:S01]  /*1c970*/  LDL.LU R29, [R1+0xf08] ;  /* 0x000f0800011d7983 */ /* 0x000f220000300800 */
[----:B------:R-:W2:Y:S01]  /*1c980*/  LDL.LU.64 R6, [R1+0xf00] ;  /* 0x000f000001067983 */ /* 0x000ea20000300a00 */
[----:B------:R-:W2:Y:S11]  /*1c990*/  LDL.LU.64 R4, [R1+0xef8] ;  /* 0x000ef80001047983 */ /* 0x000eb60000300a00 */
[----:B------:R-:W-:Y:S02]  /*1c9a0*/  STL.64 [R1+0x1f0], R20 ;  /* 0x0001f01401007387 */ /* 0x000fe40000100a00 */
[----:B------:R0:W-:Y:S02]  /*1c9b0*/  STL.64 [R1+0x1f8], R22 ;  /* 0x0001f81601007387 */ /* 0x0001e40000100a00 */
[----:B0-----:R-:W3:Y:S01]  /*1c9c0*/  LDL.LU.64 R22, [R1+0xef0] ;  /* 0x000ef00001167983 */ /* 0x001ee20000300a00 */
[----:B------:R-:W3:Y:S02]  /*1c9d0*/  LDL.LU R20, [R1+0xd4c] ;  /* 0x000d4c0001147983 */ /* 0x000ee40000300800 */
[----:B------:R-:W3:Y:S01]  /*1c9e0*/  LDL.LU R21, [R1+0xd50] ;  /* 0x000d500001157983 */ /* 0x000ee20000300800 */
[----:B--2---:R-:W-:-:S02]  /*1c9f0*/  LOP3.LUT R5, R5, R4, RZ, 0x3c, !PT ;  /* 0x0000000405057212 */ /* 0x004fc400078e3cff */
[----:B------:R-:W-:Y:S02]  /*1ca00*/  LOP3.LUT R7, R7, R6, RZ, 0x3c, !PT ;  /* 0x0000000607077212 */ /* 0x000fe400078e3cff */
[----:B------:R-:W-:Y:S02]  /*1ca10*/  LOP3.LUT R4, R5, R4, RZ, 0x3c, !PT ;  /* 0x0000000405047212 */ /* 0x000fe400078e3cff */
[----:B------:R-:W-:Y:S02]  /*1ca20*/  LOP3.LUT R6, R7, R6, RZ, 0x3c, !PT ;  /* 0x0000000607067212 */ /* 0x000fe400078e3cff */
[----:B------:R-:W-:Y:S02]  /*1ca30*/  LOP3.LUT R5, R5, R4, RZ, 0x3c, !PT ;  /* 0x0000000405057212 */ /* 0x000fe400078e3cff */
[----:B------:R-:W-:Y:S01]  /*1ca40*/  LOP3.LUT R7, R7, R6, RZ, 0x3c, !PT ;  /* 0x0000000607077212 */ /* 0x000fe200078e3cff */
[----:B----4-:R-:W-:Y:S02]  /*1ca50*/  IMAD.MOV.U32 R12, RZ, RZ, R29 ;  /* 0x000000ffff0c7224 */ /* 0x010fe400078e001d */
[----:B------:R-:W2:Y:S01]  /*1ca60*/  LDL.LU R29, [R1+0xee8] ;  /* 0x000ee800011d7983 */ /* 0x000ea20000300800 */
[----:B------:R-:W-:-:S04]  /*1ca70*/  IMAD.WIDE R4, R18, 0x2, R4 ;  /* 0x0000000212047825 */ /* 0x000fc800078e0204 */
[C---:B------:R-:W-:Y:S01]  /*1ca80*/  IMAD.WIDE R6, R18.reuse, 0x2, R6 ;  /* 0x0000000212067825 */ /* 0x040fe200078e0206 */
[----:B------:R-:W-:Y:S03]  /*1ca90*/  STL [R1+0xd3c], R4 ;  /* 0x000d3c0401007387 */ /* 0x000fe60000100800 */
[----:B------:R-:W-:Y:S02]  /*1caa0*/  STL [R1+0xca4], R5 ;  /* 0x000ca40501007387 */ /* 0x000fe40000100800 */
[----:B------:R0:W-:Y:S02]  /*1cab0*/  STL [R1+0xdec], R6 ;  /* 0x000dec0601007387 */ /* 0x0001e40000100800 */
[----:B------:R1:W-:Y:S02]  /*1cac0*/  STL [R1+0xd40], R7 ;  /* 0x000d400701007387 */ /* 0x0003e40000100800 */
[----:B---3--:R-:W-:-:S04]  /*1cad0*/  IMAD.WIDE R12, R18, 0x2, R12 ;  /* 0x00000002120c7825 */ /* 0x008fc800078e020c */
[----:B0-----:R-:W-:Y:S02]  /*1cae0*/  IMAD.MOV.U32 R6, RZ, RZ, R23 ;  /* 0x000000ffff067224 */ /* 0x001fe400078e0017 */
[----:B-1----:R-:W-:Y:S01]  /*1caf0*/  IMAD.MOV.U32 R7, RZ, RZ, R22 ;  /* 0x000000ffff077224 */ /* 0x002fe200078e0016 */
[----:B------:R-:W-:Y:S01]  /*1cb00*/  STL [R1+0xe54], R12 ;  /* 0x000e540c01007387 */ /* 0x000fe20000100800 */
[----:B------:R-:W-:Y:S05]  /*1cb10*/  STL [R1+0xdf0], R13 ;  /* 0x000df00d01007387 */ /* 0x000fea0000100800 */
[----:B------:R-:W-:Y:S01]  /*1cb20*/  HMMA.16816.F32 R4, R8, R6, R24 ;  /* 0x000000060804723c */ /* 0x000fe20000001818 */
[----:B------:R-:W3:Y:S01]  /*1cb30*/  LDL.LU.64 R26, [R1+0xee0] ;  /* 0x000ee000011a7983 */ /* 0x000ee20000300a00 */
[----:B------:R-:W4:Y:S02]  /*1cb40*/  LDL.LU.64 R24, [R1+0xed8] ;  /* 0x000ed80001187983 */ /* 0x000f240000300a00 */
[----:B------:R-:W2:Y:S02]  /*1cb50*/  LDL.LU R23, [R1+0xd58] ;  /* 0x000d580001177983 */ /* 0x000ea40000300800 */
[----:B------:R-:W-:Y:S01]  /*1cb60*/  IMAD.MOV.U32 R22, RZ, RZ, R19 ;  /* 0x000000ffff167224 */ /* 0x000fe200078e0013 */
[----:B--2---:R0:W-:Y:S11]  /*1cb70*/  STL [R1+0xe88], R23 ;  /* 0x000e881701007387 */ /* 0x0041f60000100800 */
[----:B------:R-:W-:Y:S05]  /*1cb80*/  @!UPT UIADD3 URZ, URZ, URZ, URZ ;  /* 0x0000003f3f3ff290 */ /* 0x000fea000fffe03f */
[----:B------:R-:W-:Y:S02]  /*1cb90*/  STL.64 [R1+0x8b0], R4 ;  /* 0x0008b00401007387 */ /* 0x000fe40000100a00 */
[----:B------:R-:W-:Y:S02]  /*1cba0*/  STL.64 [R1+0x8b8], R6 ;  /* 0x0008b80601007387 */ /* 0x000fe40000100a00 */
[----:B0-----:R-:W-:-:S05]  /*1cbb0*/  IMAD.MOV.U32 R23, RZ, RZ, R17 ;  /* 0x000000ffff177224 */ /* 0x001fca00078e0011 */
[----:B------:R-:W-:Y:S01]  /*1cbc0*/  STL.64 [R1+0xeb0], R22 ;  /* 0x000eb01601007387 */ /* 0x000fe20000100a00 */
[----:B------:R0:W-:Y:S02]  /*1cbd0*/  STL.64 [R1+0xea8], R20 ;  /* 0x000ea81401007387 */ /* 0x0001e40000100a00 */
[----:B0-----:R-:W-:Y:S02]  /*1cbe0*/  IMAD.MOV.U32 R20, RZ, RZ, R2 ;  /* 0x000000ffff147224 */ /* 0x001fe400078e0002 */
[----:B------:R-:W-:Y:S01]  /*1cbf0*/  IMAD.MOV.U32 R21, RZ, RZ, R3 ;  /* 0x000000ffff157224 */ /* 0x000fe200078e0003 */
[----:B------:R-:W2:Y:S01]  /*1cc00*/  LDL.LU R2, [R1+0xed0] ;  /* 0x000ed00001027983 */ /* 0x000ea20000300800 */
[----:B------:R-:W2:Y:S02]  /*1cc10*/  LDL.LU R3, [R1+0xecc] ;  /* 0x000ecc0001037983 */ /* 0x000ea40000300800 */
[----:B------:R-:W-:Y:S02]  /*1cc20*/  IMAD.MOV.U32 R22, RZ, RZ, R0 ;  /* 0x000000ffff167224 */ /* 0x000fe400078e0000 */
[----:B------:R-:W-:Y:S01]  /*1cc30*/  IMAD.MOV.U32 R23, RZ, RZ, R28 ;  /* 0x000000ffff177224 */ /* 0x000fe200078e001c */
[----:B------:R0:W5:Y:S01]  /*1cc40*/  LDL.LU R0, [R1+0xec8] ;  /* 0x000ec80001007983 */ /* 0x0001620000300800 */
[----:B------:R0:W5:Y:S02]  /*1cc50*/  LDL.LU R28, [R1+0xec4] ;  /* 0x000ec400011c7983 */ /* 0x0001640000300800 */
[----:B------:R-:W2:Y:S02]  /*1cc60*/  LDL.LU R17, [R1+0xe04] ;  /* 0x000e040001117983 */ /* 0x000ea40000300800 */
[----:B------:R-:W2:Y:S02]  /*1cc70*/  LDL.LU R19, [R1+0xe08] ;  /* 0x000e080001137983 */ /* 0x000ea40000300800 */
[----:B------:R-:W-:-:S02]  /*1cc80*/  IMAD.MOV.U32 R6, RZ, RZ, R29 ;  /* 0x000000ffff067224 */ /* 0x000fc400078e001d */
[----:B------:R-:W2:Y:S01]  /*1cc90*/  LDL.LU R29, [R1+0xec0] ;  /* 0x000ec000011d7983 */ /* 0x000ea20000300800 */
[----:B----4-:R-:W-:Y:S02]  /*1cca0*/  IMAD.MOV.U32 R4, RZ, RZ, R24 ;  /* 0x000000ffff047224 */ /* 0x010fe400078e0018 */
[----:B------:R-:W-:Y:S02]  /*1ccb0*/  IMAD.MOV.U32 R5, RZ, RZ, R16 ;  /* 0x000000ffff057224 */ /* 0x000fe400078e0010 */
[----:B------:R-:W-:Y:S02]  /*1ccc0*/  IMAD.MOV.U32 R7, RZ, RZ, R25 ;  /* 0x000000ffff077224 */ /* 0x000fe400078e0019 */
[----:B---3--:R-:W-:Y:S01]  /*1ccd0*/  HMMA.16816.F32 R24, R8, R26, R20 ;  /* 0x0000001a0818723c */ /* 0x008fe20000001814 */
[----:B------:R-:W-:-:S04]  /*1cce0*/  IMAD.WIDE R4, R18, 0x2, R4 ;  /* 0x0000000212047825 */ /* 0x000fc800078e0204 */
[----:B------:R-:W-:-:S04]  /*1ccf0*/  IMAD.WIDE R6, R18, 0x2, R6 ;  /* 0x0000000212067825 */ /* 0x000fc800078e0206 */
[----:B--2---:R-:W-:Y:S02]  /*1cd00*/  IMAD.MOV.U32 R13, RZ, RZ, R2 ;  /* 0x000000ffff0d7224 */ /* 0x004fe400078e0002 */
[----:B------:R-:W-:Y:S01]  /*1cd10*/  IMAD.MOV.U32 R12, RZ, RZ, R3 ;  /* 0x000000ffff0c7224 */ /* 0x000fe200078e0003 */
[----:B------:R-:W2:Y:S01]  /*1cd20*/  LDL.LU R2, [R1+0xebc] ;  /* 0x000ebc0001027983 */ /* 0x000ea20000300800 */
[----:B------:R-:W3:Y:S02]  /*1cd30*/  LDL.LU R3, [R1+0xeb8] ;  /* 0x000eb80001037983 */ /* 0x000ee40000300800 */
[----:B------:R-:W-:Y:S02]  /*1cd40*/  STL [R1+0xd44], R4 ;  /* 0x000d440401007387 */ /* 0x000fe40000100800 */
[----:B------:R-:W-:Y:S01]  /*1cd50*/  IMAD.WIDE R12, R18, 0x2, R12 ;  /* 0x00000002120c7825 */ /* 0x000fe200078e020c */
[----:B------:R1:W-:Y:S04]  /*1cd60*/  STL [R1+0xca8], R5 ;  /* 0x000ca80501007387 */ /* 0x0003e80000100800 */
[----:B-1----:R-:W4:Y:S01]  /*1cd70*/  LDL.LU R5, [R1+0xcac] ;  /* 0x000cac0001057983 */ /* 0x002f220000300800 */
[----:B------:R-:W-:Y:S02]  /*1cd80*/  STL [R1+0xdf4], R6 ;  /* 0x000df40601007387 */ /* 0x000fe40000100800 */
[----:B------:R-:W-:Y:S02]  /*1cd90*/  STL [R1+0xd48], R7 ;  /* 0x000d480701007387 */ /* 0x000fe40000100800 */
[----:B------:R-:W-:Y:S01]  /*1cda0*/  STL [R1+0xe58], R12 ;  /* 0x000e580c01007387 */ /* 0x000fe20000100800 */
[----:B------:R-:W-:Y:S01]  /*1cdb0*/  STL [R1+0xdf8], R13 ;  /* 0x000df80d01007387 */ /* 0x000fe20000100800 */
[----:B------:R-:W4:Y:S02]  /*1cdc0*/  LDL.LU.64 R22, [R1+0xeb0] ;  /* 0x000eb00001167983 */ /* 0x000f240000300a00 */
[----:B------:R-:W4:Y:S02]  /*1cdd0*/  LDL.LU.64 R20, [R1+0xea8] ;  /* 0x000ea80001147983 */ /* 0x000f240000300a00 */
[----:B------:R-:W-:Y:S01]  /*1cde0*/  STL.64 [R1+0x8a0], R24 ;  /* 0x0008a01801007387 */ /* 0x000fe20000100a00 */
[----:B------:R1:W-:Y:S04]  /*1cdf0*/  STL.64 [R1+0x8a8], R26 ;  /* 0x0008a81a01007387 */ /* 0x0003e80000100a00 */
[----:B-1----:R-:W4:Y:S01]  /*1ce00*/  LDL.LU.64 R26, [R1+0xea0] ;  /* 0x000ea000011a7983 */ /* 0x002f220000300a00 */
[----:B------:R-:W4:Y:S02]  /*1ce10*/  LDL.LU.64 R24, [R1+0xe98] ;  /* 0x000e980001187983 */ /* 0x000f240000300a00 */
[----:B------:R-:W4:Y:S02]  /*1ce20*/  LDL.LU R16, [R1+0xc5c] ;  /* 0x000c5c0001107983 */ /* 0x000f240000300800 */
[----:B------:R-:W-:-:S02]  /*1ce30*/  IMAD.MOV.U32 R6, RZ, RZ, R29 ;  /* 0x000000ffff067224 */ /* 0x000fc400078e001d */
[----:B------:R-:W4:Y:S01]  /*1ce40*/  LDL.LU R29, [R1+0xe94] ;  /* 0x000e9400011d7983 */ /* 0x000f220000300800 */
[----:B--2---:R-:W-:Y:S02]  /*1ce50*/  IMAD.MOV.U32 R13, RZ, RZ, R2 ;  /* 0x000000ffff0d7224 */ /* 0x004fe400078e0002 */
[----:B---3--:R-:W-:Y:S01]  /*1ce60*/  IMAD.MOV.U32 R12, RZ, RZ, R3 ;  /* 0x000000ffff0c7224 */ /* 0x008fe200078e0003 */
[----:B------:R-:W2:Y:S01]  /*1ce70*/  LDL.LU R2, [R1+0xe90] ;  /* 0x000e900001027983 */ /* 0x000ea20000300800 */
[----:B------:R-:W2:Y:S02]  /*1ce80*/  LDL.LU R3, [R1+0xe8c] ;  /* 0x000e8c0001037983 */ /* 0x000ea40000300800 */
[----:B----4-:R-:W-:-:S04]  /*1ce90*/  IMAD.MOV.U32 R4, RZ, RZ, R20 ;  /* 0x000000ffff047224 */ /* 0x010fc800078e0014 */
[----:B------:R-:W-:-:S05]  /*1cea0*/  IMAD.WIDE R4, R18, 0x2, R4 ;  /* 0x0000000212047825 */ /* 0x000fca00078e0204 */
[----:B------:R-:W-:Y:S01]  /*1ceb0*/  STL [R1+0xd4c], R4 ;  /* 0x000d4c0401007387 */ /* 0x000fe20000100800 */
[----:B------:R-:W-:Y:S01]  /*1cec0*/  STL [R1+0xcac], R5 ;  /* 0x000cac0501007387 */ /* 0x000fe20000100800 */
[----:B------:R-:W-:Y:S02]  /*1ced0*/  HMMA.16816.F32 R24, R8, R22, R24 ;  /* 0x000000160818723c */ /* 0x000fe40000001818 */
[----:B------:R-:W3:Y:S01]  /*1cee0*/  LDL.LU R23, [R1+0xe88] ;  /* 0x000e880001177983 */ /* 0x000ee20000300800 */
[----:B------:R-:W-:Y:S02]  /*1cef0*/  IMAD.MOV.U32 R7, RZ, RZ, R21 ;  /* 0x000000ffff077224 */ /* 0x000fe400078e0015 */
[----:B------:R-:W-:-:S04]  /*1cf00*/  IMAD.WIDE R12, R18, 0x2, R12 ;  /* 0x00000002120c7825 */ /* 0x000fc800078e020c */
[----:B------:R-:W-:Y:S11]  /*1cf10*/  IMAD.WIDE R6, R18, 0x2, R6 ;  /* 0x0000000212067825 */ /* 0x000ff600078e0206 */
[----:B------:R-:W-:Y:S03]  /*1cf20*/  @!UPT UIADD3 URZ, URZ, URZ, URZ ;  /* 0x0000003f3f3ff290 */ /* 0x000fe6000fffe03f */
[----:B------:R-:W-:Y:S01]  /*1cf30*/  STL.64 [R1+0x890], R24 ;  /* 0x0008901801007387 */ /* 0x000fe20000100a00 */
[----:B------:R-:W-:Y:S02]  /*1cf40*/  STL.64 [R1+0x898], R26 ;  /* 0x0008981a01007387 */ /* 0x000fe40000100a00 */
[----:B------:R1:W-:Y:S02]  /*1cf50*/  STL [R1+0xdfc], R6 ;  /* 0x000dfc0601007387 */ /* 0x0003e40000100800 */
[----:B------:R4:W-:Y:S01]  /*1cf60*/  STL [R1+0xd50], R7 ;  /* 0x000d500701007387 */ /* 0x0009e20000100800 */
[----:B------:R-:W-:Y:S01]  /*1cf70*/  STL [R1+0xe00], R12 ;  /* 0x000e000c01007387 */ /* 0x000fe20000100800 */
[----:B------:R-:W-:Y:S02]  /*1cf80*/  STL [R1+0xd54], R13 ;  /* 0x000d540d01007387 */ /* 0x000fe40000100800 */
[----:B-1----:R-:W-:Y:S02]  /*1cf90*/  IMAD.MOV.U32 R6, RZ, RZ, R29 ;  /* 0x000000ffff067224 */ /* 0x002fe400078e001d */
[----:B------:R-:W3:Y:S01]  /*1cfa0*/  LDL.LU R29, [R1+0xe84] ;  /* 0x000e8400011d7983 */ /* 0x000ee20000300800 */
[----:B------:R-:W-:-:S02]  /*1cfb0*/  IMAD.MOV.U32 R4, RZ, RZ, R17 ;  /* 0x000000ffff047224 */ /* 0x000fc400078e0011 */
[----:B----4-:R-:W-:Y:S01]  /*1cfc0*/  IMAD.MOV.U32 R7, RZ, RZ, R19 ;  /* 0x000000ffff077224 */ /* 0x010fe200078e0013 */
[----:B------:R-:W-:-:S03]  /*1cfd0*/  IADD3 R16, R16, -0x1, RZ ;  /* 0xffffffff10107810 */ /* 0x000fc60007ffe0ff */
[----:B------:R-:W-:Y:S02]  /*1cfe0*/  IMAD.WIDE R6, R18, 0x2, R6 ;  /* 0x0000000212067825 */ /* 0x000fe400078e0206 */
[----:B------:R-:W-:Y:S01]  /*1cff0*/  STL [R1+0xc5c], R16 ;  /* 0x000c5c1001007387 */ /* 0x000fe20000100800 */
[----:B------:R-:W-:Y:S01]  /*1d000*/  ISETP.NE.U32.AND P0, PT, R16, RZ, PT ;  /* 0x000000ff1000720c */ /* 0x000fe20003f05070 */
[----:B------:R-:W-:-:S04]  /*1d010*/  IMAD.MOV.U32 R17, RZ, RZ, c[0x0][0x188] ;  /* 0x00006200ff117624 */ /* 0x000fc800078e00ff */
[----:B------:R-:W-:Y:S02]  /*1d020*/  IMAD.SHL.U32 R17, R17, 0x20, RZ ;  /* 0x0000002011117824 */ /* 0x000fe400078e00ff */
[----:B------:R-:W-:Y:S02]  /*1d030*/  IMAD.MOV.U32 R9, RZ, RZ, R26 ;  /* 0x000000ffff097224 */ /* 0x000fe400078e001a */
[----:B------:R-:W-:Y:S02]  /*1d040*/  IMAD.MOV.U32 R8, RZ, RZ, R27 ;  /* 0x000000ffff087224 */ /* 0x000fe400078e001b */
[----:B--2---:R-:W-:-:S04]  /*1d050*/  IMAD.WIDE R2, R17, 0x2, R2 ;  /* 0x0000000211027825 */ /* 0x004fc800078e0202 */
[----:B---3--:R-:W-:-:S04]  /*1d060*/  IMAD.MOV.U32 R5, RZ, RZ, R23 ;  /* 0x000000ffff057224 */ /* 0x008fc800078e0017 */
[----:B------:R-:W-:-:S05]  /*1d070*/  IMAD.WIDE R4, R18, 0x2, R4 ;  /* 0x0000000212047825 */ /* 0x000fca00078e0204 */
[----:B------:R1:W-:Y:S01]  /*1d080*/  STL [R1+0xe04], R4 ;  /* 0x000e040401007387 */ /* 0x0003e20000100800 */
[----:B------:R0:W-:Y:S02]  /*1d090*/  STL [R1+0xd58], R5 ;  /* 0x000d580501007387 */ /* 0x0001e40000100800 */
[----:B------:R0:W-:Y:S02]  /*1d0a0*/  STL [R1+0xe5c], R6 ;  /* 0x000e5c0601007387 */ /* 0x0001e40000100800 */
[----:B------:R0:W-:Y:S02]  /*1d0b0*/  STL [R1+0xe08], R7 ;  /* 0x000e080701007387 */ /* 0x0001e40000100800 */
[----:B-1----:R-:W-:Y:S02]  /*1d0c0*/  IMAD.MOV.U32 R4, RZ, RZ, R2 ;  /* 0x000000ffff047224 */ /* 0x002fe400078e0002 */
[----:B------:R-:W-:Y:S01]  /*1d0d0*/  IMAD.MOV.U32 R2, RZ, RZ, R3 ;  /* 0x000000ffff027224 */ /* 0x000fe200078e0003 */
[----:B------:R-:W-:Y:S01]  /*1d0e0*/  IADD3 R29, R29, -0x20, RZ ;  /* 0xffffffe01d1d7810 */ /* 0x000fe20007ffe0ff */
[----:B0-----:R-:W-:Y:S01]  /*1d0f0*/  @!P0 CALL.REL.NOINC `(.L_x_2) ;  /* 0x0000001000008944 */ /* 0x001fe20003c00000 */
[----:B------:R-:W-:Y:S05]  /*1d100*/  BRA `(.L_x_3) ;  /* 0xfffec78000007947 */ /* 0x000fea000383ffff */
.L_x_2:
[----:B------:R-:W-:-:S04]  /*1d110*/  NOP ;  /* 0x0000000000007918 */ /* 0x000fc80000000000 */
[----:B------:R-:W2:Y:S04]  /*1d120*/  LDL.LU R29, [R1+0xa28] ;  /* 0x000a2800011d7983 */ /* 0x000ea80000300800 */
[----:B--2---:R0:W-:Y:S04]  /*1d130*/  STL [R1+0x1258], R29 ;  /* 0x0012581d01007387 */ /* 0x0041e80000100800 */
[----:B0-----:R-:W2:Y:S04]  /*1d140*/  LDL.LU R29, [R1+0xa1c] ;  /* 0x000a1c00011d7983 */ /* 0x001ea80000300800 */
        /* <DEDUP_REMOVED lines=33> */
[----:B-----5:R-:W2:Y:S01]  /*1d360*/  LDL.LU R0, [R1+0x6ac] ;  /* 0x0006ac0001007983 */ /* 0x020ea20000300800 */
[----:B0-----:R-:W-:-:S03]  /*1d370*/  IMAD.MOV.U32 R29, RZ, RZ, R9 ;  /* 0x000000ffff1d7224 */ /* 0x001fc600078e0009 */
        /* <DEDUP_REMOVED lines=33> */
[----:B------:R-:W2:Y:S04]  /*1d590*/  LDL.LU R28, [R1+0x6a8] ;  /* 0x0006a800011c7983 */ /* 0x000ea80000300800 */
[----:B------:R-:W3:Y:S04]  /*1d5a0*/  LDL.LU R4, [R1+0x9e4] ;  /* 0x0009e40001047983 */ /* 0x000ee80000300800 */
[----:B------:R-:W3:Y:S04]  /*1d5b0*/  LDL.LU R2, [R1+0x9e0] ;  /* 0x0009e00001027983 */ /* 0x000ee80000300800 */
[----:B------:R-:W4:Y:S04]  /*1d5c0*/  LDL.LU R3, [R1+0xa14] ;  /* 0x000a140001037983 */ /* 0x000f280000300800 */
[----:B------:R-:W4:Y:S01]  /*1d5d0*/  LDL.LU R6, [R1+0xa10] ;  /* 0x000a100001067983 */ /* 0x000f220000300800 */
[----:B0-----:R-:W-:-:S03]  /*1d5e0*/  IMAD.MOV.U32 R0, RZ, RZ, R8 ;  /* 0x000000ffff007224 */ /* 0x001fc600078e0008 */
        /* <DEDUP_REMOVED lines=17> */
[----:B------:R-:W-:-:S03]  /*1d700*/  F2FP.PACK_AB R29, R0, R29 ;  /* 0x0000001d001d723e */ /* 0x000fc600000000ff */
[----:B------:R-:W2:Y:S04]  /*1d710*/  LDL.LU R17, [R1+0xb10] ;  /* 0x000b100001117983 */ /* 0x000ea80000300800 */
[----:B------:R-:W2:Y:S04]  /*1d720*/  LDL.LU R18, [R1+0xa44] ;  /* 0x000a440001127983 */ /* 0x000ea80000300800 */
[----:B------:R-:W2:Y:S04]  /*1d730*/  LDL.LU R19, [R1+0xa40] ;  /* 0x000a400001137983 */ /* 0x000ea80000300800 */
[----:B------:R0:W-:Y:S04]  /*1d740*/  STL [R1+0xea0], R15 ;  /* 0x000ea00f01007387 */ /* 0x0001e80000100800 */
[----:B0-----:R-:W2:Y:S04]  /*1d750*/  LDL.LU R15, [R1+0xa2c] ;  /* 0x000a2c00010f7983 */ /* 0x001ea80000300800 */
[----:B------:R0:W-:Y:S04]  /*1d760*/  STL [R1+0xe9c], R14 ;  /* 0x000e9c0e01007387 */ /* 0x0001e80000100800 */
[----:B0-----:R-:W2:Y:S04]  /*1d770*/  LDL.LU R14, [R1+0xa18] ;  /* 0x000a1800010e7983 */ /* 0x001ea80000300800 */
[----:B------:R-:W2:Y:S04]  /*1d780*/  LDL.LU R0, [R1+0x12e0] ;  /* 0x0012e00001007983 */ /* 0x000ea80000300800 */
[----:B------:R0:W-:Y:S04]  /*1d790*/  STL [R1+0x70c], R29 ;  /* 0x00070c1d01007387 */ /* 0x0001e80000100800 */
[----:B0-----:R-:W2:Y:S02]  /*1d7a0*/  LDL.LU R29, [R1+0x12dc] ;  /* 0x0012dc00011d7983 */ /* 0x001ea40000300800 */
[----:B--2---:R-:W-:-:S02]  /*1d7b0*/  F2FP.PACK_AB R29, R0, R29 ;  /* 0x0000001d001d723e */ /* 0x004fc400000000ff */
        /* <DEDUP_REMOVED lines=64> */
[----:B------:R-:W2:Y:S01]  /*1dbc0*/  LDL.LU R29, [R1+0x1258] ;  /* 0x00125800011d7983 */ /* 0x000ea20000300800 */
[----:B------:R-:W-:-:S03]  /*1dbd0*/  F2FP.PACK_AB R0, R0, R28 ;  /* 0x0000001c0000723e */ /* 0x000fc600000000ff */
[----:B------:R2:W-:Y:S01]  /*1dbe0*/  STL [R1+0x6c8], R14 ;  /* 0x0006c80e01007387 */ /* 0x0005e20000100800 */
[----:B---3--:R-:W-:Y:S02]  /*1dbf0*/  F2FP.PACK_AB R4, R4, R2 ;  /* 0x000000020404723e */ /* 0x008fe400000000ff */
[----:B----4-:R-:W-:Y:S02]  /*1dc00*/  F2FP.PACK_AB R2, R3, R6 ;  /* 0x000000060302723e */ /* 0x010fe400000000ff */
[----:B------:R-:W-:Y:S02]  /*1dc10*/  F2FP.PACK_AB R3, R12, R13 ;  /* 0x0000000d0c03723e */ /* 0x000fe400000000ff */
[----:B--2---:R-:W-:-:S05]  /*1dc20*/  F2FP.PACK_AB R14, R15, R29 ;  /* 0x0000001d0f0e723e */ /* 0x004fca00000000ff */
[----:B------:R-:W-:Y:S04]  /*1dc30*/  STL [R1+0x6c4], R14 ;  /* 0x0006c40e01007387 */ /* 0x000fe80000100800 */
[----:B------:R0:W-:Y:S04]  /*1dc40*/  STL [R1+0x6c0], R0 ;  /* 0x0006c00001007387 */ /* 0x0001e80000100800 */
[----:B------:R-:W-:Y:S01]  /*1dc50*/  STL [R1+0x6bc], R4 ;  /* 0x0006bc0401007387 */ /* 0x000fe20000100800 */
[----:B0-----:R-:W-:-:S03]  /*1dc60*/  F2FP.PACK_AB R0, R7, R5 ;  /* 0x000000050700723e */ /* 0x001fc600000000ff */
[----:B------:R0:W-:Y:S04]  /*1dc70*/  STL [R1+0x6b8], R2 ;  /* 0x0006b80201007387 */ /* 0x0001e80000100800 */
[----:B------:R1:W-:Y:S04]  /*1dc80*/  STL [R1+0x6b4], R0 ;  /* 0x0006b40001007387 */ /* 0x0003e80000100800 */
[----:B------:R2:W-:Y:S01]  /*1dc90*/  STL [R1+0x6b0], R3 ;  /* 0x0006b00301007387 */ /* 0x0005e20000100800 */
[----:B0-----:R-:W-:Y:S02]  /*1dca0*/  F2FP.PACK_AB R2, R8, R9 ;  /* 0x000000090802723e */ /* 0x001fe400000000ff */
[----:B-1----:R-:W-:-:S03]  /*1dcb0*/  F2FP.PACK_AB R0, R10, R11 ;  /* 0x0000000b0a00723e */ /* 0x002fc600000000ff */
[----:B------:R0:W-:Y:S01]  /*1dcc0*/  STL [R1+0x69c], R2 ;  /* 0x00069c0201007387 */ /* 0x0001e20000100800 */
[----:B--2---:R-:W-:-:S03]  /*1dcd0*/  F2FP.PACK_AB R3, R24, R25 ;  /* 0x000000191803723e */ /* 0x004fc600000000ff */
[----:B------:R1:W-:Y:S04]  /*1dce0*/  STL [R1+0x698], R0 ;  /* 0x0006980001007387 */ /* 0x0003e80000100800 */
[----:B------:R2:W-:Y:S01]  /*1dcf0*/  STL [R1+0x694], R3 ;  /* 0x0006940301007387 */ /* 0x0005e20000100800 */
[----:B0-----:R-:W-:Y:S02]  /*1dd00*/  F2FP.PACK_AB R2, R26, R27 ;  /* 0x0000001b1a02723e */ /* 0x001fe400000000ff */
[----:B-1----:R-:W-:-:S03]  /*1dd10*/  F2FP.PACK_AB R0, R20, R21 ;  /* 0x000000151400723e */ /* 0x002fc600000000ff */
[----:B------:R0:W-:Y:S01]  /*1dd20*/  STL [R1+0x690], R2 ;  /* 0x0006900201007387 */ /* 0x0001e20000100800 */
[----:B--2---:R-:W-:-:S03]  /*1dd30*/  F2FP.PACK_AB R3, R22, R23 ;  /* 0x000000171603723e */ /* 0x004fc600000000ff */
[----:B------:R1:W-:Y:S04]  /*1dd40*/  STL [R1+0x68c], R0 ;  /* 0x00068c0001007387 */ /* 0x0003e80000100800 */
[----:B------:R-:W-:Y:S04]  /*1dd50*/  STL [R1+0x688], R3 ;  /* 0x0006880301007387 */ /* 0x000fe80000100800 */
[----:B------:R-:W2:Y:S01]  /*1dd60*/  LDL.LU R14, [R1+0x958] ;  /* 0x00095800010e7983 */ /* 0x000ea20000300800 */
[----:B0-----:R-:W-:Y:S02]  /*1dd70*/  F2FP.PACK_AB R2, R16, R17 ;  /* 0x000000111002723e */ /* 0x001fe400000000ff */
[----:B-1----:R-:W-:-:S03]  /*1dd80*/  F2FP.PACK_AB R0, R18, R19 ;  /* 0x000000131200723e */ /* 0x002fc600000000ff */
[----:B------:R-:W-:Y:S04]  /*1dd90*/  STL [R1+0x684], R2 ;  /* 0x0006840201007387 */ /* 0x000fe80000100800 */
[----:B--2---:R0:W-:Y:S04]  /*1dda0*/  STL [R1+0x11d0], R14 ;  /* 0x0011d00e01007387 */ /* 0x0041e80000100800 */
[----:B------:R-:W-:Y:S04]  /*1ddb0*/  STL [R1+0x680], R0 ;  /* 0x0006800001007387 */ /* 0x000fe80000100800 */
        /* <DEDUP_REMOVED lines=33> */
[----:B------:R-:W3:Y:S04]  /*1dfd0*/  LDL.LU R15, [R1+0x96c] ;  /* 0x00096c00010f7983 */ /* 0x000ee80000300800 */
[----:B---3--:R0:W-:Y:S04]  /*1dfe0*/  STL [R1+0x11cc], R15 ;  /* 0x0011cc0f01007387 */ /* 0x0081e80000100800 */
[----:B0-----:R-:W3:Y:S04]  /*1dff0*/  LDL.LU R15, [R1+0x95c] ;  /* 0x00095c00010f7983 */ /* 0x001ee80000300800 */
        /* <DEDUP_REMOVED lines=33> */
[----:B0-----:R-:W2:Y:S04]  /*1e210*/  LDL.LU R15, [R1+0x99c] ;  /* 0x00099c00010f7983 */ /* 0x001ea80000300800 */
[----:B------:R-:W3:Y:S04]  /*1e220*/  LDL.LU R29, [R1+0x968] ;  /* 0x00096800011d7983 */ /* 0x000ee80000300800 */
[----:B------:R-:W4:Y:S04]  /*1e230*/  LDL.LU R0, [R1+0x56c] ;  /* 0x00056c0001007983 */ /* 0x000f280000300800 */
        /* <DEDUP_REMOVED lines=25> */
[----:B--2---:R-:W-:-:S03]  /*1e3d0*/  F2FP.PACK_AB R14, R15, R14 ;  /* 0x0000000e0f0e723e */ /* 0x004fc600000000ff */
        /* <DEDUP_REMOVED lines=69> */
[----:B----4-:R-:W-:-:S03]  /*1e830*/  F2FP.PACK_AB R0, R0, R28 ;  /* 0x0000001c0000723e */ /* 0x010fc600000000ff */
[----:B------:R2:W-:Y:S01]  /*1e840*/  STL [R1+0x638], R14 ;  /* 0x0006380e01007387 */ /* 0x0005e20000100800 */
[----:B---3--:R-:W-:Y:S02]  /*1e850*/  F2FP.PACK_AB R4, R4, R2 ;  /* 0x000000020404723e */ /* 0x008fe400000000ff */
[----:B------:R-:W-:Y:S02]  /*1e860*/  F2FP.PACK_AB R2, R3, R6 ;  /* 0x000000060302723e */ /* 0x000fe400000000ff */
        /* <DEDUP_REMOVED lines=779> */
[----:B------:R-:W2:Y:S03]  /*21920*/  LDL.LU R15, [R1+0xfac] ;  /* 0x000fac00010f7983 */ /* 0x000ea60000300800 */
[----:B------:R0:W-:Y:S02]  /*21930*/  STL [R1+0xe0], R14 ;  /* 0x0000e00e01007387 */ /* 0x0001e40000100800 */
[----:B0-----:R-:W2:Y:S02]  /*21940*/  LDL.LU R14, [R1+0xfa8] ;  /* 0x000fa800010e7983 */ /* 0x001ea40000300800 */
[----:B--2---:R-:W-:Y:S02]  /*21950*/  F2FP.PACK_AB R14, R15, R14 ;  /* 0x0000000e0f0e723e */ /* 0x004fe400000000ff */
[----:B------:R-:W2:Y:S03]  /*21960*/  LDL.LU R15, [R1+0xfa4] ;  /* 0x000fa400010f7983 */ /* 0x000ea60000300800 */
[----:B------:R0:W-:Y:S02]  /*21970*/  STL [R1+0xdc], R14 ;  /* 0x0000dc0e01007387 */ /* 0x0001e40000100800 */
[----:B0-----:R-:W2:Y:S02]  /*21980*/  LDL.LU R14, [R1+0xfa0] ;  /* 0x000fa000010e7983 */ /* 0x001ea40000300800 */
[----:B--2---:R-:W-:-:S02]  /*21990*/  F2FP.PACK_AB R14, R15, R14 ;  /* 0x0000000e0f0e723e */ /* 0x004fc400000000ff */
[----:B------:R-:W2:Y:S03]  /*219a0*/  LDL.LU R15, [R1+0xf9c] ;  /* 0x000f9c00010f7983 */ /* 0x000ea60000300800 */
[----:B------:R2:W-:Y:S01]  /*219b0*/  STL [R1+0xd8], R14 ;  /* 0x0000d80e01007387 */ /* 0x0005e20000100800 */
[----:B----4-:R-:W-:Y:S02]  /*219c0*/  F2FP.PACK_AB R0, R0, R28 ;  /* 0x0000001c0000723e */ /* 0x010fe400000000ff */
[----:B---3--:R-:W-:Y:S01]  /*219d0*/  F2FP.PACK_AB R4, R4, R2 ;  /* 0x000000020404723e */ /* 0x008fe200000000ff */
[----:B------:R-:W-:Y:S01]  /*219e0*/  F2FP.PACK_AB R2, R3, R6 ;  /* 0x000000060302723e */ /* 0x000fe200000000ff */
[----:B------:R-:W-:Y:S02]  /*219f0*/  F2FP.PACK_AB R3, R12, R13 ;  /* 0x0000000d0c03723e */ /* 0x000fe400000000ff */
[----:B--2---:R-:W-:-:S05]  /*21a00*/  F2FP.PACK_AB R14, R15, R29 ;  /* 0x0000001d0f0e723e */ /* 0x004fca00000000ff */
[----:B------:R-:W-:Y:S01]  /*21a10*/  STL [R1+0xd4], R14 ;  /* 0x0000d40e01007387 */ /* 0x000fe20000100800 */
[----:B------:R0:W-:Y:S02]  /*21a20*/  STL [R1+0xd0], R0 ;  /* 0x0000d00001007387 */ /* 0x0001e40000100800 */
[----:B------:R-:W-:Y:S02]  /*21a30*/  STL [R1+0xcc], R4 ;  /* 0x0000cc0401007387 */ /* 0x000fe40000100800 */
[----:B------:R1:W-:Y:S01]  /*21a40*/  STL [R1+0xc8], R2 ;  /* 0x0000c80201007387 */ /* 0x0003e20000100800 */
[----:B0-----:R-:W-:Y:S02]  /*21a50*/  F2FP.PACK_AB R0, R7, R5 ;  /* 0x000000050700723e */ /* 0x001fe400000000ff */
[----:B-1----:R-:W-:-:S03]  /*21a60*/  F2FP.PACK_AB R2, R8, R9 ;  /* 0x000000090802723e */ /* 0x002fc600000000ff */
[----:B------:R0:W-:Y:S01]  /*21a70*/  STL [R1+0xc4], R0 ;  /* 0x0000c40001007387 */ /* 0x0001e20000100800 */
[----:B------:R1:W-:Y:S02]  /*21a80*/  STL [R1+0xc0], R3 ;  /* 0x0000c00301007387 */ /* 0x0003e40000100800 */
[----:B------:R2:W-:Y:S01]  /*21a90*/  STL [R1+0xbc], R2 ;  /* 0x0000bc0201007387 */ /* 0x0005e20000100800 */
[----:B0-----:R-:W-:Y:S02]  /*21aa0*/  F2FP.PACK_AB R0, R10, R11 ;  /* 0x0000000b0a00723e */ /* 0x001fe400000000ff */
[----:B-1----:R-:W-:Y:S02]  /*21ab0*/  F2FP.PACK_AB R3, R24, R25 ;  /* 0x000000191803723e */ /* 0x002fe400000000ff */
[----:B--2---:R-:W-:Y:S01]  /*21ac0*/  F2FP.PACK_AB R2, R26, R27 ;  /* 0x0000001b1a02723e */ /* 0x004fe200000000ff */
[----:B------:R0:W-:Y:S02]  /*21ad0*/  STL [R1+0xb8], R0 ;  /* 0x0000b80001007387 */ /* 0x0001e40000100800 */
[----:B------:R1:W-:Y:S02]  /*21ae0*/  STL [R1+0xb4], R3 ;  /* 0x0000b40301007387 */ /* 0x0003e40000100800 */
[----:B------:R2:W-:Y:S01]  /*21af0*/  STL [R1+0xb0], R2 ;  /* 0x0000b00201007387 */ /* 0x0005e20000100800 */
[----:B0-----:R-:W-:-:S02]  /*21b00*/  F2FP.PACK_AB R0, R20, R21 ;  /* 0x000000151400723e */ /* 0x001fc400000000ff */
[----:B-1----:R-:W-:-:S03]  /*21b10*/  F2FP.PACK_AB R3, R22, R23 ;  /* 0x000000171603723e */ /* 0x002fc600000000ff */
[----:B------:R0:W-:Y:S02]  /*21b20*/  STL [R1+0xac], R0 ;  /* 0x0000ac0001007387 */ /* 0x0001e40000100800 */
[----:B------:R-:W-:Y:S02]  /*21b30*/  STL [R1+0xa8], R3 ;  /* 0x0000a80301007387 */ /* 0x000fe40000100800 */
[----:B------:R-:W3:Y:S01]  /*21b40*/  LDL.LU R14, [R1+0x1d8] ;  /* 0x0001d800010e7983 */ /* 0x000ee20000300800 */
[----:B--2---:R-:W-:Y:S02]  /*21b50*/  F2FP.PACK_AB R2, R16, R17 ;  /* 0x000000111002723e */ /* 0x004fe400000000ff */
[----:B0-----:R-:W-:-:S03]  /*21b60*/  F2FP.PACK_AB R0, R18, R19 ;  /* 0x000000131200723e */ /* 0x001fc600000000ff */
[----:B------:R-:W-:Y:S04]  /*21b70*/  STL [R1+0xa4], R2 ;  /* 0x0000a40201007387 */ /* 0x000fe80000100800 */
[----:B---3--:R0:W-:Y:S01]  /*21b80*/  STL [R1+0xf14], R14 ;  /* 0x000f140e01007387 */ /* 0x0081e20000100800 */
[----:B------:R-:W-:Y:S03]  /*21b90*/  STL [R1+0xa0], R0 ;  /* 0x0000a00001007387 */ /* 0x000fe60000100800 */
        /* <DEDUP_REMOVED lines=32> */
[----:B0-----:R-:W2:Y:S01]  /*21da0*/  LDL.LU R14, [R1+0x188] ;  /* 0x00018800010e7983 */ /* 0x001ea20000300800 */
[----:B------:R-:W3:Y:S03]  /*21db0*/  LDL.LU R15, [R1+0x1bc] ;  /* 0x0001bc00010f7983 */ /* 0x000ee60000300800 */
        /* <DEDUP_REMOVED lines=35> */
[----:B0-----:R-:W2:Y:S01]  /*21ff0*/  LDL.LU R15, [R1+0x18c] ;  /* 0x00018c00010f7983 */ /* 0x001ea20000300800 */
[----:B------:R-:W3:Y:S02]  /*22000*/  LDL.LU R29, [R1+0x1b8] ;  /* 0x0001b800011d7983 */ /* 0x000ee40000300800 */
[----:B------:R-:W4:Y:S02]  /*22010*/  LDL.LU R0, [R1+0x19c] ;  /* 0x00019c0001007983 */ /* 0x000f240000300800 */
[----:B------:R-:W4:Y:S01]  /*22020*/  LDL.LU R28, [R1+0x198] ;  /* 0x00019800011c7983 */ /* 0x000f220000300800 */
[----:B------:R-:W3:Y:S01]  /*22030*/  LDL.LU R4, [R1+0x214] ;  /* 0x0002140001047983 */ /* 0x000ee20000300800 */
[----:B------:R-:W3:Y:S02]  /*22040*/  LDL.LU R2, [R1+0x210] ;  /* 0x0002100001027983 */ /* 0x000ee40000300800 */
[----:B------:R-:W3:Y:S02]  /*22050*/  LDL.LU R3, [R1+0x1d4] ;  /* 0x0001d40001037983 */ /* 0x000ee40000300800 */
[----:B------:R-:W3:Y:S01]  /*22060*/  LDL.LU R6, [R1+0x1d0] ;  /* 0x0001d00001067983 */ /* 0x000ee20000300800 */
        /* <DEDUP_REMOVED lines=90> */
[----:B------:R2:W-:Y:S01]  /*22610*/  STL [R1+0x58], R14 ;  /* 0x0000580e01007387 */ /* 0x0005e20000100800 */
[----:B----4-:R-:W-:-:S02]  /*22620*/  F2FP.PACK_AB R0, R0, R28 ;  /* 0x0000001c0000723e */ /* 0x010fc400000000ff */
        /* <DEDUP_REMOVED lines=63> */
[----:B------:R-:W3:Y:S03]  /*22a20*/  LDL.LU R25, [R1+0xab8] ;  /* 0x000ab80001197983 */ /* 0x000ee60000300800 */
[----:B---3--:R0:W-:Y:S04]  /*22a30*/  STL [R1+0xec8], R25 ;  /* 0x000ec81901007387 */ /* 0x0081e80000100800 */
[----:B0-----:R-:W3:Y:S01]  /*22a40*/  LDL.LU R25, [R1+0xafc] ;  /* 0x000afc0001197983 */ /* 0x001ee20000300800 */
[----:B------:R-:W4:Y:S03]  /*22a50*/  LDL.LU R24, [R1+0x4e8] ;  /* 0x0004e80001187983 */ /* 0x000f260000300800 */
[----:B----4-:R0:W-:Y:S04]  /*22a60*/  STL [R1+0xec4], R24 ;  /* 0x000ec41801007387 */ /* 0x0101e80000100800 */
[----:B0-----:R-:W4:Y:S01]  /*22a70*/  LDL.LU R24, [R1+0xabc] ;  /* 0x000abc0001187983 */ /* 0x001f220000300800 */
[----:B------:R-:W2:Y:S03]  /*22a80*/  LDL.LU R7, [R1+0xb30] ;  /* 0x000b300001077983 */ /* 0x000ea60000300800 */
[----:B--2---:R0:W-:Y:S04]  /*22a90*/  STL [R1+0xec0], R7 ;  /* 0x000ec00701007387 */ /* 0x0041e80000100800 */
[----:B0-----:R-:W2:Y:S01]  /*22aa0*/  LDL.LU R7, [R1+0x4ec] ;  /* 0x0004ec0001077983 */ /* 0x001ea20000300800 */
        /* <DEDUP_REMOVED lines=21> */
[----:B------:R-:W2:Y:S02]  /*22c00*/  LDL.LU R8, [R1+0x2c8] ;  /* 0x0002c80001087983 */ /* 0x000ea40000300800 */
[----:B------:R-:W2:Y:S02]  /*22c10*/  LDL.LU R14, [R1+0x344] ;  /* 0x00034400010e7983 */ /* 0x000ea40000300800 */
[----:B------:R-:W2:Y:S02]  /*22c20*/  LDL.LU R13, [R1+0x2d0] ;  /* 0x0002d000010d7983 */ /* 0x000ea40000300800 */
        /* <DEDUP_REMOVED lines=14> */
[----:B------:R-:W2:Y:S01]  /*22d10*/  LDL.LU R29, [R1+0x5ac] ;  /* 0x0005ac00011d7983 */ /* 0x000ea20000300800 */
[----:B------:R-:W-:-:S02]  /*22d20*/  F2FP.PACK_AB R27, R26, R27 ;  /* 0x0000001b1a1b723e */ /* 0x000fc400000000ff */
[----:B--2---:R0:W-:Y:S04]  /*22d30*/  STL [R1+0xe84], R29 ;  /* 0x000e841d01007387 */ /* 0x0041e80000100800 */
[----:B0-----:R-:W2:Y:S01]  /*22d40*/  LDL.LU R29, [R1+0xc4c] ;  /* 0x000c4c00011d7983 */ /* 0x001ea20000300800 */
        /* <DEDUP_REMOVED lines=38> */
[----:B------:R0:W-:Y:S02]  /*22fb0*/  STL [R1], R27 ;  /* 0x0000001b01007387 */ /* 0x0001e40000100800 */
[----:B0-----:R-:W2:Y:S02]  /*22fc0*/  LDL.LU R27, [R1+0xed0] ;  /* 0x000ed000011b7983 */ /* 0x001ea40000300800 */
[----:B--2---:R-:W-:Y:S02]  /*22fd0*/  F2FP.PACK_AB R27, R26, R27 ;  /* 0x0000001b1a1b723e */ /* 0x004fe400000000ff */
[----:B------:R-:W3:Y:S02]  /*22fe0*/  LDL.LU R26, [R1+0xecc] ;  /* 0x000ecc00011a7983 */ /* 0x000ee40000300800 */
[----:B---3--:R-:W-:-:S02]  /*22ff0*/  F2FP.PACK_AB R26, R25, R26 ;  /* 0x0000001a191a723e */ /* 0x008fc400000000ff */
[----:B------:R-:W4:Y:S02]  /*23000*/  LDL.LU R25, [R1+0xec8] ;  /* 0x000ec80001197983 */ /* 0x000f240000300800 */
[----:B----4-:R-:W-:Y:S02]  /*23010*/  F2FP.PACK_AB R25, R24, R25 ;  /* 0x000000191819723e */ /* 0x010fe400000000ff */
[----:B------:R-:W2:Y:S02]  /*23020*/  LDL.LU R24, [R1+0xec4] ;  /* 0x000ec40001187983 */ /* 0x000ea40000300800 */
[----:B--2---:R-:W-:Y:S02]  /*23030*/  F2FP.PACK_AB R24, R7, R24 ;  /* 0x000000180718723e */ /* 0x004fe400000000ff */
[----:B------:R-:W2:Y:S02]  /*23040*/  LDL.LU R7, [R1+0xec0] ;  /* 0x000ec00001077983 */ /* 0x000ea40000300800 */
[----:B--2---:R-:W-:-:S02]  /*23050*/  F2FP.PACK_AB R7, R6, R7 ;  /* 0x000000070607723e */ /* 0x004fc400000000ff */
[----:B------:R-:W2:Y:S02]  /*23060*/  LDL.LU R6, [R1+0xebc] ;  /* 0x000ebc0001067983 */ /* 0x000ea40000300800 */
[----:B--2---:R-:W-:Y:S02]  /*23070*/  F2FP.PACK_AB R6, R5, R6 ;  /* 0x000000060506723e */ /* 0x004fe400000000ff */
        /* <DEDUP_REMOVED lines=26> */
[----:B------:R-:W2:Y:S01]  /*23220*/  LDL.LU R29, [R1+0xe84] ;  /* 0x000e8400011d7983 */ /* 0x000ea20000300800 */
[----:B------:R-:W-:Y:S02]  /*23230*/  F2FP.PACK_AB R23, R0, R23 ;  /* 0x000000170017723e */ /* 0x000fe400000000ff */
[----:B------:R-:W-:-:S02]  /*23240*/  F2FP.PACK_AB R22, R28, R22 ;  /* 0x000000161c16723e */ /* 0x000fc400000000ff */
[----:B------:R-:W-:Y:S02]  /*23250*/  F2FP.PACK_AB R21, R2, R21 ;  /* 0x000000150215723e */ /* 0x000fe400000000ff */
[----:B------:R-:W-:Y:S02]  /*23260*/  F2FP.PACK_AB R20, R3, R20 ;  /* 0x000000140314723e */ /* 0x000fe400000000ff */
[----:B--2---:R-:W-:Y:S02]  /*23270*/  F2FP.PACK_AB R16, R29, R16 ;  /* 0x000000101d10723e */ /* 0x004fe400000000ff */
.L_x_1:
[----:B-1----:R-:W2:Y:S04]  /*23280*/  LDL.LU R0, [R1+0xe60] ;  /* 0x000e600001007983 */ /* 0x002ea80000300800 */
[----:B------:R-:W1:Y:S04]  /*23290*/  S2R R29, SR_TID.X ;  /* 0x00000000001d7919 */ /* 0x000e680000002100 */
[----:B0-----:R-:W0:Y:S01]  /*232a0*/  S2R R28, SR_TID.X ;  /* 0x00000000001c7919 */ /* 0x001e220000002100 */
[----:B-1----:R-:W-:-:S02]  /*232b0*/  IMAD.SHL.U32 R3, R29, 0x800, RZ ;  /* 0x000008001d037824 */ /* 0x002fc400078e00ff */
[----:B------:R-:W-:-:S03]  /*232c0*/  IMAD.SHL.U32 R2, R29, 0x80, RZ ;  /* 0x000000801d027824 */ /* 0x000fc600078e00ff */
[----:B------:R-:W-:Y:S02]  /*232d0*/  LOP3.LUT R3, R3, 0xc000, RZ, 0xc0, !PT ;  /* 0x0000c00003037812 */ /* 0x000fe400078ec0ff */
[----:B------:R-:W-:Y:S01]  /*232e0*/  LOP3.LUT R2, R2, 0x3000, RZ, 0xc0, !PT ;  /* 0x0000300002027812 */ /* 0x000fe200078ec0ff */
[----:B------:R-:W-:Y:S01]  /*232f0*/  BAR.SYNC.DEFER_BLOCKING 0x0 ;  /* 0x0000000000007b1d */ /* 0x000fe20000010000 */
[----:B--2---:R-:W-:-:S04]  /*23300*/  LOP3.LUT R0, R0, 0x100, RZ, 0xc0, !PT ;  /* 0x0000010000007812 */ /* 0x004fc800078ec0ff */
[----:B------:R-:W-:Y:S01]  /*23310*/  IADD3 R2, R2, R0, R3 ;  /* 0x0000000002027210 */ /* 0x000fe20007ffe003 */
[C---:B------:R-:W-:Y:S01]  /*23320*/  IMAD.SHL.U32 R0, R29.reuse, 0x20, RZ ;  /* 0x000000201d007824 */ /* 0x040fe200078e00ff */
[----:B0-----:R-:W-:Y:S01]  /*23330*/  LOP3.LUT R3, R28, 0xff, RZ, 0xc0, !PT ;  /* 0x000000ff1c037812 */ /* 0x001fe200078ec0ff */
[----:B------:R-:W-:-:S03]  /*23340*/  IMAD.SHL.U32 R28, R29, 0x2000, RZ ;  /* 0x000020001d1c7824 */ /* 0x000fc600078e00ff */
[----:B------:R-:W-:Y:S02]  /*23350*/  LOP3.LUT R0, R0, 0x60, RZ, 0xc0, !PT ;  /* 0x0000006000007812 */ /* 0x000fe400078ec0ff */
[----:B------:R-:W-:-:S05]  /*23360*/  LOP3.LUT R28, R28, 0xc000, RZ, 0xc0, !PT ;  /* 0x0000c0001c1c7812 */ /* 0x000fca00078ec0ff */
[----:B------:R-:W-:Y:S02]  /*23370*/  IMAD R28, R3, 0x10, R28 ;  /* 0x00000010031c7824 */ /* 0x000fe400078e021c */
[----:B------:R-:W-:-:S05]  /*23380*/  IMAD.SHL.U32 R3, R29, 0x4, RZ ;  /* 0x000000041d037824 */ /* 0x000fca00078e00ff */
[----:B------:R-:W-:-:S05]  /*23390*/  LOP3.LUT R0, R0, 0x70, R3, 0x78, !PT ;  /* 0x0000007000007812 */ /* 0x000fca00078e7803 */
[----:B------:R-:W-:-:S05]  /*233a0*/  IMAD.IADD R0, R2, 0x1, R0 ;  /* 0x0000000102007824 */ /* 0x000fca00078e0200 */
[----:B------:R0:W-:Y:S04]  /*233b0*/  STS.128 [R0], R20 ;  /* 0x0000001400007388 */ /* 0x0001e80000000c00 */
[----:B0-----:R-:W2:Y:S04]  /*233c0*/  LDL.LU R20, [R1+0x90] ;  /* 0x0000900001147983 */ /* 0x001ea80000300800 */
[----:B------:R-:W2:Y:S04]  /*233d0*/  LDL.LU R21, [R1+0x94] ;  /* 0x0000940001157983 */ /* 0x000ea80000300800 */
[----:B------:R-:W3:Y:S04]  /*233e0*/  LDL.LU R22, [R1+0x98] ;  /* 0x0000980001167983 */ /* 0x000ee80000300800 */
[----:B------:R-:W3:Y:S04]  /*233f0*/  LDL.LU R23, [R1+0x9c] ;  /* 0x00009c0001177983 */ /* 0x000ee80000300800 */
[----:B---3--:R-:W-:Y:S04]  /*23400*/  STL.64 [R1+0x1100], R22 ;  /* 0x0011001601007387 */ /* 0x008fe80000100a00 */
[----:B--2---:R0:W-:Y:S04]  /*23410*/  STL.64 [R1+0x10f8], R20 ;  /* 0x0010f81401007387 */ /* 0x0041e80000100a00 */
        /* <DEDUP_REMOVED lines=22> */
[----:B------:R-:W-:Y:S04]  /*23580*/  STS.128 [R0+0x80], R16 ;  /* 0x0000801000007388 */ /* 0x000fe80000000c00 */
[----:B---3--:R-:W-:Y:S04]  /*23590*/  STL.64 [R1+0x1140], R22 ;  /* 0x0011401601007387 */ /* 0x008fe80000100a00 */
[----:B--2---:R0:W-:Y:S04]  /*235a0*/  STL.64 [R1+0x1138], R20 ;  /* 0x0011381401007387 */ /* 0x0041e80000100a00 */
[----:B0-----:R-:W2:Y:S04]  /*235b0*/  LDL.LU R20, [R1] ;  /* 0x0000000001147983 */ /* 0x001ea80000300800 */
[----:B------:R-:W2:Y:S04]  /*235c0*/  LDL.LU R21, [R1+0x4] ;  /* 0x0000040001157983 */ /* 0x000ea80000300800 */
[----:B------:R-:W2:Y:S04]  /*235d0*/  LDL.LU R22, [R1+0x8] ;  /* 0x0000080001167983 */ /* 0x000ea80000300800 */
[----:B------:R-:W2:Y:S04]  /*235e0*/  LDL.LU R23, [R1+0xc] ;  /* 0x00000c0001177983 */ /* 0x000ea80000300800 */
[----:B------:R-:W3:Y:S04]  /*235f0*/  LDL.LU R16, [R1+0x80] ;  /* 0x0000800001107983 */ /* 0x000ee80000300800 */
[----:B------:R-:W3:Y:S04]  /*23600*/  LDL.LU R17, [R1+0x84] ;  /* 0x0000840001117983 */ /* 0x000ee80000300800 */
[----:B------:R-:W3:Y:S04]  /*23610*/  LDL.LU R18, [R1+0x88] ;  /* 0x0000880001127983 */ /* 0x000ee80000300800 */
[----:B------:R-:W3:Y:S04]  /*23620*/  LDL.LU R19, [R1+0x8c] ;  /* 0x00008c0001137983 */ /* 0x000ee80000300800 */
[----:B------:R0:W-:Y:S04]  /*23630*/  STS.128 [R0+0x200], R12 ;  /* 0x0002000c00007388 */ /* 0x0001e80000000c00 */
[----:B------:R1:W-:Y:S04]  /*23640*/  STS.128 [R0+0x280], R8 ;  /* 0x0002800800007388 */ /* 0x0003e80000000c00 */
[----:B------:R4:W-:Y:S04]  /*23650*/  STS.128 [R0+0x400], R4 ;  /* 0x0004000400007388 */ /* 0x0009e80000000c00 */
[----:B0-----:R-:W5:Y:S04]  /*23660*/  LDL.LU R12, [R1+0x70] ;  /* 0x00007000010c7983 */ /* 0x001f680000300800 */
[----:B------:R-:W5:Y:S04]  /*23670*/  LDL.LU R13, [R1+0x74] ;  /* 0x00007400010d7983 */ /* 0x000f680000300800 */
[----:B------:R-:W5:Y:S04]  /*23680*/  LDL.LU R14, [R1+0x78] ;  /* 0x00007800010e7983 */ /* 0x000f680000300800 */
[----:B------:R-:W5:Y:S04]  /*23690*/  LDL.LU R15, [R1+0x7c] ;  /* 0x00007c00010f7983 */ /* 0x000f680000300800 */
[----:B-1----:R-:W3:Y:S04]  /*236a0*/  LDL.LU R8, [R1+0x60] ;  /* 0x0000600001087983 */ /* 0x002ee80000300800 */
[----:B------:R-:W3:Y:S04]  /*236b0*/  LDL.LU R9, [R1+0x64] ;  /* 0x0000640001097983 */ /* 0x000ee80000300800 */
[----:B------:R-:W3:Y:S04]  /*236c0*/  LDL.LU R10, [R1+0x68] ;  /* 0x00006800010a7983 */ /* 0x000ee80000300800 */
[----:B------:R-:W3:Y:S04]  /*236d0*/  LDL.LU R11, [R1+0x6c] ;  /* 0x00006c00010b7983 */ /* 0x000ee80000300800 */
[----:B----4-:R-:W4:Y:S04]  /*236e0*/  LDL.LU R4, [R1+0x50] ;  /* 0x0000500001047983 */ /* 0x010f280000300800 */
[----:B------:R-:W4:Y:S04]  /*236f0*/  LDL.LU R5, [R1+0x54] ;  /* 0x0000540001057983 */ /* 0x000f280000300800 */
[----:B------:R-:W4:Y:S04]  /*23700*/  LDL.LU R6, [R1+0x58] ;  /* 0x0000580001067983 */ /* 0x000f280000300800 */
[----:B------:R-:W4:Y:S04]  /*23710*/  LDL.LU R7, [R1+0x5c] ;  /* 0x00005c0001077983 */ /* 0x000f280000300800 */
[----:B------:R-:W-:Y:S04]  /*23720*/  STS.128 [R0+0x480], R24 ;  /* 0x0004801800007388 */ /* 0x000fe80000000c00 */
[----:B--2---:R0:W-:Y:S04]  /*23730*/  STS.128 [R0+0x600], R20 ;  /* 0x0006001400007388 */ /* 0x0041e80000000c00 */
[----:B0-----:R-:W2:Y:S04]  /*23740*/  LDL.LU.64 R22, [R1+0x1140] ;  /* 0x0011400001167983 */ /* 0x001ea80000300a00 */
[----:B------:R-:W2:Y:S04]  /*23750*/  LDL.LU.64 R20, [R1+0x1138] ;  /* 0x0011380001147983 */ /* 0x000ea80000300a00 */
        /* <DEDUP_REMOVED lines=11> */
[----:B------:R-:W2:Y:S01]  /*23810*/  LDL.LU.64 R20, [R1+0x10f8] ;  /* 0x0010f80001147983 */ /* 0x000ea20000300a00 */
[----:B------:R-:W-:-:S02]  /*23820*/  LOP3.LUT R29, R28, 0x20, RZ, 0x3c, !PT ;  /* 0x000000201c1d7812 */ /* 0x000fc400078e3cff */
[C---:B------:R-:W-:Y:S01]  /*23830*/  LOP3.LUT R2, R28.reuse, 0x40, RZ, 0x3c, !PT ;  /* 0x000000401c027812 */ /* 0x040fe200078e3cff */
[----:B----4-:R-:W-:Y:S01]  /*23840*/  STS.128 [R0+0xa80], R4 ;  /* 0x000a800400007388 */ /* 0x010fe20000000c00 */
[----:B------:R-:W-:-:S03]  /*23850*/  LOP3.LUT R26, R28, 0x60, RZ, 0x3c, !PT ;  /* 0x000000601c1a7812 */ /* 0x000fc600078e3cff */
[----:B---3--:R-:W-:Y:S04]  /*23860*/  STS.128 [R0+0xc00], R8 ;  /* 0x000c000800007388 */ /* 0x008fe80000000c00 */
[----:B-----5:R-:W-:Y:S04]  /*23870*/  STS.128 [R0+0xc80], R12 ;  /* 0x000c800c00007388 */ /* 0x020fe80000000c00 */
[----:B------:R-:W-:Y:S04]  /*23880*/  STS.128 [R0+0xe00], R16 ;  /* 0x000e001000007388 */ /* 0x000fe80000000c00 */
[----:B--2---:R-:W-:Y:S04]  /*23890*/  STS.128 [R0+0xe80], R20 ;  /* 0x000e801400007388 */ /* 0x004fe80000000c00 */
[----:B------:R-:W-:Y:S06]  /*238a0*/  BAR.SYNC.DEFER_BLOCKING 0x0 ;  /* 0x0000000000007b1d */ /* 0x000fec0000010000 */
[----:B------:R-:W0:Y:S04]  /*238b0*/  LDS.128 R4, [R28] ;  /* 0x000000001c047984 */ /* 0x000e280000000c00 */
[----:B0-----:R-:W-:Y:S01]  /*238c0*/  STL [R1+0x4], R5 ;  /* 0x0000040501007387 */ /* 0x001fe20000100800 */
[----:B------:R-:W-:-:S03]  /*238d0*/  IMAD.MOV.U32 R25, RZ, RZ, R4 ;  /* 0x000000ffff197224 */ /* 0x000fc600078e0004 */
[----:B------:R-:W-:Y:S04]  /*238e0*/  STL.64 [R1+0x8], R6 ;  /* 0x0000080601007387 */ /* 0x000fe80000100a00 */
[----:B------:R-:W0:Y:S04]  /*238f0*/  LDS.128 R4, [R28+0x1000] ;  /* 0x001000001c047984 */ /* 0x000e280000000c00 */
[----:B------:R-:W2:Y:S04]  /*23900*/  LDL.LU R16, [R1+0x200] ;  /* 0x0002000001107983 */ /* 0x000ea80000300800 */
[----:B0-----:R-:W-:Y:S04]  /*23910*/  STL.64 [R1+0x40], R4 ;  /* 0x0000400401007387 */ /* 0x001fe80000100a00 */
[----:B------:R-:W-:Y:S04]  /*23920*/  STL.64 [R1+0x48], R6 ;  /* 0x0000480601007387 */ /* 0x000fe80000100a00 */
[----:B------:R-:W2:Y:S04]  /*23930*/  LDL.LU R17, [R1+0x204] ;  /* 0x0002040001117983 */ /* 0x000ea80000300800 */
[----:B------:R-:W3:Y:S04]  /*23940*/  LDL.LU R18, [R1+0x208] ;  /* 0x0002080001127983 */ /* 0x000ee80000300800 */
[----:B------:R-:W3:Y:S04]  /*23950*/  LDL.LU R19, [R1+0x20c] ;  /* 0x00020c0001137983 */ /* 0x000ee80000300800 */
[----:B---3--:R-:W-:Y:S04]  /*23960*/  STL.64 [R1+0x1040], R18 ;  /* 0x0010401201007387 */ /* 0x008fe80000100a00 */
[----:B--2---:R0:W-:Y:S04]  /*23970*/  STL.64 [R1+0x1038], R16 ;  /* 0x0010381001007387 */ /* 0x0041e80000100a00 */
[----:B------:R-:W2:Y:S04]  /*23980*/  LDL.LU R12, [R1+0x1f0] ;  /* 0x0001f000010c7983 */ /* 0x000ea80000300800 */
        /* <DEDUP_REMOVED lines=11> */
[----:B0-----:R-:W3:Y:S04]  /*23a40*/  LDL.LU R16, [R1+0x1a0] ;  /* 0x0001a00001107983 */ /* 0x001ee80000300800 */
[----:B------:R-:W3:Y:S04]  /*23a50*/  LDL.LU R17, [R1+0x1a4] ;  /* 0x0001a40001117983 */ /* 0x000ee80000300800 */
[----:B------:R-:W4:Y:S04]  /*23a60*/  LDL.LU R18, [R1+0x1a8] ;  /* 0x0001a80001127983 */ /* 0x000f280000300800 */
[----:B------:R-:W4:Y:S04]  /*23a70*/  LDL.LU R19, [R1+0x1ac] ;  /* 0x0001ac0001137983 */ /* 0x000f280000300800 */
[----:B----4-:R-:W-:Y:S04]  /*23a80*/  STL.64 [R1+0x1070], R18 ;  /* 0x0010701201007387 */ /* 0x010fe80000100a00 */
[----:B---3--:R-:W-:Y:S04]  /*23a90*/  STL.64 [R1+0x1068], R16 ;  /* 0x0010681001007387 */ /* 0x008fe80000100a00 */
[----:B-1----:R-:W3:Y:S04]  /*23aa0*/  LDL.LU R12, [R1+0x170] ;  /* 0x00017000010c7983 */ /* 0x002ee80000300800 */
[----:B------:R-:W3:Y:S04]  /*23ab0*/  LDL.LU R13, [R1+0x174] ;  /* 0x00017400010d7983 */ /* 0x000ee80000300800 */
[----:B------:R-:W4:Y:S04]  /*23ac0*/  LDL.LU R14, [R1+0x178] ;  /* 0x00017800010e7983 */ /* 0x000f280000300800 */
[----:B------:R-:W4:Y:S04]  /*23ad0*/  LDL.LU R15, [R1+0x17c] ;  /* 0x00017c00010f7983 */ /* 0x000f280000300800 */
[----:B----4-:R-:W-:Y:S04]  /*23ae0*/  STL.64 [R1+0x1080], R14 ;  /* 0x0010800e01007387 */ /* 0x010fe80000100a00 */
[----:B---3--:R0:W-:Y:S04]  /*23af0*/  STL.64 [R1+0x1078], R12 ;  /* 0x0010780c01007387 */ /* 0x0081e80000100a00 */
[----:B--2---:R-:W2:Y:S04]  /*23b00*/  LDL.LU R8, [R1+0x130] ;  /* 0x0001300001087983 */ /* 0x004ea80000300800 */
        /* <DEDUP_REMOVED lines=11> */
[----:B-1----:R-:W2:Y:S04]  /*23bc0*/  LDL.LU R8, [R1+0xf0] ;  /* 0x0000f00001087983 */ /* 0x002ea80000300800 */
[----:B------:R-:W2:Y:S04]  /*23bd0*/  LDL.LU R9, [R1+0xf4] ;  /* 0x0000f40001097983 */ /* 0x000ea80000300800 */
[----:B------:R-:W3:Y:S04]  /*23be0*/  LDL.LU R10, [R1+0xf8] ;  /* 0x0000f800010a7983 */ /* 0x000ee80000300800 */
[----:B------:R-:W3:Y:S04]  /*23bf0*/  LDL.LU R11, [R1+0xfc] ;  /* 0x0000fc00010b7983 */ /* 0x000ee80000300800 */
[----:B---3--:R-:W-:Y:S04]  /*23c00*/  STL.64 [R1+0x10b0], R10 ;  /* 0x0010b00a01007387 */ /* 0x008fe80000100a00 */
[----:B--2---:R-:W-:Y:S04]  /*23c10*/  STL.64 [R1+0x10a8], R8 ;  /* 0x0010a80801007387 */ /* 0x004fe80000100a00 */
        /* <DEDUP_REMOVED lines=23> */
[----:B--2---:R-:W-:Y:S04]  /*23d90*/  STL.64 [R1+0x10e8], R12 ;  /* 0x0010e80c01007387 */ /* 0x004fe80000100a00 */
[----:B------:R-:W0:Y:S04]  /*23da0*/  LDS.128 R12, [R28+0x2000] ;  /* 0x002000001c0c7984 */ /* 0x000e280000000c00 */
[----:B------:R-:W2:Y:S04]  /*23db0*/  LDL.LU R8, [R1+0xd0] ;  /* 0x0000d00001087983 */ /* 0x000ea80000300800 */
[----:B------:R-:W2:Y:S04]  /*23dc0*/  LDL.LU R9, [R1+0xd4] ;  /* 0x0000d40001097983 */ /* 0x000ea80000300800 */
[----:B------:R-:W2:Y:S04]  /*23dd0*/  LDL.LU R10, [R1+0xd8] ;  /* 0x0000d800010a7983 */ /* 0x000ea80000300800 */
[----:B------:R-:W2:Y:S04]  /*23de0*/  LDL.LU R11, [R1+0xdc] ;  /* 0x0000dc00010b7983 */ /* 0x000ea80000300800 */
[----:B------:R-:W3:Y:S04]  /*23df0*/  LDL.LU R16, [R1+0x110] ;  /* 0x0001100001107983 */ /* 0x000ee80000300800 */
[----:B------:R-:W3:Y:S04]  /*23e00*/  LDL.LU R17, [R1+0x114] ;  /* 0x0001140001117983 */ /* 0x000ee80000300800 */
[----:B------:R-:W3:Y:S04]  /*23e10*/  LDL.LU R18, [R1+0x118] ;  /* 0x0001180001127983 */ /* 0x000ee80000300800 */
[----:B------:R-:W3:Y:S04]  /*23e20*/  LDL.LU R19, [R1+0x11c] ;  /* 0x00011c0001137983 */ /* 0x000ee80000300800 */
[----:B------:R-:W4:Y:S04]  /*23e30*/  LDL.LU R4, [R1+0x1c0] ;  /* 0x0001c00001047983 */ /* 0x000f280000300800 */
[----:B------:R-:W4:Y:S04]  /*23e40*/  LDL.LU R5, [R1+0x1c4] ;  /* 0x0001c40001057983 */ /* 0x000f280000300800 */
[----:B------:R-:W4:Y:S04]  /*23e50*/  LDL.LU R6, [R1+0x1c8] ;  /* 0x0001c80001067983 */ /* 0x000f280000300800 */
[----:B------:R-:W4:Y:S04]  /*23e60*/  LDL.LU R7, [R1+0x1cc] ;  /* 0x0001cc0001077983 */ /* 0x000f280000300800 */
[----:B------:R-:W5:Y:S04]  /*23e70*/  LDL.LU R20, [R1+0x380] ;  /* 0x0003800001147983 */ /* 0x000f680000300800 */
[----:B------:R-:W5:Y:S04]  /*23e80*/  LDL.LU R21, [R1+0x384] ;  /* 0x0003840001157983 */ /* 0x000f680000300800 */
[----:B------:R-:W5:Y:S04]  /*23e90*/  LDL.LU R22, [R1+0x388] ;  /* 0x0003880001167983 */ /* 0x000f680000300800 */
[----:B------:R-:W5:Y:S04]  /*23ea0*/  LDL.LU R23, [R1+0x38c] ;  /* 0x00038c0001177983 */ /* 0x000f680000300800 */
[----:B0-----:R-:W-:Y:S04]  /*23eb0*/  STL.64 [R1+0x80], R12 ;  /* 0x0000800c01007387 */ /* 0x001fe80000100a00 */
[----:B------:R-:W-:Y:S04]  /*23ec0*/  STL.64 [R1+0x88], R14 ;  /* 0x0000880e01007387 */ /* 0x000fe80000100a00 */
[----:B------:R-:W0:Y:S04]  /*23ed0*/  LDS.128 R12, [R28+0x3000] ;  /* 0x003000001c0c7984 */ /* 0x000e280000000c00 */
[----:B0-----:R-:W-:Y:S04]  /*23ee0*/  STL.64 [R1+0x160], R12 ;  /* 0x0001600c01007387 */ /* 0x001fe80000100a00 */
[----:B------:R-:W-:Y:S04]  /*23ef0*/  STL.64 [R1+0x168], R14 ;  /* 0x0001680e01007387 */ /* 0x000fe80000100a00 */
[----:B------:R-:W0:Y:S04]  /*23f00*/  LDS.128 R12, [R29] ;  /* 0x000000001d0c7984 */ /* 0x000e280000000c00 */
[----:B0-----:R-:W-:Y:S04]  /*23f10*/  STL.64 [R1+0x10], R12 ;  /* 0x0000100c01007387 */ /* 0x001fe80000100a00 */
[----:B------:R-:W-:Y:S04]  /*23f20*/  STL.64 [R1+0x18], R14 ;  /* 0x0000180e01007387 */ /* 0x000fe80000100a00 */
[----:B------:R-:W0:Y:S04]  /*23f30*/  LDS.128 R12, [R29+0x1000] ;  /* 0x001000001d0c7984 */ /* 0x000e280000000c00 */
        /* <DEDUP_REMOVED lines=30> */
[----:B------:R-:W-:Y:S06]  /*24120*/  BAR.SYNC.DEFER_BLOCKING 0x0 ;  /* 0x0000000000007b1d */ /* 0x000fec0000010000 */
[----:B0-----:R-:W-:Y:S04]  /*24130*/  STL.64 [R1+0x1b0], R12 ;  /* 0x0001b00c01007387 */ /* 0x001fe80000100a00 */
[----:B------:R0:W-:Y:S04]  /*24140*/  STL.64 [R1+0x1b8], R14 ;  /* 0x0001b80e01007387 */ /* 0x0001e80000100a00 */
[----:B0-----:R-:W2:Y:S04]  /*24150*/  LDL.LU.64 R14, [R1+0x10f0] ;  /* 0x0010f000010e7983 */ /* 0x001ea80000300a00 */
[----:B------:R-:W2:Y:S04]  /*24160*/  LDL.LU.64 R12, [R1+0x10e8] ;  /* 0x0010e800010c7983 */ /* 0x000ea80000300a00 */
[----:B--2---:R0:W-:Y:S04]  /*24170*/  STS.128 [R0], R12 ;  /* 0x0000000c00007388 */ /* 0x0041e80000000c00 */
        /* <DEDUP_REMOVED lines=8> */
[----:B------:R0:W-:Y:S04]  /*24200*/  STS.128 [R0+0x280], R8 ;  /* 0x0002800800007388 */ /* 0x0001e80000000c00 */
[----:B0-----:R-:W3:Y:S04]  /*24210*/  LDL.LU.64 R10, [R1+0x10b0] ;  /* 0x0010b000010a7983 */ /* 0x001ee80000300a00 */
[----:B------:R-:W3:Y:S04]  /*24220*/  LDL.LU.64 R8, [R1+0x10a8] ;  /* 0x0010a80001087983 */ /* 0x000ee80000300a00 */
[----:B--2---:R0:W-:Y:S04]  /*24230*/  STS.128 [R0+0x400], R12 ;  /* 0x0004000c00007388 */ /* 0x0041e80000000c00 */
[----:B0-----:R-:W2:Y:S04]  /*24240*/  LDL.LU.64 R14, [R1+0x10a0] ;  /* 0x0010a000010e7983 */ /* 0x001ea80000300a00 */
[----:B------:R-:W2:Y:S04]  /*24250*/  LDL.LU.64 R12, [R1+0x1098] ;  /* 0x00109800010c7983 */ /* 0x000ea80000300a00 */
[----:B---3--:R0:W-:Y:S04]  /*24260*/  STS.128 [R0+0x480], R8 ;  /* 0x0004800800007388 */ /* 0x0081e80000000c00 */
[----:B------:R-:W-:Y:S04]  /*24270*/  STS.128 [R0+0x680], R16 ;  /* 0x0006801000007388 */ /* 0x000fe80000000c00 */
[----:B0-----:R-:W3:Y:S04]  /*24280*/  LDL.LU.64 R10, [R1+0x1090] ;  /* 0x00109000010a7983 */ /* 0x001ee80000300a00 */
[----:B------:R-:W3:Y:S04]  /*24290*/  LDL.LU.64 R8, [R1+0x1088] ;  /* 0x0010880001087983 */ /* 0x000ee80000300a00 */
[----:B--2---:R0:W-:Y:S04]  /*242a0*/  STS.128 [R0+0x600], R12 ;  /* 0x0006000c00007388 */ /* 0x0041e80000000c00 */
[----:B0-----:R-:W2:Y:S04]  /*242b0*/  LDL.LU.64 R14, [R1+0x1080] ;  /* 0x00108000010e7983 */ /* 0x001ea80000300a00 */
[----:B------:R-:W2:Y:S04]  /*242c0*/  LDL.LU.64 R12, [R1+0x1078] ;  /* 0x00107800010c7983 */ /* 0x000ea80000300a00 */
[----:B------:R-:W4:Y:S04]  /*242d0*/  LDL.LU.64 R18, [R1+0x1070] ;  /* 0x0010700001127983 */ /* 0x000f280000300a00 */
[----:B------:R-:W4:Y:S04]  /*242e0*/  LDL.LU.64 R16, [R1+0x1068] ;  /* 0x0010680001107983 */ /* 0x000f280000300a00 */
[----:B---3--:R0:W-:Y:S04]  /*242f0*/  STS.128 [R0+0x800], R8 ;  /* 0x0008000800007388 */ /* 0x0081e80000000c00 */
[----:B0-----:R-:W3:Y:S04]  /*24300*/  LDL.LU.64 R10, [R1+0x1060] ;  /* 0x00106000010a7983 */ /* 0x001ee80000300a00 */
[----:B------:R-:W3:Y:S04]  /*24310*/  LDL.LU.64 R8, [R1+0x1058] ;  /* 0x0010580001087983 */ /* 0x000ee80000300a00 */
[----:B--2---:R0:W-:Y:S04]  /*24320*/  STS.128 [R0+0x880], R12 ;  /* 0x0008800c00007388 */ /* 0x0041e80000000c00 */
[----:B----4-:R1:W-:Y:S04]  /*24330*/  STS.128 [R0+0xa00], R16 ;  /* 0x000a001000007388 */ /* 0x0103e80000000c00 */
[----:B0-----:R-:W2:Y:S04]  /*24340*/  LDL.LU.64 R14, [R1+0x1050] ;  /* 0x00105000010e7983 */ /* 0x001ea80000300a00 */
[----:B------:R-:W2:Y:S04]  /*24350*/  LDL.LU.64 R12, [R1+0x1048] ;  /* 0x00104800010c7983 */ /* 0x000ea80000300a00 */
[----:B-1----:R-:W4:Y:S04]  /*24360*/  LDL.LU.64 R18, [R1+0x1040] ;  /* 0x0010400001127983 */ /* 0x002f280000300a00 */
[----:B------:R-:W4:Y:S04]  /*24370*/  LDL.LU.64 R16, [R1+0x1038] ;  /* 0x0010380001107983 */ /* 0x000f280000300a00 */
[----:B------:R-:W-:Y:S04]  /*24380*/  STS.128 [R0+0xa80], R4 ;  /* 0x000a800400007388 */ /* 0x000fe80000000c00 */
[----:B---3--:R-:W-:Y:S04]  /*24390*/  STS.128 [R0+0xc00], R8 ;  /* 0x000c000800007388 */ /* 0x008fe80000000c00 */
[----:B-----5:R-:W-:Y:S04]  /*243a0*/  STS.128 [R0+0xe80], R20 ;  /* 0x000e801400007388 */ /* 0x020fe80000000c00 */
[----:B--2---:R-:W-:Y:S04]  /*243b0*/  STS.128 [R0+0xc80], R12 ;  /* 0x000c800c00007388 */ /* 0x004fe80000000c00 */
[----:B----4-:R0:W-:Y:S04]  /*243c0*/  STS.128 [R0+0xe00], R16 ;  /* 0x000e001000007388 */ /* 0x0101e80000000c00 */
[----:B------:R-:W-:Y:S06]  /*243d0*/  BAR.SYNC.DEFER_BLOCKING 0x0 ;  /* 0x0000000000007b1d */ /* 0x000fec0000010000 */
[----:B0-----:R-:W2:Y:S04]  /*243e0*/  LDL.LU R16, [R1+0x5e0] ;  /* 0x0005e00001107983 */ /* 0x001ea80000300800 */
[----:B------:R-:W0:Y:S04]  /*243f0*/  LDS.128 R8, [R28] ;  /* 0x000000001c087984 */ /* 0x000e280000000c00 */
[----:B------:R-:W1:Y:S04]  /*24400*/  LDS.128 R4, [R28+0x1000] ;  /* 0x001000001c047984 */ /* 0x000e680000000c00 */
[----:B0-----:R0:W-:Y:S04]  /*24410*/  STL.64 [R1+0xa0], R8 ;  /* 0x0000a00801007387 */ /* 0x0011e80000100a00 */
[----:B------:R3:W-:Y:S04]  /*24420*/  STL.64 [R1+0xa8], R10 ;  /* 0x0000a80a01007387 */ /* 0x0007e80000100a00 */
[----:B-1----:R-:W-:Y:S04]  /*24430*/  STL.64 [R1+0xe0], R4 ;  /* 0x0000e00401007387 */ /* 0x002fe80000100a00 */
[----:B------:R-:W-:Y:S04]  /*24440*/  STL.64 [R1+0xe8], R6 ;  /* 0x0000e80601007387 */ /* 0x000fe80000100a00 */
[----:B------:R-:W2:Y:S04]  /*24450*/  LDL.LU R17, [R1+0x5e4] ;  /* 0x0005e40001117983 */ /* 0x000ea80000300800 */
[----:B------:R-:W4:Y:S04]  /*24460*/  LDL.LU R18, [R1+0x5e8] ;  /* 0x0005e80001127983 */ /* 0x000f280000300800 */
[----:B------:R-:W4:Y:S04]  /*24470*/  LDL.LU R19, [R1+0x5ec] ;  /* 0x0005ec0001137983 */ /* 0x000f280000300800 */
[----:B----4-:R-:W-:Y:S04]  /*24480*/  STL.64 [R1+0xf80], R18 ;  /* 0x000f801201007387 */ /* 0x010fe80000100a00 */
[----:B--2---:R1:W-:Y:S04]  /*24490*/  STL.64 [R1+0xf78], R16 ;  /* 0x000f781001007387 */ /* 0x0043e80000100a00 */
[----:B------:R-:W2:Y:S04]  /*244a0*/  LDL.LU R12, [R1+0x5d0] ;  /* 0x0005d000010c7983 */ /* 0x000ea80000300800 */
[----:B------:R-:W2:Y:S04]  /*244b0*/  LDL.LU R13, [R1+0x5d4] ;  /* 0x0005d400010d7983 */ /* 0x000ea80000300800 */
[----:B------:R-:W4:Y:S04]  /*244c0*/  LDL.LU R14, [R1+0x5d8] ;  /* 0x0005d800010e7983 */ /* 0x000f280000300800 */
[----:B------:R-:W4:Y:S04]  /*244d0*/  LDL.LU R15, [R1+0x5dc] ;  /* 0x0005dc00010f7983 */ /* 0x000f280000300800 */
[----:B----4-:R-:W-:Y:S04]  /*244e0*/  STL.64 [R1+0xf90], R14 ;  /* 0x000f900e01007387 */ /* 0x010fe80000100a00 */
[----:B--2---:R2:W-:Y:S04]  /*244f0*/  STL.64 [R1+0xf88], R12 ;  /* 0x000f880c01007387 */ /* 0x0045e80000100a00 */
[----:B0-----:R-:W4:Y:S04]  /*24500*/  LDL.LU R8, [R1+0x5b0] ;  /* 0x0005b00001087983 */ /* 0x001f280000300800 */
[----:B------:R-:W4:Y:S04]  /*24510*/  LDL.LU R9, [R1+0x5b4] ;  /* 0x0005b40001097983 */ /* 0x000f280000300800 */
[----:B---3--:R-:W3:Y:S04]  /*24520*/  LDL.LU R10, [R1+0x5b8] ;  /* 0x0005b800010a7983 */ /* 0x008ee80000300800 */
[----:B------:R-:W3:Y:S04]  /*24530*/  LDL.LU R11, [R1+0x5bc] ;  /* 0x0005bc00010b7983 */ /* 0x000ee80000300800 */
[----:B---3--:R-:W-:Y:S04]  /*24540*/  STL.64 [R1+0xfa0], R10 ;  /* 0x000fa00a01007387 */ /* 0x008fe80000100a00 */
[----:B----4-:R0:W-:Y:S04]  /*24550*/  STL.64 [R1+0xf98], R8 ;  /* 0x000f980801007387 */ /* 0x0101e80000100a00 */
[----:B-1----:R-:W3:Y:S04]  /*24560*/  LDL.LU R16, [R1+0x550] ;  /* 0x0005500001107983 */ /* 0x002ee80000300800 */
[----:B------:R-:W3:Y:S04]  /*24570*/  LDL.LU R17, [R1+0x554] ;  /* 0x0005540001117983 */ /* 0x000ee80000300800 */
[----:B------:R-:W4:Y:S04]  /*24580*/  LDL.LU R18, [R1+0x558] ;  /* 0x0005580001127983 */ /* 0x000f280000300800 */
[----:B------:R-:W4:Y:S04]  /*24590*/  LDL.LU R19, [R1+0x55c] ;  /* 0x00055c0001137983 */ /* 0x000f280000300800 */
[----:B----4-:R-:W-:Y:S04]  /*245a0*/  STL.64 [R1+0xfb0], R18 ;  /* 0x000fb01201007387 */ /* 0x010fe80000100a00 */
[----:B---3--:R-:W-:Y:S04]  /*245b0*/  STL.64 [R1+0xfa8], R16 ;  /* 0x000fa81001007387 */ /* 0x008fe80000100a00 */
        /* <DEDUP_REMOVED lines=146> */
[----:B----4-:R-:W-:Y:S04]  /*24ee0*/  STS.128 [R0+0xe00], R16 ;  /* 0x000e001000007388 */ /* 0x010fe80000000c00 */
[----:B------:R-:W-:Y:S06]  /*24ef0*/  BAR.SYNC.DEFER_BLOCKING 0x0 ;  /* 0x0000000000007b1d */ /* 0x000fec0000010000 */
[----:B------:R-:W0:Y:S04]  /*24f00*/  LDS.128 R4, [R28] ;  /* 0x000000001c047984 */ /* 0x000e280000000c00 */
[----:B------:R-:W1:Y:S04]  /*24f10*/  LDS.128 R12, [R28+0x1000] ;  /* 0x001000001c0c7984 */ /* 0x000e680000000c00 */
[----:B------:R-:W2:Y:S04]  /*24f20*/  LDS.128 R8, [R28+0x2000] ;  /* 0x002000001c087984 */ /* 0x000ea80000000c00 */
[----:B------:R-:W-:Y:S04]  /*24f30*/  LDS.128 R16, [R2+0x2000] ;  /* 0x0020000002107984 */ /* 0x000fe80000000c00 */
[----:B0-----:R-:W-:Y:S04]  /*24f40*/  STL.64 [R1+0x250], R4 ;  /* 0x0002500401007387 */ /* 0x001fe80000100a00 */
[----:B------:R-:W-:Y:S04]  /*24f50*/  STL.64 [R1+0x258], R6 ;  /* 0x0002580601007387 */ /* 0x000fe80000100a00 */
[----:B------:R-:W0:Y:S04]  /*24f60*/  LDS.128 R4, [R28+0x3000] ;  /* 0x003000001c047984 */ /* 0x000e280000000c00 */
[----:B-1----:R-:W-:Y:S04]  /*24f70*/  STL.64 [R1+0x290], R12 ;  /* 0x0002900c01007387 */ /* 0x002fe80000100a00 */
[----:B------:R-:W-:Y:S04]  /*24f80*/  STL.64 [R1+0x298], R14 ;  /* 0x0002980e01007387 */ /* 0x000fe80000100a00 */
[----:B------:R-:W-:Y:S04]  /*24f90*/  STL [R1+0xe88], R28 ;  /* 0x000e881c01007387 */ /* 0x000fe80000100800 */
[----:B--2---:R-:W-:Y:S04]  /*24fa0*/  STL.64 [R1+0x2a0], R8 ;  /* 0x0002a00801007387 */ /* 0x004fe80000100a00 */
[----:B------:R-:W-:Y:S04]  /*24fb0*/  STL.64 [R1+0x2a8], R10 ;  /* 0x0002a80a01007387 */ /* 0x000fe80000100a00 */
[----:B------:R-:W1:Y:S04]  /*24fc0*/  LDS.128 R12, [R29] ;  /* 0x000000001d0c7984 */ /* 0x000e680000000c00 */
[----:B------:R-:W-:Y:S04]  /*24fd0*/  LDS.128 R8, [R29+0x1000] ;  /* 0x001000001d087984 */ /* 0x000fe80000000c00 */
[----:B0-----:R-:W-:Y:S04]  /*24fe0*/  STL.64 [R1+0x280], R4 ;  /* 0x0002800401007387 */ /* 0x001fe80000100a00 */
[----:B------:R-:W-:Y:S04]  /*24ff0*/  STL.64 [R1+0x288], R6 ;  /* 0x0002880601007387 */ /* 0x000fe80000100a00 */
[----:B------:R-:W0:Y:S04]  /*25000*/  LDS.128 R4, [R29+0x2000] ;  /* 0x002000001d047984 */ /* 0x000e280000000c00 */
[----:B-1----:R-:W-:Y:S04]  /*25010*/  STL.64 [R1+0x260], R12 ;  /* 0x0002600c01007387 */ /* 0x002fe80000100a00 */
[----:B------:R-:W-:Y:S04]  /*25020*/  STL.64 [R1+0x268], R14 ;  /* 0x0002680e01007387 */ /* 0x000fe80000100a00 */
[----:B------:R-:W-:Y:S04]  /*25030*/  LDS.128 R12, [R26] ;  /* 0x000000001a0c7984 */ /* 0x000fe80000000c00 */
[----:B0-----:R-:W-:Y:S01]  /*25040*/  STL.64 [R1+0x240], R4 ;  /* 0x0002400401007387 */ /* 0x001fe20000100a00 */
[----:B------:R-:W-:-:S03]  /*25050*/  IMAD.MOV.U32 R28, RZ, RZ, R7 ;  /* 0x000000ffff1c7224 */ /* 0x000fc600078e0007 */
[----:B------:R-:W-:Y:S04]  /*25060*/  STL.64 [R1+0x270], R8 ;  /* 0x0002700801007387 */ /* 0x000fe80000100a00 */
[----:B------:R-:W-:Y:S04]  /*25070*/  STL.64 [R1+0x278], R10 ;  /* 0x0002780a01007387 */ /* 0x000fe80000100a00 */
[----:B------:R-:W-:Y:S04]  /*25080*/  STL [R1+0x248], R6 ;  /* 0x0002480601007387 */ /* 0x000fe80000100800 */
[----:B------:R-:W0:Y:S04]  /*25090*/  LDS.128 R4, [R29+0x3000] ;  /* 0x003000001d047984 */ /* 0x000e280000000c00 */
[----:B------:R-:W2:Y:S04]  /*250a0*/  LDL.LU R20, [R1+0x610] ;  /* 0x0006100001147983 */ /* 0x000ea80000300800 */
[----:B------:R-:W2:Y:S04]  /*250b0*/  LDL.LU R21, [R1+0x614] ;  /* 0x0006140001157983 */ /* 0x000ea80000300800 */
[----:B------:R-:W2:Y:S04]  /*250c0*/  LDL.LU R22, [R1+0x618] ;  /* 0x0006180001167983 */ /* 0x000ea80000300800 */
[----:B------:R-:W2:Y:S04]  /*250d0*/  LDL.LU R23, [R1+0x61c] ;  /* 0x00061c0001177983 */ /* 0x000ea80000300800 */
[----:B------:R-:W-:Y:S04]  /*250e0*/  STL [R1+0xe8c], R28 ;  /* 0x000e8c1c01007387 */ /* 0x000fe80000100800 */
[----:B------:R-:W-:Y:S04]  /*250f0*/  STL [R1+0xe90], R29 ;  /* 0x000e901d01007387 */ /* 0x000fe80000100800 */
[----:B------:R-:W-:Y:S04]  /*25100*/  LDS.128 R8, [R2] ;  /* 0x0000000002087984 */ /* 0x000fe80000000c00 */
[----:B0-----:R-:W-:Y:S04]  /*25110*/  STL.64 [R1+0x230], R4 ;  /* 0x0002300401007387 */ /* 0x001fe80000100a00 */
[----:B------:R-:W-:Y:S04]  /*25120*/  STL.64 [R1+0x238], R6 ;  /* 0x0002380601007387 */ /* 0x000fe80000100a00 */
[----:B------:R-:W0:Y:S04]  /*25130*/  LDS.128 R4, [R2+0x1000] ;  /* 0x0010000002047984 */ /* 0x000e280000000c00 */
[----:B0-----:R-:W-:Y:S01]  /*25140*/  STL.64 [R1+0x210], R4 ;  /* 0x0002100401007387 */ /* 0x001fe20000100a00 */
[----:B------:R-:W-:-:S03]  /*25150*/  IMAD.MOV.U32 R28, RZ, RZ, R7 ;  /* 0x000000ffff1c7224 */ /* 0x000fc600078e0007 */
[----:B------:R-:W-:Y:S04]  /*25160*/  STL.64 [R1+0x220], R8 ;  /* 0x0002200801007387 */ /* 0x000fe80000100a00 */
[----:B------:R-:W-:Y:S04]  /*25170*/  STL.64 [R1+0x228], R10 ;  /* 0x0002280a01007387 */ /* 0x000fe80000100a00 */
[----:B------:R-:W-:Y:S04]  /*25180*/  STL [R1+0x218], R6 ;  /* 0x0002180601007387 */ /* 0x000fe80000100800 */
[----:B------:R-:W0:Y:S04]  /*25190*/  LDS.128 R4, [R2+0x3000] ;  /* 0x0030000002047984 */ /* 0x000e280000000c00 */
[----:B------:R-:W-:Y:S04]  /*251a0*/  STL [R1+0xe94], R28 ;  /* 0x000e941c01007387 */ /* 0x000fe80000100800 */
[----:B------:R-:W-:Y:S04]  /*251b0*/  STL [R1+0xf20], R17 ;  /* 0x000f201101007387 */ /* 0x000fe80000100800 */
[----:B------:R-:W-:Y:S04]  /*251c0*/  STL [R1+0xe9c], R18 ;  /* 0x000e9c1201007387 */ /* 0x000fe80000100800 */
[----:B------:R1:W-:Y:S04]  /*251d0*/  STL [R1+0xe98], R19 ;  /* 0x000e981301007387 */ /* 0x0003e80000100800 */
[----:B------:R-:W-:Y:S04]  /*251e0*/  LDS.128 R8, [R26+0x2000] ;  /* 0x002000001a087984 */ /* 0x000fe80000000c00 */
[----:B-1----:R-:W3:Y:S04]  /*251f0*/  LDL R19, [R1+0x120] ;  /* 0x0001200001137983 */ /* 0x002ee80000100800 */
[----:B------:R-:W-:Y:S04]  /*25200*/  STL.64 [R1+0xea8], R14 ;  /* 0x000ea80e01007387 */ /* 0x000fe80000100a00 */
[----:B0-----:R-:W-:Y:S04]  /*25210*/  STL.64 [R1+0x2b0], R4 ;  /* 0x0002b00401007387 */ /* 0x001fe80000100a00 */
[----:B------:R-:W-:Y:S04]  /*25220*/  STL.64 [R1+0x2b8], R6 ;  /* 0x0002b80601007387 */ /* 0x000fe80000100a00 */
[----:B------:R-:W0:Y:S04]  /*25230*/  LDS.128 R4, [R26+0x1000] ;  /* 0x001000001a047984 */ /* 0x000e280000000c00 */
[----:B------:R1:W-:Y:S04]  /*25240*/  STL.64 [R1+0xea0], R12 ;  /* 0x000ea00c01007387 */ /* 0x0003e80000100a00 */
[----:B-1----:R-:W4:Y:S04]  /*25250*/  LDL.LU R12, [R1+0x600] ;  /* 0x00060000010c7983 */ /* 0x002f280000300800 */
[----:B------:R-:W4:Y:S04]  /*25260*/  LDL.LU R13, [R1+0x604] ;  /* 0x00060400010d7983 */ /* 0x000f280000300800 */
[----:B------:R-:W4:Y:S04]  /*25270*/  LDL.LU R14, [R1+0x608] ;  /* 0x00060800010e7983 */ /* 0x000f280000300800 */
[----:B------:R-:W4:Y:S04]  /*25280*/  LDL.LU R15, [R1+0x60c] ;  /* 0x00060c00010f7983 */ /* 0x000f280000300800 */
[----:B0-----:R-:W-:Y:S04]  /*25290*/  STL.64 [R1+0xeb8], R6 ;  /* 0x000eb80601007387 */ /* 0x001fe80000100a00 */
[----:B------:R-:W-:Y:S04]  /*252a0*/  STL.64 [R1+0xeb0], R4 ;  /* 0x000eb00401007387 */ /* 0x000fe80000100a00 */
[----:B------:R-:W0:Y:S04]  /*252b0*/  LDS.128 R4, [R26+0x3000] ;  /* 0x003000001a047984 */ /* 0x000e280000000c00 */
[----:B------:R-:W-:Y:S04]  /*252c0*/  STL.64 [R1+0xec8], R10 ;  /* 0x000ec80a01007387 */ /* 0x000fe80000100a00 */
[----:B------:R-:W-:Y:S04]  /*252d0*/  STL.64 [R1+0xec0], R8 ;  /* 0x000ec00801007387 */ /* 0x000fe80000100a00 */
[----:B------:R-:W-:Y:S01]  /*252e0*/  BAR.SYNC.DEFER_BLOCKING 0x0 ;  /* 0x0000000000007b1d */ /* 0x000fe20000010000 */
[----:B0-----:R-:W-:-:S02]  /*252f0*/  IMAD.MOV.U32 R27, RZ, RZ, R7 ;  /* 0x000000ffff1b7224 */ /* 0x001fc400078e0007 */
[----:B------:R-:W-:-:S03]  /*25300*/  IMAD.MOV.U32 R18, RZ, RZ, R4 ;  /* 0x000000ffff127224 */ /* 0x000fc600078e0004 */
[----:B------:R-:W-:Y:S01]  /*25310*/  STL.64 [R1+0xed8], R26 ;  /* 0x000ed81a01007387 */ /* 0x000fe20000100a00 */
[----:B------:R-:W-:-:S03]  /*25320*/  IMAD.MOV.U32 R28, RZ, RZ, R5 ;  /* 0x000000ffff1c7224 */ /* 0x000fc600078e0005 */
[----:B------:R0:W-:Y:S01]  /*25330*/  STL.64 [R1+0xed0], R24 ;  /* 0x000ed01801007387 */ /* 0x0001e20000100a00 */
[----:B------:R-:W-:-:S03]  /*25340*/  IMAD.MOV.U32 R29, RZ, RZ, R6 ;  /* 0x000000ffff1d7224 */ /* 0x000fc600078e0006 */
[----:B------:R-:W5:Y:S04]  /*25350*/  LDL.LU R4, [R1+0x6f0] ;  /* 0x0006f00001047983 */ /* 0x000f680000300800 */
[----:B------:R-:W5:Y:S04]  /*25360*/  LDL.LU R5, [R1+0x6f4] ;  /* 0x0006f40001057983 */ /* 0x000f680000300800 */
[----:B------:R-:W3:Y:S04]  /*25370*/  LDL.LU R6, [R1+0x6f8] ;  /* 0x0006f80001067983 */ /* 0x000ee80000300800 */
[----:B------:R-:W3:Y:S04]  /*25380*/  LDL.LU R7, [R1+0x6fc] ;  /* 0x0006fc0001077983 */ /* 0x000ee80000300800 */
[----:B--2---:R1:W-:Y:S04]  /*25390*/  STS.128 [R0+0x80], R20 ;  /* 0x0000801400007388 */ /* 0x0043e80000000c00 */
[----:B---3--:R-:W-:Y:S04]  /*253a0*/  STL.64 [R1+0xee8], R6 ;  /* 0x000ee80601007387 */ /* 0x008fe80000100a00 */
[----:B-----5:R-:W-:Y:S04]  /*253b0*/  STL.64 [R1+0xee0], R4 ;  /* 0x000ee00401007387 */ /* 0x020fe80000100a00 */
[----:B0-----:R-:W2:Y:S04]  /*253c0*/  LDL.LU R24, [R1+0x6d0] ;  /* 0x0006d00001187983 */ /* 0x001ea80000300800 */
[----:B------:R-:W2:Y:S04]  /*253d0*/  LDL.LU R25, [R1+0x6d4] ;  /* 0x0006d40001197983 */ /* 0x000ea80000300800 */
[----:B------:R-:W3:Y:S04]  /*253e0*/  LDL.LU R26, [R1+0x6d8] ;  /* 0x0006d800011a7983 */ /* 0x000ee80000300800 */
[----:B------:R-:W3:Y:S04]  /*253f0*/  LDL.LU R27, [R1+0x6dc] ;  /* 0x0006dc00011b7983 */ /* 0x000ee80000300800 */
[----:B-1----:R-:W5:Y:S04]  /*25400*/  LDL.LU R20, [R1+0x690] ;  /* 0x0006900001147983 */ /* 0x002f680000300800 */
[----:B------:R-:W5:Y:S04]  /*25410*/  LDL.LU R21, [R1+0x694] ;  /* 0x0006940001157983 */ /* 0x000f680000300800 */
[----:B------:R-:W2:Y:S04]  /*25420*/  LDL.LU R22, [R1+0x698] ;  /* 0x0006980001167983 */ /* 0x000ea80000300800 */
[----:B------:R-:W2:Y:S04]  /*25430*/  LDL.LU R23, [R1+0x69c] ;  /* 0x00069c0001177983 */ /* 0x000ea80000300800 */
[----:B--2---:R-:W-:Y:S04]  /*25440*/  STL.64 [R1+0xf08], R22 ;  /* 0x000f081601007387 */ /* 0x004fe80000100a00 */
[----:B-----5:R0:W-:Y:S04]  /*25450*/  STL.64 [R1+0xf00], R20 ;  /* 0x000f001401007387 */ /* 0x0201e80000100a00 */
[----:B0-----:R-:W2:Y:S04]  /*25460*/  LDL.LU R20, [R1+0x680] ;  /* 0x0006800001147983 */ /* 0x001ea80000300800 */
[----:B------:R-:W2:Y:S04]  /*25470*/  LDL.LU R21, [R1+0x684] ;  /* 0x0006840001157983 */ /* 0x000ea80000300800 */
[----:B------:R-:W5:Y:S04]  /*25480*/  LDL.LU R22, [R1+0x688] ;  /* 0x0006880001167983 */ /* 0x000f680000300800 */
[----:B------:R-:W5:Y:S04]  /*25490*/  LDL.LU R23, [R1+0x68c] ;  /* 0x00068c0001177983 */ /* 0x000f680000300800 */
[----:B-----5:R-:W-:Y:S04]  /*254a0*/  STL.64 [R1+0xf18], R22 ;  /* 0x000f181601007387 */ /* 0x020fe80000100a00 */
[----:B--2---:R0:W-:Y:S04]  /*254b0*/  STL.64 [R1+0xf10], R20 ;  /* 0x000f101401007387 */ /* 0x0041e80000100a00 */
        /* <DEDUP_REMOVED lines=32> */
[----:B------:R-:W2:Y:S04]  /*256c0*/  LDL.LU R22, [R1+0x628] ;  /* 0x0006280001167983 */ /* 0x000ea80000300800 */
[----:B------:R-:W2:Y:S04]  /*256d0*/  LDL.LU R23, [R1+0x62c] ;  /* 0x00062c0001177983 */ /* 0x000ea80000300800 */
[----:B---3--:R-:W-:Y:S04]  /*256e0*/  STL.64 [R1+0xef8], R26 ;  /* 0x000ef81a01007387 */ /* 0x008fe80000100a00 */
[----:B------:R0:W-:Y:S04]  /*256f0*/  STL.64 [R1+0xef0], R24 ;  /* 0x000ef01801007387 */ /* 0x0001e80000100a00 */
[----:B0-----:R-:W3:Y:S04]  /*25700*/  LDL.LU R24, [R1+0x6b0] ;  /* 0x0006b00001187983 */ /* 0x001ee80000300800 */
[----:B------:R-:W3:Y:S04]  /*25710*/  LDL.LU R25, [R1+0x6b4] ;  /* 0x0006b40001197983 */ /* 0x000ee80000300800 */
[----:B------:R-:W3:Y:S04]  /*25720*/  LDL.LU R26, [R1+0x6b8] ;  /* 0x0006b800011a7983 */ /* 0x000ee80000300800 */
[----:B------:R-:W3:Y:S04]  /*25730*/  LDL.LU R27, [R1+0x6bc] ;  /* 0x0006bc00011b7983 */ /* 0x000ee80000300800 */
[----:B------:R-:W5:Y:S04]  /*25740*/  LDL.LU R17, [R1+0xe64] ;  /* 0x000e640001117983 */ /* 0x000f680000300800 */
[----:B------:R-:W3:Y:S04]  /*25750*/  LDL.LU R4, [R1+0x6c0] ;  /* 0x0006c00001047983 */ /* 0x000ee80000300800 */
[----:B------:R-:W3:Y:S04]  /*25760*/  LDL.LU R5, [R1+0x6c4] ;  /* 0x0006c40001057983 */ /* 0x000ee80000300800 */
[----:B------:R-:W3:Y:S04]  /*25770*/  LDL.LU R6, [R1+0x6c8] ;  /* 0x0006c80001067983 */ /* 0x000ee80000300800 */
[----:B------:R-:W3:Y:S04]  /*25780*/  LDL.LU R7, [R1+0x6cc] ;  /* 0x0006cc0001077983 */ /* 0x000ee80000300800 */
[----:B------:R-:W3:Y:S04]  /*25790*/  LDL.LU R8, [R1+0x6e0] ;  /* 0x0006e00001087983 */ /* 0x000ee80000300800 */
[----:B------:R-:W3:Y:S04]  /*257a0*/  LDL.LU R9, [R1+0x6e4] ;  /* 0x0006e40001097983 */ /* 0x000ee80000300800 */
[----:B------:R-:W3:Y:S04]  /*257b0*/  LDL.LU R10, [R1+0x6e8] ;  /* 0x0006e800010a7983 */ /* 0x000ee80000300800 */
[----:B----4-:R0:W-:Y:S04]  /*257c0*/  STS.128 [R0], R12 ;  /* 0x0000000c00007388 */ /* 0x0101e80000000c00 */
[----:B------:R-:W4:Y:S04]  /*257d0*/  LDL.LU R11, [R1+0x6ec] ;  /* 0x0006ec00010b7983 */ /* 0x000f280000300800 */
[----:B0-----:R-:W3:Y:S04]  /*257e0*/  LDL.LU R12, [R1+0x700] ;  /* 0x00070000010c7983 */ /* 0x001ee80000300800 */
[----:B------:R-:W3:Y:S04]  /*257f0*/  LDL.LU R13, [R1+0x704] ;  /* 0x00070400010d7983 */ /* 0x000ee80000300800 */
[----:B------:R-:W3:Y:S04]  /*25800*/  LDL.LU R14, [R1+0x708] ;  /* 0x00070800010e7983 */ /* 0x000ee80000300800 */
[----:B------:R-:W3:Y:S04]  /*25810*/  LDL.LU R15, [R1+0x70c] ;  /* 0x00070c00010f7983 */ /* 0x000ee80000300800 */
        /* <DEDUP_REMOVED lines=12> */
[----:B-----5:R-:W-:-:S02]  /*258e0*/  ISETP.GE.AND P0, PT, R17, c[0x0][0x178], PT ;  /* 0x00005e0011007a0c */ /* 0x020fc40003f06270 */
[----:B------:R-:W-:Y:S01]  /*258f0*/  IADD3 R3, R19, 0x2, RZ ;  /* 0x0000000213037810 */ /* 0x000fe20007ffe0ff */
[----:B--2---:R0:W-:Y:S04]  /*25900*/  STS.128 [R0+0x600], R20 ;  /* 0x0006001400007388 */ /* 0x0041e80000000c00 */
[----:B0-----:R-:W2:Y:S04]  /*25910*/  LDL.LU.64 R22, [R1+0xf30] ;  /* 0x000f300001167983 */ /* 0x001ea80000300a00 */
[----:B------:R-:W2:Y:S01]  /*25920*/  LDL.LU.64 R20, [R1+0xf28] ;  /* 0x000f280001147983 */ /* 0x000ea20000300a00 */
[----:B------:R-:W-:-:S02]  /*25930*/  ISETP.LT.AND P4, PT, R3, c[0x0][0x17c], !P0 ;  /* 0x00005f0003007a0c */ /* 0x000fc40004781270 */
[----:B------:R-:W-:-:S04]  /*25940*/  IADD3 R3, R19, 0x4, RZ ;  /* 0x0000000413037810 */ /* 0x000fc80007ffe0ff */
[----:B------:R-:W-:Y:S01]  /*25950*/  ISETP.LT.AND P2, PT, R3, c[0x0][0x17c], !P0 ;  /* 0x00005f0003007a0c */ /* 0x000fe20004741270 */
[----:B------:R-:W-:Y:S02]  /*25960*/  IMAD R3, R17, c[0x0][0x194], RZ ;  /* 0x0000650011037a24 */ /* 0x000fe400078e02ff */
[----:B------:R-:W5:Y:S04]  /*25970*/  LDL.LU R17, [R1+0xf20] ;  /* 0x000f200001117983 */ /* 0x000f680000300800 */
[----:B--2---:R0:W-:Y:S04]  /*25980*/  STS.128 [R0+0x680], R20 ;  /* 0x0006801400007388 */ /* 0x0041e80000000c00 */
[----:B0-----:R-:W2:Y:S04]  /*25990*/  LDL.LU.64 R22, [R1+0xf18] ;  /* 0x000f180001167983 */ /* 0x001ea80000300a00 */
[----:B------:R-:W2:Y:S04]  /*259a0*/  LDL.LU.64 R20, [R1+0xf10] ;  /* 0x000f100001147983 */ /* 0x000ea80000300a00 */
[----:B---3--:R-:W-:Y:S04]  /*259b0*/  STS.128 [R0+0xa00], R24 ;  /* 0x000a001800007388 */ /* 0x008fe80000000c00 */
[----:B------:R-:W-:Y:S04]  /*259c0*/  STS.128 [R0+0xa80], R4 ;  /* 0x000a800400007388 */ /* 0x000fe80000000c00 */
[----:B--2---:R0:W-:Y:S04]  /*259d0*/  STS.128 [R0+0x800], R20 ;  /* 0x0008001400007388 */ /* 0x0041e80000000c00 */
[----:B0-----:R-:W2:Y:S04]  /*259e0*/  LDL.LU.64 R22, [R1+0xf08] ;  /* 0x000f080001167983 */ /* 0x001ea80000300a00 */
[----:B------:R-:W2:Y:S04]  /*259f0*/  LDL.LU.64 R20, [R1+0xf00] ;  /* 0x000f000001147983 */ /* 0x000ea80000300a00 */
[----:B------:R-:W3:Y:S04]  /*25a00*/  LDL.LU.64 R26, [R1+0xef8] ;  /* 0x000ef800011a7983 */ /* 0x000ee80000300a00 */
[----:B------:R-:W3:Y:S04]  /*25a10*/  LDL.LU.64 R24, [R1+0xef0] ;  /* 0x000ef00001187983 */ /* 0x000ee80000300a00 */
[----:B------:R-:W2:Y:S04]  /*25a20*/  LDL.LU.64 R6, [R1+0xee8] ;  /* 0x000ee80001067983 */ /* 0x000ea80000300a00 */
[----:B------:R-:W2:Y:S01]  /*25a30*/  LDL.LU.64 R4, [R1+0xee0] ;  /* 0x000ee00001047983 */ /* 0x000ea20000300a00 */
[----:B------:R-:W-:-:S03]  /*25a40*/  IADD3 R2, R19, 0x1, RZ ;  /* 0x0000000113027810 */ /* 0x000fc60007ffe0ff */
[----:B----4-:R-:W-:Y:S04]  /*25a50*/  STS.128 [R0+0xc80], R8 ;  /* 0x000c800800007388 */ /* 0x010fe80000000c00 */
[----:B------:R-:W-:Y:S01]  /*25a60*/  STS.128 [R0+0xe80], R12 ;  /* 0x000e800c00007388 */ /* 0x000fe20000000c00 */
[----:B------:R-:W-:-:S03]  /*25a70*/  ISETP.LT.AND P5, PT, R2, c[0x0][0x17c], !P0 ;  /* 0x00005f0002007a0c */ /* 0x000fc600047a1270 */
[----:B---3--:R0:W-:Y:S04]  /*25a80*/  STS.128 [R0+0xc00], R24 ;  /* 0x000c001800007388 */ /* 0x0081e80000000c00 */
[----:B0-----:R-:W3:Y:S04]  /*25a90*/  LDL.LU.64 R26, [R1+0xed8] ;  /* 0x000ed800011a7983 */ /* 0x001ee80000300a00 */
[----:B------:R-:W4:Y:S04]  /*25aa0*/  LDL.LU.64 R24, [R1+0xed0] ;  /* 0x000ed00001187983 */ /* 0x000f280000300a00 */
[----:B--2---:R0:W-:Y:S04]  /*25ab0*/  STS.128 [R0+0x880], R20 ;  /* 0x0008801400007388 */ /* 0x0041e80000000c00 */
[----:B------:R1:W-:Y:S01]  /*25ac0*/  STS.128 [R0+0xe00], R4 ;  /* 0x000e000400007388 */ /* 0x0003e20000000c00 */
[----:B------:R-:W-:-:S03]  /*25ad0*/  IADD3 R2, R19, 0x3, RZ ;  /* 0x0000000313027810 */ /* 0x000fc60007ffe0ff */
[----:B------:R-:W-:Y:S01]  /*25ae0*/  BAR.SYNC.DEFER_BLOCKING 0x0 ;  /* 0x0000000000007b1d */ /* 0x000fe20000010000 */
[----:B------:R-:W-:Y:S02]  /*25af0*/  ISETP.LT.AND P3, PT, R2, c[0x0][0x17c], !P0 ;  /* 0x00005f0002007a0c */ /* 0x000fe40004761270 */
[----:B------:R-:W-:Y:S02]  /*25b00*/  LEA R2, P6, R3, c[0x0][0x170], 0x1 ;  /* 0x00005c0003027a11 */ /* 0x000fe400078c08ff */
[C---:B------:R-:W-:Y:S01]  /*25b10*/  ISETP.LT.AND P1, PT, R19.reuse, c[0x0][0x17c], !P0 ;  /* 0x00005f0013007a0c */ /* 0x040fe20004721270 */
[----:B------:R-:W2:Y:S01]  /*25b20*/  LDL.LU.64 R10, [R1+0xec8] ;  /* 0x000ec800010a7983 */ /* 0x000ea20000300a00 */
[----:B0-----:R-:W-:Y:S01]  /*25b30*/  IMAD R21, R19, c[0x0][0x198], RZ ;  /* 0x0000660013157a24 */ /* 0x001fe200078e02ff */
[----:B------:R-:W-:Y:S02]  /*25b40*/  LEA.HI.X.SX32 R3, R3, c[0x0][0x174], 0x1, P6 ;  /* 0x00005d0003037a11 */ /* 0x000fe400030f0eff */
[----:B------:R-:W2:Y:S02]  /*25b50*/  LDL.LU.64 R8, [R1+0xec0] ;  /* 0x000ec00001087983 */ /* 0x000ea40000300a00 */
[----:B------:R-:W-:-:S02]  /*25b60*/  LEA R20, P6, R21, R2, 0x1 ;  /* 0x0000000215147211 */ /* 0x000fc400078c08ff */
[----:B-1----:R-:W2:Y:S01]  /*25b70*/  LDL.LU.64 R6, [R1+0xeb8] ;  /* 0x000eb80001067983 */ /* 0x002ea20000300a00 */
[C---:B------:R-:W-:Y:S02]  /*25b80*/  IADD3 R23, R21.reuse, c[0x0][0x198], RZ ;  /* 0x0000660015177a10 */ /* 0x040fe40007ffe0ff */
[----:B------:R-:W-:Y:S01]  /*25b90*/  LEA.HI.X.SX32 R21, R21, R3, 0x1, P6 ;  /* 0x0000000315157211 */ /* 0x000fe200030f0eff */
[----:B------:R-:W2:Y:S01]  /*25ba0*/  LDL.LU.64 R4, [R1+0xeb0] ;  /* 0x000eb00001047983 */ /* 0x000ea20000300a00 */
[----:B------:R-:W-:-:S03]  /*25bb0*/  LEA R22, P6, R23, R2, 0x1 ;  /* 0x0000000217167211 */ /* 0x000fc600078c08ff */
[----:B------:R-:W2:Y:S04]  /*25bc0*/  LDL.LU.64 R14, [R1+0xea8] ;  /* 0x000ea800010e7983 */ /* 0x000ea80000300a00 */
[----:B------:R-:W2:Y:S04]  /*25bd0*/  LDL.LU.64 R12, [R1+0xea0] ;  /* 0x000ea000010c7983 */ /* 0x000ea80000300a00 */
[----:B----4-:R0:W-:Y:S01]  /*25be0*/  @P1 STG.E.U16 [R20.64], R25 ;  /* 0x0000001914001986 */ /* 0x0101e2000c101504 */
[----:B------:R-:W-:Y:S02]  /*25bf0*/  PRMT R24, R25, 0x7632, R24 ;  /* 0x0000763219187816 */ /* 0x000fe40000000018 */
[----:B0-----:R-:W-:-:S02]  /*25c00*/  IADD3 R21, R23, c[0x0][0x198], RZ ;  /* 0x0000660017157a10 */ /* 0x001fc40007ffe0ff */
[----:B------:R-:W-:Y:S02]  /*25c10*/  LEA.HI.X.SX32 R23, R23, R3, 0x1, P6 ;  /* 0x0000000317177211 */ /* 0x000fe400030f0eff */
[----:B------:R-:W-:-:S03]  /*25c20*/  IADD3 R25, R19, 0x6, RZ ;  /* 0x0000000613197810 */ /* 0x000fc60007ffe0ff */
[----:B------:R0:W-:Y:S01]  /*25c30*/  @P5 STG.E.U16 [R22.64], R24 ;  /* 0x0000001816005986 */ /* 0x0001e2000c101504 */
[----:B------:R-:W-:-:S03]  /*25c40*/  ISETP.LT.AND P5, PT, R25, c[0x0][0x17c], !P0 ;  /* 0x00005f0019007a0c */ /* 0x000fc600047a1270 */
[----:B------:R-:W4:Y:S01]  /*25c50*/  LDL.LU R25, [R1+0x10] ;  /* 0x0000100001197983 */ /* 0x000f220000300800 */
[----:B------:R-:W-:Y:S02]  /*25c60*/  IADD3 R0, R19, 0x5, RZ ;  /* 0x0000000513007810 */ /* 0x000fe40007ffe0ff */
[C---:B------:R-:W-:Y:S02]  /*25c70*/  LEA R20, P6, R21.reuse, R2, 0x1 ;  /* 0x0000000215147211 */ /* 0x040fe400078c08ff */
[----:B------:R-:W-:Y:S02]  /*25c80*/  ISETP.LT.AND P1, PT, R0, c[0x0][0x17c], !P0 ;  /* 0x00005f0000007a0c */ /* 0x000fe40004721270 */
[C---:B------:R-:W-:Y:S02]  /*25c90*/  IADD3 R0, R21.reuse, c[0x0][0x198], RZ ;  /* 0x0000660015007a10 */ /* 0x040fe40007ffe0ff */
[----:B------:R-:W-:Y:S02]  /*25ca0*/  LEA.HI.X.SX32 R21, R21, R3, 0x1, P6 ;  /* 0x0000000315157211 */ /* 0x000fe400030f0eff */
[----:B0-----:R-:W-:-:S02]  /*25cb0*/  IADD3 R23, R19, 0x7, RZ ;  /* 0x0000000713177810 */ /* 0x001fc40007ffe0ff */
[C---:B------:R-:W-:Y:S01]  /*25cc0*/  LEA R22, P6, R0.reuse, R2, 0x1 ;  /* 0x0000000200167211 */ /* 0x040fe200078c08ff */
[----:B----4-:R0:W-:Y:S01]  /*25cd0*/  @P4 STG.E.U16 [R20.64], R25 ;  /* 0x0000001914004986 */ /* 0x0101e2000c101504 */
[----:B------:R-:W-:Y:S02]  /*25ce0*/  ISETP.LT.AND P4, PT, R23, c[0x0][0x17c], !P0 ;  /* 0x00005f0017007a0c */ /* 0x000fe40004781270 */
[----:B------:R-:W-:Y:S02]  /*25cf0*/  LEA.HI.X.SX32 R23, R0, R3, 0x1, P6 ;  /* 0x0000000300177211 */ /* 0x000fe400030f0eff */
[----:B------:R-:W-:Y:S02]  /*25d00*/  PRMT R24, R25, 0x7632, R24 ;  /* 0x0000763219187816 */ /* 0x000fe40000000018 */
[----:B0-----:R-:W-:-:S03]  /*25d10*/  IADD3 R25, R19, 0x8, RZ ;  /* 0x0000000813197810 */ /* 0x001fc60007ffe0ff */
[----:B------:R0:W-:Y:S01]  /*25d20*/  @P3 STG.E.U16 [R22.64], R24 ;  /* 0x0000001816003986 */ /* 0x0001e2000c101504 */
[----:B------:R-:W-:-:S03]  /*25d30*/  ISETP.LT.AND P3, PT, R25, c[0x0][0x17c], !P0 ;  /* 0x00005f0019007a0c */ /* 0x000fc60004761270 */
[----:B------:R-:W4:Y:S01]  /*25d40*/  LDL.LU R25, [R1+0x20] ;  /* 0x0000200001197983 */ /* 0x000f220000300800 */
[----:B------:R-:W-:-:S04]  /*25d50*/  IADD3 R21, R0, c[0x0][0x198], RZ ;  /* 0x0000660000157a10 */ /* 0x000fc80007ffe0ff */
[CC--:B------:R-:W-:Y:S02]  /*25d60*/  LEA R20, P6, R21.reuse, R2.reuse, 0x1 ;  /* 0x0000000215147211 */ /* 0x0c0fe400078c08ff */
[C---:B------:R-:W-:Y:S02]  /*25d70*/  IADD3 R0, R21.reuse, c[0x0][0x198], RZ ;  /* 0x0000660015007a10 */ /* 0x040fe40007ffe0ff */
[----:B------:R-:W-:Y:S02]  /*25d80*/  LEA.HI.X.SX32 R21, R21, R3, 0x1, P6 ;  /* 0x0000000315157211 */ /* 0x000fe400030f0eff */
[----:B0-----:R-:W-:Y:S02]  /*25d90*/  IADD3 R23, R19, 0x9, RZ ;  /* 0x0000000913177810 */ /* 0x001fe40007ffe0ff */
[----:B------:R-:W-:Y:S01]  /*25da0*/  LEA R22, P6, R0, R2, 0x1 ;  /* 0x0000000200167211 */ /* 0x000fe200078c08ff */
[----:B----4-:R0:W-:Y:S01]  /*25db0*/  @P2 STG.E.U16 [R20.64], R25 ;  /* 0x0000001914002986 */ /* 0x0101e2000c101504 */
[----:B------:R-:W-:-:S02]  /*25dc0*/  ISETP.LT.AND P2, PT, R23, c[0x0][0x17c], !P0 ;  /* 0x00005f0017007a0c */ /* 0x000fc40004741270 */
        /* <DEDUP_REMOVED lines=1804> */
[----:B--2---:R0:W-:Y:S01]  /*2ce90*/  @P4 STG.E.U16 [R20.64], R12 ;  /* 0x0000000c14004986 */ /* 0x0041e2000c101504 */
[----:B------:R-:W-:-:S02]  /*2cea0*/  ISETP.LT.AND P4, PT, R23, c[0x0][0x17c], !P0 ;  /* 0x00005f0017007a0c */ /* 0x000fc40004781270 */
[CC--:B------:R-:W-:Y:S02]  /*2ceb0*/  LEA.HI.X.SX32 R23, R0.reuse, R3.reuse, 0x1, P6 ;  /* 0x0000000300177211 */ /* 0x0c0fe400030f0eff */
[----:B0-----:R-:W-:Y:S02]  /*2cec0*/  IADD3 R21, R0, c[0x0][0x198], RZ ;  /* 0x0000660000157a10 */ /* 0x001fe40007ffe0ff */
[----:B------:R-:W-:Y:S02]  /*2ced0*/  PRMT R12, R12, 0x7632, R12 ;  /* 0x000076320c0c7816 */ /* 0x000fe4000000000c */
[C---:B------:R-:W-:Y:S02]  /*2cee0*/  LEA R20, P6, R21.reuse, R2, 0x1 ;  /* 0x0000000215147211 */ /* 0x040fe400078c08ff */
[C---:B------:R-:W-:Y:S01]  /*2cef0*/  IADD3 R0, R21.reuse, c[0x0][0x198], RZ ;  /* 0x0000660015007a10 */ /* 0x040fe20007ffe0ff */
[----:B------:R0:W-:Y:S01]  /*2cf00*/  @P3 STG.E.U16 [R22.64], R12 ;  /* 0x0000000c16003986 */ /* 0x0001e2000c101504 */
[----:B------:R-:W-:-:S02]  /*2cf10*/  LEA.HI.X.SX32 R21, R21, R3, 0x1, P6 ;  /* 0x0000000315157211 */ /* 0x000fc400030f0eff */
[----:B------:R-:W-:-:S04]  /*2cf20*/  IADD3 R24, R19, 0x10c, RZ ;  /* 0x0000010c13187810 */ /* 0x000fc80007ffe0ff */
[----:B------:R-:W-:Y:S02]  /*2cf30*/  ISETP.LT.AND P3, PT, R24, c[0x0][0x17c], !P0 ;  /* 0x00005f0018007a0c */ /* 0x000fe40004761270 */
[----:B0-----:R-:W-:Y:S02]  /*2cf40*/  IADD3 R23, R19, 0x10d, RZ ;  /* 0x0000010d13177810 */ /* 0x001fe40007ffe0ff */
[C---:B------:R-:W-:Y:S01]  /*2cf50*/  LEA R22, P6, R0.reuse, R2, 0x1 ;  /* 0x0000000200167211 */ /* 0x040fe200078c08ff */
[----:B----4-:R0:W-:Y:S01]  /*2cf60*/  @P2 STG.E.U16 [R20.64], R25 ;  /* 0x0000001914002986 */ /* 0x0101e2000c101504 */
[----:B------:R-:W-:Y:S02]  /*2cf70*/  ISETP.LT.AND P2, PT, R23, c[0x0][0x17c], !P0 ;  /* 0x00005f0017007a0c */ /* 0x000fe40004741270 */
[----:B------:R-:W-:Y:S02]  /*2cf80*/  LEA.HI.X.SX32 R23, R0, R3, 0x1, P6 ;  /* 0x0000000300177211 */ /* 0x000fe400030f0eff */
[----:B------:R-:W-:-:S02]  /*2cf90*/  PRMT R24, R25, 0x7632, R24 ;  /* 0x0000763219187816 */ /* 0x000fc40000000018 */
[----:B0-----:R-:W-:-:S03]  /*2cfa0*/  IADD3 R25, R19, 0x10e, RZ ;  /* 0x0000010e13197810 */ /* 0x001fc60007ffe0ff */
[----:B------:R0:W-:Y:S01]  /*2cfb0*/  @P1 STG.E.U16 [R22.64], R24 ;  /* 0x0000001816001986 */ /* 0x0001e2000c101504 */
[----:B------:R-:W-:-:S03]  /*2cfc0*/  ISETP.LT.AND P1, PT, R25, c[0x0][0x17c], !P0 ;  /* 0x00005f0019007a0c */ /* 0x000fc60004721270 */
[----:B------:R-:W2:Y:S01]  /*2cfd0*/  LDL.LU R25, [R1+0x270] ;  /* 0x0002700001197983 */ /* 0x000ea20000300800 */
        /* <DEDUP_REMOVED lines=8> */
[----:B------:R-:W-:Y:S02]  /*2d060*/  LEA.HI.X.SX32 R23, R0, R3, 0x1, P6 ;  /* 0x0000000300177211 */ /* 0x000fe400030f0eff */
[----:B------:R-:W-:Y:S02]  /*2d070*/  PRMT R24, R25, 0x7632, R24 ;  /* 0x0000763219187816 */ /* 0x000fe40000000018 */
        /* <DEDUP_REMOVED lines=9> */
[C---:B------:R-:W-:Y:S02]  /*2d110*/  LEA R22, P6, R0.reuse, R2, 0x1 ;  /* 0x0000000200167211 */ /* 0x040fe400078c08ff */
[----:B------:R-:W-:Y:S01]  /*2d120*/  IADD3 R12, R0, c[0x0][0x198], RZ ;  /* 0x00006600000c7a10 */ /* 0x000fe20007ffe0ff */
[----:B--2---:R0:W-:Y:S01]  /*2d130*/  @P3 STG.E.U16 [R20.64], R25 ;  /* 0x0000001914003986 */ /* 0x0041e2000c101504 */
[----:B------:R-:W-:-:S02]  /*2d140*/  ISETP.LT.AND P3, PT, R23, c[0x0][0x17c], !P0 ;  /* 0x00005f0017007a0c */ /* 0x000fc40004761270 */
[-C--:B------:R-:W-:Y:S02]  /*2d150*/  LEA.HI.X.SX32 R23, R0, R3.reuse, 0x1, P6 ;  /* 0x0000000300177211 */ /* 0x080fe400030f0eff */
[----:B------:R-:W-:Y:S02]  /*2d160*/  PRMT R24, R25, 0x7632, R24 ;  /* 0x0000763219187816 */ /* 0x000fe40000000018 */
[C---:B------:R-:W-:Y:S02]  /*2d170*/  IADD3 R0, R12.reuse, c[0x0][0x198], RZ ;  /* 0x000066000c007a10 */ /* 0x040fe40007ffe0ff */
[C---:B0-----:R-:W-:Y:S01]  /*2d180*/  LEA R20, P6, R12.reuse, R2, 0x1 ;  /* 0x000000020c147211 */ /* 0x041fe200078c08ff */
[----:B------:R0:W-:Y:S03]  /*2d190*/  @P2 STG.E.U16 [R22.64], R24 ;  /* 0x0000001816002986 */ /* 0x0001e6000c101504 */
[----:B------:R-:W-:-:S02]  /*2d1a0*/  LEA.HI.X.SX32 R21, R12, R3, 0x1, P6 ;  /* 0x000000030c157211 */ /* 0x000fc400030f0eff */
[----:B------:R-:W-:-:S03]  /*2d1b0*/  IADD3 R25, R19, 0x112, RZ ;  /* 0x0000011213197810 */ /* 0x000fc60007ffe0ff */
[----:B------:R1:W-:Y:S01]  /*2d1c0*/  @P1 STG.E.U16 [R20.64], R4 ;  /* 0x0000000414001986 */ /* 0x0003e2000c101504 */
[----:B0-----:R-:W-:Y:S02]  /*2d1d0*/  IADD3 R23, R19, 0x113, RZ ;  /* 0x0000011313177810 */ /* 0x001fe40007ffe0ff */
[C---:B------:R-:W-:Y:S02]  /*2d1e0*/  LEA R22, P6, R0.reuse, R2, 0x1 ;  /* 0x0000000200167211 */ /* 0x040fe400078c08ff */
[----:B------:R-:W-:Y:S02]  /*2d1f0*/  ISETP.LT.AND P1, PT, R23, c[0x0][0x17c], !P0 ;  /* 0x00005f0017007a0c */ /* 0x000fe40004721270 */
[----:B------:R-:W-:Y:S02]  /*2d200*/  LEA.HI.X.SX32 R23, R0, R3, 0x1, P6 ;  /* 0x0000000300177211 */ /* 0x000fe400030f0eff */
[----:B-1----:R-:W-:Y:S02]  /*2d210*/  PRMT R4, R4, 0x7632, R4 ;  /* 0x0000763204047816 */ /* 0x002fe40000000004 */
[----:B------:R-:W-:-:S02]  /*2d220*/  IADD3 R24, R19, 0x114, RZ ;  /* 0x0000011413187810 */ /* 0x000fc40007ffe0ff */
[----:B------:R-:W-:Y:S01]  /*2d230*/  ISETP.LT.AND P2, PT, R25, c[0x0][0x17c], !P0 ;  /* 0x00005f0019007a0c */ /* 0x000fe20004741270 */
[----:B------:R0:W-:Y:S01]  /*2d240*/  @P5 STG.E.U16 [R22.64], R4 ;  /* 0x0000000416005986 */ /* 0x0001e2000c101504 */
[----:B------:R-:W-:-:S03]  /*2d250*/  ISETP.LT.AND P5, PT, R24, c[0x0][0x17c], !P0 ;  /* 0x00005f0018007a0c */ /* 0x000fc600047a1270 */
[----:B------:R-:W2:Y:S04]  /*2d260*/  LDL.LU R25, [R1+0x240] ;  /* 0x0002400001197983 */ /* 0x000ea80000300800 */
[----:B------:R-:W4:Y:S01]  /*2d270*/  LDL.LU R24, [R1+0x2a0] ;  /* 0x0002a00001187983 */ /* 0x000f220000300800 */
[----:B------:R-:W-:-:S04]  /*2d280*/  IADD3 R12, R0, c[0x0][0x198], RZ ;  /* 0x00006600000c7a10 */ /* 0x000fc80007ffe0ff */
[CC--:B------:R-:W-:Y:S02]  /*2d290*/  LEA R20, P6, R12.reuse, R2.reuse, 0x1 ;  /* 0x000000020c147211 */ /* 0x0c0fe400078c08ff */
[C---:B------:R-:W-:Y:S02]  /*2d2a0*/  IADD3 R0, R12.reuse, c[0x0][0x198], RZ ;  /* 0x000066000c007a10 */ /* 0x040fe40007ffe0ff */
[----:B------:R-:W-:Y:S02]  /*2d2b0*/  LEA.HI.X.SX32 R21, R12, R3, 0x1, P6 ;  /* 0x000000030c157211 */ /* 0x000fe400030f0eff */
[----:B------:R-:W-:Y:S02]  /*2d2c0*/  IADD3 R12, R19, 0x115, RZ ;  /* 0x00000115130c7810 */ /* 0x000fe40007ffe0ff */
[C---:B0-----:R-:W-:Y:S02]  /*2d2d0*/  LEA R22, P6, R0.reuse, R2, 0x1 ;  /* 0x0000000200167211 */ /* 0x041fe400078c08ff */
[----:B------:R-:W-:-:S02]  /*2d2e0*/  IADD3 R4, R0, c[0x0][0x198], RZ ;  /* 0x0000660000047a10 */ /* 0x000fc40007ffe0ff */
[----:B------:R-:W-:Y:S02]  /*2d2f0*/  LEA.HI.X.SX32 R23, R0, R3, 0x1, P6 ;  /* 0x0000000300177211 */ /* 0x000fe400030f0eff */
[----:B------:R-:W-:Y:S01]  /*2d300*/  IADD3 R0, R4, c[0x0][0x198], RZ ;  /* 0x0000660004007a10 */ /* 0x000fe20007ffe0ff */
[----:B----4-:R0:W-:Y:S01]  /*2d310*/  @P4 STG.E.U16 [R20.64], R24 ;  /* 0x0000001814004986 */ /* 0x0101e2000c101504 */
[----:B------:R-:W-:Y:S02]  /*2d320*/  ISETP.LT.AND P4, PT, R12, c[0x0][0x17c], !P0 ;  /* 0x00005f000c007a0c */ /* 0x000fe40004781270 */
[----:B------:R-:W-:Y:S02]  /*2d330*/  PRMT R12, R24, 0x7632, R12 ;  /* 0x00007632180c7816 */ /* 0x000fe4000000000c */
[----:B0-----:R-:W-:-:S03]  /*2d340*/  LEA R20, P6, R4, R2, 0x1 ;  /* 0x0000000204147211 */ /* 0x001fc600078c08ff */
[----:B------:R0:W-:Y:S01]  /*2d350*/  @P3 STG.E.U16 [R22.64], R12 ;  /* 0x0000000c16003986 */ /* 0x0001e2000c101504 */
[----:B------:R-:W-:Y:S02]  /*2d360*/  LEA.HI.X.SX32 R21, R4, R3, 0x1, P6 ;  /* 0x0000000304157211 */ /* 0x000fe400030f0eff */
[----:B------:R-:W-:-:S03]  /*2d370*/  IADD3 R4, R0, c[0x0][0x198], RZ ;  /* 0x0000660000047a10 */ /* 0x000fc60007ffe0ff */
[----:B--2---:R1:W-:Y:S01]  /*2d380*/  @P2 STG.E.U16 [R20.64], R25 ;  /* 0x0000001914002986 */ /* 0x0043e2000c101504 */
[----:B0-----:R-:W-:Y:S02]  /*2d390*/  IADD3 R12, R19, 0x117, RZ ;  /* 0x00000117130c7810 */ /* 0x001fe40007ffe0ff */
[-C--:B------:R-:W-:Y:S02]  /*2d3a0*/  LEA R22, P6, R0, R2.reuse, 0x1 ;  /* 0x0000000200167211 */ /* 0x080fe400078c08ff */
[----:B------:R-:W-:Y:S02]  /*2d3b0*/  ISETP.LT.AND P2, PT, R12, c[0x0][0x17c], !P0 ;  /* 0x00005f000c007a0c */ /* 0x000fe40004741270 */
[----:B------:R-:W-:Y:S02]  /*2d3c0*/  LEA.HI.X.SX32 R23, R0, R3, 0x1, P6 ;  /* 0x0000000300177211 */ /* 0x000fe400030f0eff */
[----:B------:R-:W-:Y:S02]  /*2d3d0*/  PRMT R12, R25, 0x7632, R12 ;  /* 0x00007632190c7816 */ /* 0x000fe4000000000c */
[C---:B-1----:R-:W-:Y:S01]  /*2d3e0*/  LEA R20, P6, R4.reuse, R2, 0x1 ;  /* 0x0000000204147211 */ /* 0x042fe200078c08ff */
[----:B------:R-:W2:Y:S01]  /*2d3f0*/  LDL.LU R25, [R1+0x2b0] ;  /* 0x0002b00001197983 */ /* 0x000ea20000300800 */
[----:B------:R-:W-:-:S02]  /*2d400*/  IADD3 R0, R4, c[0x0][0x198], RZ ;  /* 0x0000660004007a10 */ /* 0x000fc40007ffe0ff */
[----:B------:R-:W-:Y:S01]  /*2d410*/  LEA.HI.X.SX32 R21, R4, R3, 0x1, P6 ;  /* 0x0000000304157211 */ /* 0x000fe200030f0eff */
[----:B------:R0:W-:Y:S01]  /*2d420*/  @P1 STG.E.U16 [R22.64], R12 ;  /* 0x0000000c16001986 */ /* 0x0001e2000c101504 */
[----:B------:R-:W-:-:S03]  /*2d430*/  IADD3 R24, R19, 0x116, RZ ;  /* 0x0000011613187810 */ /* 0x000fc60007ffe0ff */
[----:B------:R1:W-:Y:S01]  /*2d440*/  @P5 STG.E.U16 [R20.64], R16 ;  /* 0x0000001014005986 */ /* 0x0003e2000c101504 */
[----:B------:R-:W-:Y:S02]  /*2d450*/  ISETP.LT.AND P3, PT, R24, c[0x0][0x17c], !P0 ;  /* 0x00005f0018007a0c */ /* 0x000fe40004761270 */
[C---:B------:R-:W-:Y:S02]  /*2d460*/  IADD3 R24, R19.reuse, 0x118, RZ ;  /* 0x0000011813187810 */ /* 0x040fe40007ffe0ff */
[----:B0-----:R-:W-:Y:S02]  /*2d470*/  IADD3 R12, R19, 0x119, RZ ;  /* 0x00000119130c7810 */ /* 0x001fe40007ffe0ff */
[----:B------:R-:W-:Y:S02]  /*2d480*/  LEA R22, P6, R0, R2, 0x1 ;  /* 0x0000000200167211 */ /* 0x000fe400078c08ff */
[----:B------:R-:W-:Y:S02]  /*2d490*/  ISETP.LT.AND P5, PT, R12, c[0x0][0x17c], !P0 ;  /* 0x00005f000c007a0c */ /* 0x000fe400047a1270 */
[----:B------:R-:W-:-:S02]  /*2d4a0*/  LEA.HI.X.SX32 R23, R0, R3, 0x1, P6 ;  /* 0x0000000300177211 */ /* 0x000fc400030f0eff */
[----:B------:R-:W-:Y:S02]  /*2d4b0*/  PRMT R12, R16, 0x7632, R12 ;  /* 0x00007632100c7816 */ /* 0x000fe4000000000c */
[----:B-1----:R-:W-:Y:S02]  /*2d4c0*/  IADD3 R16, R19, 0x11a, RZ ;  /* 0x0000011a13107810 */ /* 0x002fe40007ffe0ff */
[----:B------:R-:W-:Y:S01]  /*2d4d0*/  ISETP.LT.AND P1, PT, R24, c[0x0][0x17c], !P0 ;  /* 0x00005f0018007a0c */ /* 0x000fe20004721270 */
[----:B------:R0:W-:Y:S01]  /*2d4e0*/  @P4 STG.E.U16 [R22.64], R12 ;  /* 0x0000000c16004986 */ /* 0x0001e2000c101504 */
[----:B------:R-:W-:-:S03]  /*2d4f0*/  ISETP.LT.AND P4, PT, R16, c[0x0][0x17c], !P0 ;  /* 0x00005f0010007a0c */ /* 0x000fc60004781270 */
[----:B------:R-:W4:Y:S04]  /*2d500*/  LDL.LU R24, [R1+0x230] ;  /* 0x0002300001187983 */ /* 0x000f280000300800 */
[----:B------:R-:W2:Y:S01]  /*2d510*/  LDL.LU R16, [R1+0x280] ;  /* 0x0002800001107983 */ /* 0x000ea20000300800 */
[----:B------:R-:W-:-:S04]  /*2d520*/  IADD3 R4, R0, c[0x0][0x198], RZ ;  /* 0x0000660000047a10 */ /* 0x000fc80007ffe0ff */
[CC--:B------:R-:W-:Y:S02]  /*2d530*/  LEA R20, P6, R4.reuse, R2.reuse, 0x1 ;  /* 0x0000000204147211 */ /* 0x0c0fe400078c08ff */
[C---:B------:R-:W-:Y:S02]  /*2d540*/  IADD3 R0, R4.reuse, c[0x0][0x198], RZ ;  /* 0x0000660004007a10 */ /* 0x040fe40007ffe0ff */
[-C--:B------:R-:W-:Y:S02]  /*2d550*/  LEA.HI.X.SX32 R21, R4, R3.reuse, 0x1, P6 ;  /* 0x0000000304157211 */ /* 0x080fe400030f0eff */
[C---:B0-----:R-:W-:Y:S02]  /*2d560*/  LEA R22, P6, R0.reuse, R2, 0x1 ;  /* 0x0000000200167211 */ /* 0x041fe400078c08ff */
[C---:B------:R-:W-:Y:S01]  /*2d570*/  IADD3 R4, R0.reuse, c[0x0][0x198], RZ ;  /* 0x0000660000047a10 */ /* 0x040fe20007ffe0ff */
[----:B------:R0:W-:Y:S01]  /*2d580*/  @P3 STG.E.U16 [R20.64], R8 ;  /* 0x0000000814003986 */ /* 0x0001e2000c101504 */
[----:B------:R-:W-:-:S02]  /*2d590*/  LEA.HI.X.SX32 R23, R0, R3, 0x1, P6 ;  /* 0x0000000300177211 */ /* 0x000fc400030f0eff */
[----:B------:R-:W-:Y:S02]  /*2d5a0*/  IADD3 R0, R4, c[0x0][0x198], RZ ;  /* 0x0000660004007a10 */ /* 0x000fe40007ffe0ff */
[----:B0-----:R-:W-:Y:S02]  /*2d5b0*/  PRMT R8, R8, 0x7632, R8 ;  /* 0x0000763208087816 */ /* 0x001fe40000000008 */
[----:B------:R-:W-:-:S03]  /*2d5c0*/  LEA R20, P6, R4, R2, 0x1 ;  /* 0x0000000204147211 */ /* 0x000fc600078c08ff */
[----:B------:R0:W-:Y:S01]  /*2d5d0*/  @P2 STG.E.U16 [R22.64], R8 ;  /* 0x0000000816002986 */ /* 0x0001e2000c101504 */
[----:B------:R-:W-:Y:S02]  /*2d5e0*/  LEA.HI.X.SX32 R21, R4, R3, 0x1, P6 ;  /* 0x0000000304157211 */ /* 0x000fe400030f0eff */
[C---:B------:R-:W-:Y:S02]  /*2d5f0*/  IADD3 R4, R0.reuse, c[0x0][0x198], RZ ;  /* 0x0000660000047a10 */ /* 0x040fe40007ffe0ff */
[C---:B------:R-:W-:Y:S02]  /*2d600*/  IADD3 R12, R19.reuse, 0x11b, RZ ;  /* 0x0000011b130c7810 */ /* 0x040fe40007ffe0ff */
[----:B0-----:R-:W-:Y:S02]  /*2d610*/  IADD3 R8, R19, 0x11d, RZ ;  /* 0x0000011d13087810 */ /* 0x001fe40007ffe0ff */
[----:B------:R-:W-:-:S04]  /*2d620*/  LEA R22, P6, R0, R2, 0x1 ;  /* 0x0000000200167211 */ /* 0x000fc800078c08ff */
[----:B------:R-:W-:Y:S02]  /*2d630*/  LEA.HI.X.SX32 R23, R0, R3, 0x1, P6 ;  /* 0x0000000300177211 */ /* 0x000fe400030f0eff */
[----:B------:R-:W-:Y:S02]  /*2d640*/  ISETP.LT.AND P3, PT, R12, c[0x0][0x17c], !P0 ;  /* 0x00005f000c007a0c */ /* 0x000fe40004761270 */
[----:B------:R-:W-:Y:S02]  /*2d650*/  IADD3 R0, R4, c[0x0][0x198], RZ ;  /* 0x0000660004007a10 */ /* 0x000fe40007ffe0ff */
[----:B------:R-:W-:-:S04]  /*2d660*/  IADD3 R12, R19, 0x11c, RZ ;  /* 0x0000011c130c7810 */ /* 0x000fc80007ffe0ff */
[----:B------:R-:W-:Y:S02]  /*2d670*/  ISETP.LT.AND P2, PT, R12, c[0x0][0x17c], !P0 ;  /* 0x00005f000c007a0c */ /* 0x000fe40004741270 */
[----:B------:R-:W-:Y:S01]  /*2d680*/  IADD3 R12, R19, 0x11e, RZ ;  /* 0x0000011e130c7810 */ /* 0x000fe20007ffe0ff */
[----:B--2---:R0:W-:Y:S01]  /*2d690*/  @P1 STG.E.U16 [R20.64], R16 ;  /* 0x0000001014001986 */ /* 0x0041e2000c101504 */
[----:B------:R-:W-:Y:S02]  /*2d6a0*/  ISETP.LT.AND P1, PT, R8, c[0x0][0x17c], !P0 ;  /* 0x00005f0008007a0c */ /* 0x000fe40004721270 */
[----:B------:R-:W-:Y:S02]  /*2d6b0*/  PRMT R8, R16, 0x7632, R8 ;  /* 0x0000763210087816 */ /* 0x000fe40000000008 */
[----:B0-----:R-:W-:-:S03]  /*2d6c0*/  LEA R20, P6, R4, R2, 0x1 ;  /* 0x0000000204147211 */ /* 0x001fc600078c08ff */
[----:B------:R0:W-:Y:S01]  /*2d6d0*/  @P5 STG.E.U16 [R22.64], R8 ;  /* 0x0000000816005986 */ /* 0x0001e2000c101504 */
[----:B------:R-:W-:-:S03]  /*2d6e0*/  LEA.HI.X.SX32 R21, R4, R3, 0x1, P6 ;  /* 0x0000000304157211 */ /* 0x000fc600030f0eff */
[----:B------:R-:W2:Y:S01]  /*2d6f0*/  LDL.LU R16, [R1+0x254] ;  /* 0x0002540001107983 */ /* 0x000ea20000300800 */
[----:B------:R-:W-:-:S03]  /*2d700*/  IADD3 R4, R0, c[0x0][0x198], RZ ;  /* 0x0000660000047a10 */ /* 0x000fc60007ffe0ff */
[----:B----4-:R1:W-:Y:S01]  /*2d710*/  @P4 STG.E.U16 [R20.64], R24 ;  /* 0x0000001814004986 */ /* 0x0103e2000c101504 */
[----:B0-----:R-:W-:Y:S02]  /*2d720*/  IADD3 R8, R19, 0x11f, RZ ;  /* 0x0000011f13087810 */ /* 0x001fe40007ffe0ff */
[-C--:B------:R-:W-:Y:S02]  /*2d730*/  LEA R22, P6, R0, R2.reuse, 0x1 ;  /* 0x0000000200167211 */ /* 0x080fe400078c08ff */
[----:B------:R-:W-:Y:S02]  /*2d740*/  ISETP.LT.AND P4, PT, R8, c[0x0][0x17c], !P0 ;  /* 0x00005f0008007a0c */ /* 0x000fe40004781270 */
[----:B------:R-:W-:Y:S02]  /*2d750*/  LEA.HI.X.SX32 R23, R0, R3, 0x1, P6 ;  /* 0x0000000300177211 */ /* 0x000fe400030f0eff */
[----:B------:R-:W-:Y:S02]  /*2d760*/  PRMT R8, R24, 0x7632, R8 ;  /* 0x0000763218087816 */ /* 0x000fe40000000008 */
[C---:B-1----:R-:W-:Y:S01]  /*2d770*/  LEA R20, P6, R4.reuse, R2, 0x1 ;  /* 0x0000000204147211 */ /* 0x042fe200078c08ff */
[----:B------:R-:W4:Y:S01]  /*2d780*/  LDL.LU R24, [R1+0x264] ;  /* 0x0002640001187983 */ /* 0x000f220000300800 */
[----:B------:R-:W-:-:S02]  /*2d790*/  IADD3 R0, R4, c[0x0][0x198], RZ ;  /* 0x0000660004007a10 */ /* 0x000fc40007ffe0ff */
[----:B------:R-:W-:Y:S01]  /*2d7a0*/  LEA.HI.X.SX32 R21, R4, R3, 0x1, P6 ;  /* 0x0000000304157211 */ /* 0x000fe200030f0eff */
[----:B------:R0:W-:Y:S01]  /*2d7b0*/  @P3 STG.E.U16 [R22.64], R8 ;  /* 0x0000000816003986 */ /* 0x0001e2000c101504 */
[----:B------:R-:W-:Y:S02]  /*2d7c0*/  ISETP.LT.AND P5, PT, R12, c[0x0][0x17c], !P0 ;  /* 0x00005f000c007a0c */ /* 0x000fe400047a1270 */
[C---:B------:R-:W-:Y:S01]  /*2d7d0*/  IADD3 R4, R0.reuse, c[0x0][0x198], RZ ;  /* 0x0000660000047a10 */ /* 0x040fe20007ffe0ff */
[----:B------:R1:W-:Y:S01]  /*2d7e0*/  @P2 STG.E.U16 [R20.64], R25 ;  /* 0x0000001914002986 */ /* 0x0003e2000c101504 */
[----:B0-----:R-:W-:Y:S02]  /*2d7f0*/  IADD3 R8, R19, 0x121, RZ ;  /* 0x0000012113087810 */ /* 0x001fe40007ffe0ff */
[----:B------:R-:W-:Y:S02]  /*2d800*/  LEA R22, P6, R0, R2, 0x1 ;  /* 0x0000000200167211 */ /* 0x000fe400078c08ff */
[----:B------:R-:W-:-:S02]  /*2d810*/  ISETP.LT.AND P2, PT, R8, c[0x0][0x17c], !P0 ;  /* 0x00005f0008007a0c */ /* 0x000fc40004741270 */
[----:B------:R-:W-:Y:S02]  /*2d820*/  LEA.HI.X.SX32 R23, R0, R3, 0x1, P6 ;  /* 0x0000000300177211 */ /* 0x000fe400030f0eff */
[----:B------:R-:W-:Y:S02]  /*2d830*/  PRMT R8, R25, 0x7632, R8 ;  /* 0x0000763219087816 */ /* 0x000fe40000000008 */
[----:B-1----:R-:W-:-:S03]  /*2d840*/  LEA R20, P6, R4, R2, 0x1 ;  /* 0x0000000204147211 */ /* 0x002fc600078c08ff */
[----:B------:R0:W-:Y:S01]  /*2d850*/  @P1 STG.E.U16 [R22.64], R8 ;  /* 0x0000000816001986 */ /* 0x0001e2000c101504 */
[----:B------:R-:W-:-:S05]  /*2d860*/  LEA.HI.X.SX32 R21, R4, R3, 0x1, P6 ;  /* 0x0000000304157211 */ /* 0x000fca00030f0eff */
[----:B------:R1:W-:Y:S01]  /*2d870*/  @P5 STG.E.U16 [R20.64], R18 ;  /* 0x0000001214005986 */ /* 0x0003e2000c101504 */
[----:B0-----:R-:W-:-:S04]  /*2d880*/  IADD3 R8, R19, 0x123, RZ ;  /* 0x0000012313087810 */ /* 0x001fc80007ffe0ff */
[----:B------:R-:W-:Y:S02]  /*2d890*/  ISETP.LT.AND P5, PT, R8, c[0x0][0x17c], !P0 ;  /* 0x00005f0008007a0c */ /* 0x000fe400047a1270 */
[----:B------:R-:W-:Y:S02]  /*2d8a0*/  PRMT R8, R18, 0x7632, R8 ;  /* 0x0000763212087816 */ /* 0x000fe40000000008 */
[----:B-1----:R-:W3:Y:S04]  /*2d8b0*/  LDL.LU R18, [R1+0xe9c] ;  /* 0x000e9c0001127983 */ /* 0x002ee80000300800 */
[----:B------:R-:W3:Y:S01]  /*2d8c0*/  LDL.LU R25, [R1+0x224] ;  /* 0x0002240001197983 */ /* 0x000ee20000300800 */
[----:B------:R-:W-:Y:S02]  /*2d8d0*/  IADD3 R0, R4, c[0x0][0x198], RZ ;  /* 0x0000660004007a10 */ /* 0x000fe40007ffe0ff */
[----:B------:R-:W-:-:S02]  /*2d8e0*/  IADD3 R12, R19, 0x120, RZ ;  /* 0x00000120130c7810 */ /* 0x000fc40007ffe0ff */
[-C--:B------:R-:W-:Y:S02]  /*2d8f0*/  LEA R22, P6, R0, R2.reuse, 0x1 ;  /* 0x0000000200167211 */ /* 0x080fe400078c08ff */
[----:B------:R-:W-:Y:S02]  /*2d900*/  ISETP.LT.AND P3, PT, R12, c[0x0][0x17c], !P0 ;  /* 0x00005f000c007a0c */ /* 0x000fe40004761270 */
[C---:B------:R-:W-:Y:S02]  /*2d910*/  IADD3 R4, R0.reuse, c[0x0][0x198], RZ ;  /* 0x0000660000047a10 */ /* 0x040fe40007ffe0ff */
[----:B------:R-:W-:Y:S02]  /*2d920*/  LEA.HI.X.SX32 R23, R0, R3, 0x1, P6 ;  /* 0x0000000300177211 */ /* 0x000fe400030f0eff */
[C---:B------:R-:W-:Y:S02]  /*2d930*/  LEA R20, P6, R4.reuse, R2, 0x1 ;  /* 0x0000000204147211 */ /* 0x040fe400078c08ff */
[----:B------:R-:W-:-:S02]  /*2d940*/  IADD3 R0, R4, c[0x0][0x198], RZ ;  /* 0x0000660004007a10 */ /* 0x000fc40007ffe0ff */
[C---:B------:R-:W-:Y:S01]  /*2d950*/  IADD3 R12, R19.reuse, 0x122, RZ ;  /* 0x00000122130c7810 */ /* 0x040fe20007ffe0ff */
[----:B------:R0:W-:Y:S01]  /*2d960*/  @P4 STG.E.U16 [R22.64], R8 ;  /* 0x0000000816004986 */ /* 0x0001e2000c101504 */
[----:B------:R-:W-:Y:S02]  /*2d970*/  LEA.HI.X.SX32 R21, R4, R3, 0x1, P6 ;  /* 0x0000000304157211 */ /* 0x000fe400030f0eff */
[----:B------:R-:W-:Y:S02]  /*2d980*/  ISETP.LT.AND P1, PT, R12, c[0x0][0x17c], !P0 ;  /* 0x00005f000c007a0c */ /* 0x000fe40004721270 */
[C---:B------:R-:W-:Y:S02]  /*2d990*/  IADD3 R4, R0.reuse, c[0x0][0x198], RZ ;  /* 0x0000660000047a10 */ /* 0x040fe40007ffe0ff */
[----:B0-----:R-:W-:Y:S02]  /*2d9a0*/  IADD3 R8, R19, 0x125, RZ ;  /* 0x0000012513087810 */ /* 0x001fe40007ffe0ff */
[----:B------:R-:W-:-:S04]  /*2d9b0*/  LEA R22, P6, R0, R2, 0x1 ;  /* 0x0000000200167211 */ /* 0x000fc800078c08ff */
[----:B------:R-:W-:Y:S02]  /*2d9c0*/  LEA.HI.X.SX32 R23, R0, R3, 0x1, P6 ;  /* 0x0000000300177211 */ /* 0x000fe400030f0eff */
        /* <DEDUP_REMOVED lines=9> */
[----:B------:R-:W-:Y:S02]  /*2da60*/  LEA.HI.X.SX32 R21, R4, R3, 0x1, P6 ;  /* 0x0000000304157211 */ /* 0x000fe400030f0eff */
        /* <DEDUP_REMOVED lines=12> */
[----:B------:R-:W-:Y:S02]  /*2db30*/  ISETP.LT.AND P2, PT, R12, c[0x0][0x17c], !P0 ;  /* 0x00005f000c007a0c */ /* 0x000fe40004741270 */
[C---:B------:R-:W-:Y:S02]  /*2db40*/  IADD3 R4, R0.reuse, c[0x0][0x198], RZ ;  /* 0x0000660000047a10 */ /* 0x040fe40007ffe0ff */
[----:B0-----:R-:W-:Y:S02]  /*2db50*/  IADD3 R8, R19, 0x129, RZ ;  /* 0x0000012913087810 */ /* 0x001fe40007ffe0ff */
[----:B------:R-:W-:-:S04]  /*2db60*/  LEA R22, P6, R0, R2, 0x1 ;  /* 0x0000000200167211 */ /* 0x000fc800078c08ff */
[----:B------:R-:W-:Y:S02]  /*2db70*/  LEA.HI.X.SX32 R23, R0, R3, 0x1, P6 ;  /* 0x0000000300177211 */ /* 0x000fe400030f0eff */
[----:B------:R-:W-:Y:S01]  /*2db80*/  IADD3 R0, R4, c[0x0][0x198], RZ ;  /* 0x0000660004007a10 */ /* 0x000fe20007ffe0ff */
[----:B---3--:R0:W-:Y:S01]  /*2db90*/  @P4 STG.E.U16 [R20.64], R25 ;  /* 0x0000001914004986 */ /* 0x0081e2000c101504 */
[----:B------:R-:W-:Y:S02]  /*2dba0*/  ISETP.LT.AND P4, PT, R8, c[0x0][0x17c], !P0 ;  /* 0x00005f0008007a0c */ /* 0x000fe40004781270 */
[----:B------:R-:W-:Y:S02]  /*2dbb0*/  PRMT R8, R25, 0x7632, R8 ;  /* 0x0000763219087816 */ /* 0x000fe40000000008 */
[----:B0-----:R-:W-:-:S03]  /*2dbc0*/  LEA R20, P6, R4, R2, 0x1 ;  /* 0x0000000204147211 */ /* 0x001fc600078c08ff */
[----:B------:R0:W-:Y:S01]  /*2dbd0*/  @P3 STG.E.U16 [R22.64], R8 ;  /* 0x0000000816003986 */ /* 0x0001e2000c101504 */
[----:B------:R-:W-:Y:S02]  /*2dbe0*/  LEA.HI.X.SX32 R21, R4, R3, 0x1, P6 ;  /* 0x0000000304157211 */ /* 0x000fe400030f0eff */
[----:B------:R-:W-:-:S03]  /*2dbf0*/  IADD3 R12, R19, 0x128, RZ ;  /* 0x00000128130c7810 */ /* 0x000fc60007ffe0ff */
[----:B------:R-:W-:Y:S01]  /*2dc00*/  @P2 STG.E.U16 [R20.64], R13 ;  /* 0x0000000d14002986 */ /* 0x000fe2000c101504 */
[----:B0-----:R-:W-:Y:S02]  /*2dc10*/  IADD3 R8, R19, 0x12b, RZ ;  /* 0x0000012b13087810 */ /* 0x001fe40007ffe0ff */
[----:B------:R-:W-:Y:S02]  /*2dc20*/  LEA R22, P6, R0, R2, 0x1 ;  /* 0x0000000200167211 */ /* 0x000fe400078c08ff */
[----:B------:R-:W-:Y:S02]  /*2dc30*/  ISETP.LT.AND P2, PT, R8, c[0x0][0x17c], !P0 ;  /* 0x00005f0008007a0c */ /* 0x000fe40004741270 */
[----:B------:R-:W-:Y:S02]  /*2dc40*/  LEA.HI.X.SX32 R23, R0, R3, 0x1, P6 ;  /* 0x0000000300177211 */ /* 0x000fe400030f0eff */
[----:B------:R-:W-:Y:S02]  /*2dc50*/  PRMT R8, R13, 0x7632, R8 ;  /* 0x000076320d087816 */ /* 0x000fe40000000008 */
[----:B------:R-:W-:-:S02]  /*2dc60*/  ISETP.LT.AND P5, PT, R12, c[0x0][0x17c], !P0 ;  /* 0x00005f000c007a0c */ /* 0x000fc400047a1270 */
[C---:B------:R-:W-:Y:S02]  /*2dc70*/  IADD3 R12, R19.reuse, 0x12a, RZ ;  /* 0x0000012a130c7810 */ /* 0x040fe40007ffe0ff */
[----:B------:R-:W-:Y:S01]  /*2dc80*/  IADD3 R16, R19, 0x12c, RZ ;  /* 0x0000012c13107810 */ /* 0x000fe20007ffe0ff */
[----:B------:R0:W-:Y:S04]  /*2dc90*/  @P1 STG.E.U16 [R22.64], R8 ;  /* 0x0000000816001986 */ /* 0x0001e8000c101504 */
[----:B------:R-:W3:Y:S04]  /*2dca0*/  LDL.LU R19, [R1+0xe98] ;  /* 0x000e980001137983 */ /* 0x000ee80000300800 */
[----:B------:R-:W4:Y:S04]  /*2dcb0*/  LDL.LU R25, [R1+0x214] ;  /* 0x0002140001197983 */ /* 0x000f280000300800 */
[----:B0-----:R-:W2:Y:S04]  /*2dcc0*/  LDL.LU R23, [R1+0x294] ;  /* 0x0002940001177983 */ /* 0x001ea80000300800 */
[----:B------:R-:W3:Y:S01]  /*2dcd0*/  LDL R22, [R1+0x120] ;  /* 0x0001200001167983 */ /* 0x000ee20000100800 */
[----:B------:R-:W-:-:S02]  /*2dce0*/  IADD3 R4, R0, c[0x0][0x198], RZ ;  /* 0x0000660000047a10 */ /* 0x000fc40007ffe0ff */
[----:B------:R-:W-:Y:S02]  /*2dcf0*/  ISETP.LT.AND P3, PT, R12, c[0x0][0x17c], !P0 ;  /* 0x00005f000c007a0c */ /* 0x000fe40004761270 */
[CC--:B------:R-:W-:Y:S02]  /*2dd00*/  LEA R12, P6, R4.reuse, R2.reuse, 0x1 ;  /* 0x00000002040c7211 */ /* 0x0c0fe400078c08ff */
[C---:B------:R-:W-:Y:S02]  /*2dd10*/  IADD3 R0, R4.reuse, c[0x0][0x198], RZ ;  /* 0x0000660004007a10 */ /* 0x040fe40007ffe0ff */
[----:B------:R-:W-:Y:S02]  /*2dd20*/  LEA.HI.X.SX32 R13, R4, R3, 0x1, P6 ;  /* 0x00000003040d7211 */ /* 0x000fe400030f0eff */
[C---:B------:R-:W-:Y:S02]  /*2dd30*/  LEA R20, P6, R0.reuse, R2, 0x1 ;  /* 0x0000000200147211 */ /* 0x040fe400078c08ff */
[----:B------:R-:W-:-:S02]  /*2dd40*/  IADD3 R4, R0, c[0x0][0x198], RZ ;  /* 0x0000660000047a10 */ /* 0x000fc40007ffe0ff */
[----:B------:R-:W-:Y:S02]  /*2dd50*/  LEA.HI.X.SX32 R21, R0, R3, 0x1, P6 ;  /* 0x0000000300157211 */ /* 0x000fe400030f0eff */
[----:B------:R-:W-:Y:S02]  /*2dd60*/  IADD3 R0, R4, c[0x0][0x198], RZ ;  /* 0x0000660004007a10 */ /* 0x000fe40007ffe0ff */
[----:B------:R-:W-:Y:S01]  /*2dd70*/  ISETP.LT.AND P1, PT, R16, c[0x0][0x17c], !P0 ;  /* 0x00005f0010007a0c */ /* 0x000fe20004721270 */
[----:B--2---:R0:W-:Y:S01]  /*2dd80*/  @P5 STG.E.U16 [R12.64], R23 ;  /* 0x000000170c005986 */ /* 0x0041e2000c101504 */
[----:B---3--:R-:W-:-:S04]  /*2dd90*/  IADD3 R8, R22, 0x12d, RZ ;  /* 0x0000012d16087810 */ /* 0x008fc80007ffe0ff */
[----:B------:R-:W-:Y:S02]  /*2dda0*/  ISETP.LT.AND P5, PT, R8, c[0x0][0x17c], !P0 ;  /* 0x00005f0008007a0c */ /* 0x000fe400047a1270 */
[----:B------:R-:W-:Y:S02]  /*2ddb0*/  PRMT R8, R23, 0x7632, R8 ;  /* 0x0000763217087816 */ /* 0x000fe40000000008 */
[----:B0-----:R-:W-:-:S03]  /*2ddc0*/  LEA R12, P6, R4, R2, 0x1 ;  /* 0x00000002040c7211 */ /* 0x001fc600078c08ff */
[----:B------:R0:W-:Y:S01]  /*2ddd0*/  @P4 STG.E.U16 [R20.64], R8 ;  /* 0x0000000814004986 */ /* 0x0001e2000c101504 */
[----:B------:R-:W-:Y:S02]  /*2dde0*/  LEA.HI.X.SX32 R13, R4, R3, 0x1, P6 ;  /* 0x00000003040d7211 */ /* 0x000fe400030f0eff */
[----:B------:R-:W-:-:S03]  /*2ddf0*/  IADD3 R4, R0, c[0x0][0x198], RZ ;  /* 0x0000660000047a10 */ /* 0x000fc60007ffe0ff */
[----:B------:R1:W-:Y:S01]  /*2de00*/  @P3 STG.E.U16 [R12.64], R24 ;  /* 0x000000180c003986 */ /* 0x0003e2000c101504 */
[----:B0-----:R-:W-:Y:S02]  /*2de10*/  IADD3 R8, R22, 0x12f, RZ ;  /* 0x0000012f16087810 */ /* 0x001fe40007ffe0ff */
[----:B------:R-:W-:Y:S02]  /*2de20*/  LEA R20, P6, R0, R2, 0x1 ;  /* 0x0000000200147211 */ /* 0x000fe400078c08ff */
[----:B------:R-:W-:Y:S02]  /*2de30*/  ISETP.LT.AND P3, PT, R8, c[0x0][0x17c], !P0 ;  /* 0x00005f0008007a0c */ /* 0x000fe40004761270 */
[----:B------:R-:W-:Y:S02]  /*2de40*/  PRMT R8, R24, 0x7632, R8 ;  /* 0x0000763218087816 */ /* 0x000fe40000000008 */
[----:B-1----:R-:W2:Y:S01]  /*2de50*/  LDL.LU R24, [R1+0x2a4] ;  /* 0x0002a40001187983 */ /* 0x002ea20000300800 */
[----:B------:R-:W-:-:S02]  /*2de60*/  LEA.HI.X.SX32 R21, R0, R3, 0x1, P6 ;  /* 0x0000000300157211 */ /* 0x000fc400030f0eff */
[----:B------:R-:W-:-:S03]  /*2de70*/  LEA R12, P6, R4, R2, 0x1 ;  /* 0x00000002040c7211 */ /* 0x000fc600078c08ff */
[----:B------:R0:W-:Y:S01]  /*2de80*/  @P2 STG.E.U16 [R20.64], R8 ;  /* 0x0000000814002986 */ /* 0x0001e2000c101504 */
[----:B------:R-:W-:-:S05]  /*2de90*/  LEA.HI.X.SX32 R13, R4, R3, 0x1, P6 ;  /* 0x00000003040d7211 */ /* 0x000fca00030f0eff */
[----:B----4-:R1:W-:Y:S01]  /*2dea0*/  @P1 STG.E.U16 [R12.64], R25 ;  /* 0x000000190c001986 */ /* 0x0103e2000c101504 */
[----:B0-----:R-:W-:-:S04]  /*2deb0*/  IADD3 R8, R22, 0x131, RZ ;  /* 0x0000013116087810 */ /* 0x001fc80007ffe0ff */
[----:B------:R-:W-:Y:S02]  /*2dec0*/  ISETP.LT.AND P1, PT, R8, c[0x0][0x17c], !P0 ;  /* 0x00005f0008007a0c */ /* 0x000fe40004721270 */
[----:B------:R-:W-:Y:S02]  /*2ded0*/  PRMT R8, R25, 0x7632, R8 ;  /* 0x0000763219087816 */ /* 0x000fe40000000008 */
[----:B-1----:R-:W3:Y:S01]  /*2dee0*/  LDL.LU R25, [R1+0x244] ;  /* 0x0002440001197983 */ /* 0x002ee20000300800 */
[----:B------:R-:W-:Y:S02]  /*2def0*/  IADD3 R0, R4, c[0x0][0x198], RZ ;  /* 0x0000660004007a10 */ /* 0x000fe40007ffe0ff */
[----:B------:R-:W-:Y:S01]  /*2df00*/  IADD3 R16, R22, 0x12e, RZ ;  /* 0x0000012e16107810 */ /* 0x000fe20007ffe0ff */
[----:B------:R-:W4:Y:S01]  /*2df10*/  LDL.LU R23, [R1+0x284] ;  /* 0x0002840001177983 */ /* 0x000f220000300800 */
[----:B------:R-:W-:Y:S02]  /*2df20*/  LEA R20, P6, R0, R2, 0x1 ;  /* 0x0000000200147211 */ /* 0x000fe400078c08ff */
[----:B------:R-:W-:-:S02]  /*2df30*/  ISETP.LT.AND P4, PT, R16, c[0x0][0x17c], !P0 ;  /* 0x00005f0010007a0c */ /* 0x000fc40004781270 */
[C---:B------:R-:W-:Y:S02]  /*2df40*/  IADD3 R4, R0.reuse, c[0x0][0x198], RZ ;  /* 0x0000660000047a10 */ /* 0x040fe40007ffe0ff */
[-C--:B------:R-:W-:Y:S02]  /*2df50*/  LEA.HI.X.SX32 R21, R0, R3.reuse, 0x1, P6 ;  /* 0x0000000300157211 */ /* 0x080fe400030f0eff */
[C---:B------:R-:W-:Y:S02]  /*2df60*/  LEA R12, P6, R4.reuse, R2, 0x1 ;  /* 0x00000002040c7211 */ /* 0x040fe400078c08ff */
[----:B------:R-:W-:Y:S02]  /*2df70*/  IADD3 R0, R4, c[0x0][0x198], RZ ;  /* 0x0000660004007a10 */ /* 0x000fe40007ffe0ff */
[----:B------:R-:W-:Y:S01]  /*2df80*/  IADD3 R16, R22, 0x130, RZ ;  /* 0x0000013016107810 */ /* 0x000fe20007ffe0ff */
[----:B------:R0:W-:Y:S01]  /*2df90*/  @P5 STG.E.U16 [R20.64], R8 ;  /* 0x0000000814005986 */ /* 0x0001e2000c101504 */
[----:B------:R-:W-:-:S02]  /*2dfa0*/  LEA.HI.X.SX32 R13, R4, R3, 0x1, P6 ;  /* 0x00000003040d7211 */ /* 0x000fc400030f0eff */
[----:B------:R-:W-:Y:S02]  /*2dfb0*/  IADD3 R4, R22, 0x133, RZ ;  /* 0x0000013316047810 */ /* 0x000fe40007ffe0ff */
[----:B------:R-:W-:Y:S01]  /*2dfc0*/  ISETP.LT.AND P2, PT, R16, c[0x0][0x17c], !P0 ;  /* 0x00005f0010007a0c */ /* 0x000fe20004741270 */
[----:B------:R1:W-:Y:S01]  /*2dfd0*/  @P4 STG.E.U16 [R12.64], R5 ;  /* 0x000000050c004986 */ /* 0x0003e2000c101504 */
[----:B------:R-:W-:Y:S02]  /*2dfe0*/  ISETP.LT.AND P4, PT, R4, c[0x0][0x17c], !P0 ;  /* 0x00005f0004007a0c */ /* 0x000fe40004781270 */
[C---:B0-----:R-:W-:Y:S02]  /*2dff0*/  LEA R20, P6, R0.reuse, R2, 0x1 ;  /* 0x0000000200147211 */ /* 0x041fe400078c08ff */
[C---:B------:R-:W-:Y:S02]  /*2e000*/  IADD3 R8, R0.reuse, c[0x0][0x198], RZ ;  /* 0x0000660000087a10 */ /* 0x040fe40007ffe0ff */
[----:B------:R-:W-:-:S02]  /*2e010*/  LEA.HI.X.SX32 R21, R0, R3, 0x1, P6 ;  /* 0x0000000300157211 */ /* 0x000fc400030f0eff */
[C---:B------:R-:W-:Y:S02]  /*2e020*/  LEA R4, P6, R8.reuse, R2, 0x1 ;  /* 0x0000000208047211 */ /* 0x040fe400078c08ff */
[----:B-1----:R-:W-:Y:S02]  /*2e030*/  PRMT R12, R5, 0x7632, R12 ;  /* 0x00007632050c7816 */ /* 0x002fe4000000000c */
[C---:B------:R-:W-:Y:S02]  /*2e040*/  LEA.HI.X.SX32 R5, R8.reuse, R3, 0x1, P6 ;  /* 0x0000000308057211 */ /* 0x040fe400030f0eff */
[----:B------:R-:W-:Y:S02]  /*2e050*/  IADD3 R0, R8, c[0x0][0x198], RZ ;  /* 0x0000660008007a10 */ /* 0x000fe40007ffe0ff */
[C---:B------:R-:W-:Y:S02]  /*2e060*/  IADD3 R16, R22.reuse, 0x132, RZ ;  /* 0x0000013216107810 */ /* 0x040fe40007ffe0ff */
[C---:B------:R-:W-:Y:S01]  /*2e070*/  IADD3 R8, R22.reuse, 0x135, RZ ;  /* 0x0000013516087810 */ /* 0x040fe20007ffe0ff */
[----:B------:R0:W-:Y:S01]  /*2e080*/  @P3 STG.E.U16 [R20.64], R12 ;  /* 0x0000000c14003986 */ /* 0x0001e2000c101504 */
[----:B------:R-:W-:-:S02]  /*2e090*/  IADD3 R13, R22, 0x134, RZ ;  /* 0x00000134160d7810 */ /* 0x000fc40007ffe0ff */
[----:B------:R-:W-:Y:S02]  /*2e0a0*/  ISETP.LT.AND P5, PT, R16, c[0x0][0x17c], !P0 ;  /* 0x00005f0010007a0c */ /* 0x000fe400047a1270 */
[----:B------:R-:W-:Y:S02]  /*2e0b0*/  ISETP.LT.AND P3, PT, R13, c[0x0][0x17c], !P0 ;  /* 0x00005f000d007a0c */ /* 0x000fe40004761270 */
[----:B0-----:R-:W-:-:S04]  /*2e0c0*/  LEA R12, P6, R0, R2, 0x1 ;  /* 0x00000002000c7211 */ /* 0x001fc800078c08ff */
[----:B------:R-:W-:Y:S01]  /*2e0d0*/  LEA.HI.X.SX32 R13, R0, R3, 0x1, P6 ;  /* 0x00000003000d7211 */ /* 0x000fe200030f0eff */
[----:B--2---:R0:W-:Y:S01]  /*2e0e0*/  @P2 STG.E.U16 [R4.64], R24 ;  /* 0x0000001804002986 */ /* 0x0041e2000c101504 */
[----:B------:R-:W-:Y:S02]  /*2e0f0*/  ISETP.LT.AND P2, PT, R8, c[0x0][0x17c], !P0 ;  /* 0x00005f0008007a0c */ /* 0x000fe40004741270 */
[----:B------:R-:W-:Y:S02]  /*2e100*/  PRMT R8, R24, 0x7632, R8 ;  /* 0x0000763218087816 */ /* 0x000fe40000000008 */
[----:B0-----:R-:W-:Y:S01]  /*2e110*/  IADD3 R5, R0, c[0x0][0x198], RZ ;  /* 0x0000660000057a10 */ /* 0x001fe20007ffe0ff */
[----:B------:R-:W2:Y:S03]  /*2e120*/  LDL.LU R24, [R1+0x234] ;  /* 0x0002340001187983 */ /* 0x000ea60000300800 */
[----:B------:R-:W-:-:S02]  /*2e130*/  LEA R4, P6, R5, R2, 0x1 ;  /* 0x0000000205047211 */ /* 0x000fc400078c08ff */
[C---:B------:R-:W-:Y:S01]  /*2e140*/  IADD3 R0, R5.reuse, c[0x0][0x198], RZ ;  /* 0x0000660005007a10 */ /* 0x040fe20007ffe0ff */
[----:B------:R0:W-:Y:S01]  /*2e150*/  @P1 STG.E.U16 [R12.64], R8 ;  /* 0x000000080c001986 */ /* 0x0001e2000c101504 */
[----:B------:R-:W-:-:S05]  /*2e160*/  LEA.HI.X.SX32 R5, R5, R3, 0x1, P6 ;  /* 0x0000000305057211 */ /* 0x000fca00030f0eff */
[----:B---3--:R1:W-:Y:S01]  /*2e170*/  @P5 STG.E.U16 [R4.64], R25 ;  /* 0x0000001904005986 */ /* 0x0083e2000c101504 */
[----:B0-----:R-:W-:-:S04]  /*2e180*/  IADD3 R8, R22, 0x137, RZ ;  /* 0x0000013716087810 */ /* 0x001fc80007ffe0ff */
[----:B------:R-:W-:Y:S02]  /*2e190*/  ISETP.LT.AND P5, PT, R8, c[0x0][0x17c], !P0 ;  /* 0x00005f0008007a0c */ /* 0x000fe400047a1270 */
[----:B------:R-:W-:Y:S02]  /*2e1a0*/  PRMT R8, R25, 0x7632, R8 ;  /* 0x0000763219087816 */ /* 0x000fe40000000008 */
[----:B-1----:R-:W3:Y:S01]  /*2e1b0*/  LDL.LU R25, [R1+0x2b4] ;  /* 0x0002b40001197983 */ /* 0x002ee20000300800 */
[CC--:B------:R-:W-:Y:S02]  /*2e1c0*/  LEA R12, P6, R0.reuse, R2.reuse, 0x1 ;  /* 0x00000002000c7211 */ /* 0x0c0fe400078c08ff */
[C---:B------:R-:W-:Y:S02]  /*2e1d0*/  IADD3 R5, R0.reuse, c[0x0][0x198], RZ ;  /* 0x0000660000057a10 */ /* 0x040fe40007ffe0ff */
[----:B------:R-:W-:Y:S02]  /*2e1e0*/  LEA.HI.X.SX32 R13, R0, R3, 0x1, P6 ;  /* 0x00000003000d7211 */ /* 0x000fe400030f0eff */
[----:B------:R-:W-:-:S02]  /*2e1f0*/  LEA R4, P6, R5, R2, 0x1 ;  /* 0x0000000205047211 */ /* 0x000fc400078c08ff */
[C---:B------:R-:W-:Y:S02]  /*2e200*/  IADD3 R0, R5.reuse, c[0x0][0x198], RZ ;  /* 0x0000660005007a10 */ /* 0x040fe40007ffe0ff */
[----:B------:R-:W-:Y:S02]  /*2e210*/  LEA.HI.X.SX32 R5, R5, R3, 0x1, P6 ;  /* 0x0000000305057211 */ /* 0x000fe400030f0eff */
[----:B------:R-:W-:Y:S01]  /*2e220*/  IADD3 R16, R22, 0x136, RZ ;  /* 0x0000013616107810 */ /* 0x000fe20007ffe0ff */
[----:B------:R0:W-:Y:S03]  /*2e230*/  @P4 STG.E.U16 [R12.64], R8 ;  /* 0x000000080c004986 */ /* 0x0001e6000c101504 */
[----:B------:R-:W-:Y:S01]  /*2e240*/  ISETP.LT.AND P1, PT, R16, c[0x0][0x17c], !P0 ;  /* 0x00005f0010007a0c */ /* 0x000fe20004721270 */
[----:B-----5:R1:W-:Y:S01]  /*2e250*/  @P3 STG.E.U16 [R4.64], R17 ;  /* 0x0000001104003986 */ /* 0x0203e2000c101504 */
[----:B0-----:R-:W-:-:S02]  /*2e260*/  LEA R12, P6, R0, R2, 0x1 ;  /* 0x00000002000c7211 */ /* 0x001fc400078c08ff */
[C---:B-1----:R-:W-:Y:S02]  /*2e270*/  IADD3 R5, R0.reuse, c[0x0][0x198], RZ ;  /* 0x0000660000057a10 */ /* 0x042fe40007ffe0ff */
[----:B------:R-:W-:Y:S02]  /*2e280*/  LEA.HI.X.SX32 R13, R0, R3, 0x1, P6 ;  /* 0x00000003000d7211 */ /* 0x000fe400030f0eff */
[----:B------:R-:W-:Y:S02]  /*2e290*/  LEA R4, P6, R5, R2, 0x1 ;  /* 0x0000000205047211 */ /* 0x000fe400078c08ff */
[----:B------:R-:W-:Y:S02]  /*2e2a0*/  IADD3 R8, R22, 0x139, RZ ;  /* 0x0000013916087810 */ /* 0x000fe40007ffe0ff */
[----:B------:R-:W-:Y:S02]  /*2e2b0*/  PRMT R17, R17, 0x7632, R17 ;  /* 0x0000763211117816 */ /* 0x000fe40000000011 */
[----:B------:R-:W-:-:S02]  /*2e2c0*/  IADD3 R0, R5, c[0x0][0x198], RZ ;  /* 0x0000660005007a10 */ /* 0x000fc40007ffe0ff */
[----:B------:R-:W-:Y:S02]  /*2e2d0*/  LEA.HI.X.SX32 R5, R5, R3, 0x1, P6 ;  /* 0x0000000305057211 */ /* 0x000fe400030f0eff */
[----:B------:R-:W-:Y:S01]  /*2e2e0*/  IADD3 R16, R22, 0x138, RZ ;  /* 0x0000013816107810 */ /* 0x000fe20007ffe0ff */
[----:B------:R0:W-:Y:S01]  /*2e2f0*/  @P2 STG.E.U16 [R12.64], R17 ;  /* 0x000000110c002986 */ /* 0x0001e2000c101504 */
[----:B------:R-:W-:Y:S02]  /*2e300*/  ISETP.LT.AND P3, PT, R8, c[0x0][0x17c], !P0 ;  /* 0x00005f0008007a0c */ /* 0x000fe40004761270 */
[----:B------:R-:W-:Y:S01]  /*2e310*/  IADD3 R8, R22, 0x13a, RZ ;  /* 0x0000013a16087810 */ /* 0x000fe20007ffe0ff */
[----:B------:R1:W-:Y:S01]  /*2e320*/  @P1 STG.E.U16 [R4.64], R9 ;  /* 0x0000000904001986 */ /* 0x0003e2000c101504 */
[----:B------:R-:W-:Y:S02]  /*2e330*/  ISETP.LT.AND P4, PT, R16, c[0x0][0x17c], !P0 ;  /* 0x00005f0010007a0c */ /* 0x000fe40004781270 */
[----:B------:R-:W-:-:S02]  /*2e340*/  ISETP.LT.AND P2, PT, R8, c[0x0][0x17c], !P0 ;  /* 0x00005f0008007a0c */ /* 0x000fc40004741270 */
[CC--:B0-----:R-:W-:Y:S02]  /*2e350*/  LEA R12, P6, R0.reuse, R2.reuse, 0x1 ;  /* 0x00000002000c7211 */ /* 0x0c1fe400078c08ff */
[----:B-1----:R-:W-:Y:S02]  /*2e360*/  IADD3 R5, R0, c[0x0][0x198], RZ ;  /* 0x0000660000057a10 */ /* 0x002fe40007ffe0ff */
[----:B------:R-:W-:Y:S02]  /*2e370*/  IADD3 R8, R22, 0x13b, RZ ;  /* 0x0000013b16087810 */ /* 0x000fe40007ffe0ff */
[----:B------:R-:W-:Y:S02]  /*2e380*/  LEA.HI.X.SX32 R13, R0, R3, 0x1, P6 ;  /* 0x00000003000d7211 */ /* 0x000fe400030f0eff */
[----:B------:R-:W-:Y:S02]  /*2e390*/  LEA R4, P6, R5, R2, 0x1 ;  /* 0x0000000205047211 */ /* 0x000fe400078c08ff */
[----:B------:R-:W-:-:S02]  /*2e3a0*/  PRMT R9, R9, 0x7632, R9 ;  /* 0x0000763209097816 */ /* 0x000fc40000000009 */
[----:B------:R-:W-:Y:S02]  /*2e3b0*/  ISETP.LT.AND P1, PT, R8, c[0x0][0x17c], !P0 ;  /* 0x00005f0008007a0c */ /* 0x000fe40004721270 */
[C---:B------:R-:W-:Y:S02]  /*2e3c0*/  IADD3 R0, R5.reuse, c[0x0][0x198], RZ ;  /* 0x0000660005007a10 */ /* 0x040fe40007ffe0ff */
[----:B------:R-:W-:Y:S02]  /*2e3d0*/  IADD3 R8, R22, 0x13c, RZ ;  /* 0x0000013c16087810 */ /* 0x000fe40007ffe0ff */
[----:B------:R-:W-:Y:S01]  /*2e3e0*/  LEA.HI.X.SX32 R5, R5, R3, 0x1, P6 ;  /* 0x0000000305057211 */ /* 0x000fe200030f0eff */
[----:B------:R0:W-:Y:S01]  /*2e3f0*/  @P5 STG.E.U16 [R12.64], R9 ;  /* 0x000000090c005986 */ /* 0x0001e2000c101504 */
[----:B------:R-:W-:Y:S02]  /*2e400*/  ISETP.LT.AND P5, PT, R8, c[0x0][0x17c], !P0 ;  /* 0x00005f0008007a0c */ /* 0x000fe400047a1270 */
[----:B------:R-:W-:Y:S01]  /*2e410*/  LEA R8, P6, R0, R2, 0x1 ;  /* 0x0000000200087211 */ /* 0x000fe200078c08ff */
[----:B----4-:R1:W-:Y:S01]  /*2e420*/  @P4 STG.E.U16 [R4.64], R23 ;  /* 0x0000001704004986 */ /* 0x0103e2000c101504 */
[----:B0-----:R-:W-:-:S02]  /*2e430*/  IADD3 R9, R22, 0x13d, RZ ;  /* 0x0000013d16097810 */ /* 0x001fc40007ffe0ff */
[C---:B-1----:R-:W-:Y:S02]  /*2e440*/  IADD3 R5, R0.reuse, c[0x0][0x198], RZ ;  /* 0x0000660000057a10 */ /* 0x042fe40007ffe0ff */
[----:B------:R-:W-:Y:S02]  /*2e450*/  ISETP.LT.AND P4, PT, R9, c[0x0][0x17c], !P0 ;  /* 0x00005f0009007a0c */ /* 0x000fe40004781270 */
[-C--:B------:R-:W-:Y:S02]  /*2e460*/  LEA.HI.X.SX32 R9, R0, R3.reuse, 0x1, P6 ;  /* 0x0000000300097211 */ /* 0x080fe400030f0eff */
[----:B------:R-:W-:Y:S02]  /*2e470*/  LEA R4, P6, R5, R2, 0x1 ;  /* 0x0000000205047211 */ /* 0x000fe400078c08ff */
[----:B------:R-:W-:Y:S02]  /*2e480*/  PRMT R12, R23, 0x7632, R12 ;  /* 0x00007632170c7816 */ /* 0x000fe4000000000c */
[C---:B------:R-:W-:Y:S01]  /*2e490*/  IADD3 R0, R5.reuse, c[0x0][0x198], RZ ;  /* 0x0000660005007a10 */ /* 0x040fe20007ffe0ff */
[----:B------:R-:W4:Y:S01]  /*2e4a0*/  LDL.LU R23, [R1+0x258] ;  /* 0x0002580001177983 */ /* 0x000f220000300800 */
[----:B------:R-:W-:-:S03]  /*2e4b0*/  LEA.HI.X.SX32 R5, R5, R3, 0x1, P6 ;  /* 0x0000000305057211 */ /* 0x000fc600030f0eff */
[----:B------:R0:W-:Y:S02]  /*2e4c0*/  @P3 STG.E.U16 [R8.64], R12 ;  /* 0x0000000c08003986 */ /* 0x0001e4000c101504 */
[----:B0-----:R-:W-:Y:S02]  /*2e4d0*/  IADD3 R9, R22, 0x13f, RZ ;  /* 0x0000013f16097810 */ /* 0x001fe40007ffe0ff */
[----:B------:R-:W-:Y:S02]  /*2e4e0*/  LEA R8, P6, R0, R2, 0x1 ;  /* 0x0000000200087211 */ /* 0x000fe400078c08ff */
[----:B------:R-:W-:-:S04]  /*2e4f0*/  IADD3 R13, R22, 0x13e, RZ ;  /* 0x0000013e160d7810 */ /* 0x000fc80007ffe0ff */
[----:B------:R-:W-:Y:S01]  /*2e500*/  ISETP.LT.AND P3, PT, R13, c[0x0][0x17c], !P0 ;  /* 0x00005f000d007a0c */ /* 0x000fe20004761270 */
[----:B--2---:R0:W-:Y:S01]  /*2e510*/  @P2 STG.E.U16 [R4.64], R24 ;  /* 0x0000001804002986 */ /* 0x0041e2000c101504 */
[----:B------:R-:W-:Y:S02]  /*2e520*/  ISETP.LT.AND P2, PT, R9, c[0x0][0x17c], !P0 ;  /* 0x00005f0009007a0c */ /* 0x000fe40004741270 */
[----:B------:R-:W-:Y:S02]  /*2e530*/  LEA.HI.X.SX32 R9, R0, R3, 0x1, P6 ;  /* 0x0000000300097211 */ /* 0x000fe400030f0eff */
[----:B------:R-:W-:Y:S02]  /*2e540*/  PRMT R12, R24, 0x7632, R12 ;  /* 0x00007632180c7816 */ /* 0x000fe4000000000c */
[----:B0-----:R-:W-:Y:S01]  /*2e550*/  IADD3 R5, R0, c[0x0][0x198], RZ ;  /* 0x0000660000057a10 */ /* 0x001fe20007ffe0ff */
[----:B------:R-:W2:Y:S03]  /*2e560*/  LDL.LU R24, [R1+0x268] ;  /* 0x0002680001187983 */ /* 0x000ea60000300800 */
[----:B------:R-:W-:-:S02]  /*2e570*/  LEA R4, P6, R5, R2, 0x1 ;  /* 0x0000000205047211 */ /* 0x000fc400078c08ff */
[C---:B------:R-:W-:Y:S02]  /*2e580*/  IADD3 R0, R5.reuse, c[0x0][0x198], RZ ;  /* 0x0000660005007a10 */ /* 0x040fe40007ffe0ff */
[----:B------:R-:W-:Y:S01]  /*2e590*/  LEA.HI.X.SX32 R5, R5, R3, 0x1, P6 ;  /* 0x0000000305057211 */ /* 0x000fe200030f0eff */
[----:B------:R0:W-:Y:S04]  /*2e5a0*/  @P1 STG.E.U16 [R8.64], R12 ;  /* 0x0000000c08001986 */ /* 0x0001e8000c101504 */
[----:B---3--:R1:W-:Y:S01]  /*2e5b0*/  @P5 STG.E.U16 [R4.64], R25 ;  /* 0x0000001904005986 */ /* 0x0083e2000c101504 */
[----:B0-----:R-:W-:Y:S02]  /*2e5c0*/  IADD3 R9, R22, 0x141, RZ ;  /* 0x0000014116097810 */ /* 0x001fe40007ffe0ff */
[----:B------:R-:W-:-:S02]  /*2e5d0*/  LEA R8, P6, R0, R2, 0x1 ;  /* 0x0000000200087211 */ /* 0x000fc400078c08ff */
[C---:B-1----:R-:W-:Y:S02]  /*2e5e0*/  IADD3 R5, R0.reuse, c[0x0][0x198], RZ ;  /* 0x0000660000057a10 */ /* 0x042fe40007ffe0ff */
[----:B------:R-:W-:Y:S02]  /*2e5f0*/  ISETP.LT.AND P5, PT, R9, c[0x0][0x17c], !P0 ;  /* 0x00005f0009007a0c */ /* 0x000fe400047a1270 */
[----:B------:R-:W-:Y:S02]  /*2e600*/  LEA.HI.X.SX32 R9, R0, R3, 0x1, P6 ;  /* 0x0000000300097211 */ /* 0x000fe400030f0eff */
[----:B------:R-:W-:Y:S02]  /*2e610*/  LEA R4, P6, R5, R2, 0x1 ;  /* 0x0000000205047211 */ /* 0x000fe400078c08ff */
[----:B------:R-:W-:Y:S02]  /*2e620*/  PRMT R12, R25, 0x7632, R12 ;  /* 0x00007632190c7816 */ /* 0x000fe4000000000c */
[----:B------:R-:W-:-:S02]  /*2e630*/  IADD3 R0, R5, c[0x0][0x198], RZ ;  /* 0x0000660005007a10 */ /* 0x000fc40007ffe0ff */
[----:B------:R-:W-:Y:S01]  /*2e640*/  LEA.HI.X.SX32 R5, R5, R3, 0x1, P6 ;  /* 0x0000000305057211 */ /* 0x000fe200030f0eff */
[----:B------:R0:W-:Y:S04]  /*2e650*/  @P4 STG.E.U16 [R8.64], R12 ;  /* 0x0000000c08004986 */ /* 0x0001e8000c101504 */
[----:B------:R1:W-:Y:S01]  /*2e660*/  @P3 STG.E.U16 [R4.64], R28 ;  /* 0x0000001c04003986 */ /* 0x0003e2000c101504 */
[----:B0-----:R-:W-:-:S03]  /*2e670*/  PRMT R12, R28, 0x7632, R12 ;  /* 0x000076321c0c7816 */ /* 0x001fc6000000000c */
[----:B-1----:R-:W3:Y:S04]  /*2e680*/  LDL.LU R28, [R1+0xe94] ;  /* 0x000e9400011c7983 */ /* 0x002ee80000300800 */
[----:B------:R-:W5:Y:S01]  /*2e690*/  LDL.LU R25, [R1+0x228] ;  /* 0x0002280001197983 */ /* 0x000f620000300800 */
[C---:B------:R-:W-:Y:S02]  /*2e6a0*/  IADD3 R13, R22.reuse, 0x140, RZ ;  /* 0x00000140160d7810 */ /* 0x040fe40007ffe0ff */
[----:B------:R-:W-:Y:S02]  /*2e6b0*/  IADD3 R9, R22, 0x143, RZ ;  /* 0x0000014316097810 */ /* 0x000fe40007ffe0ff */
[----:B------:R-:W-:Y:S02]  /*2e6c0*/  LEA R8, P6, R0, R2, 0x1 ;  /* 0x0000000200087211 */ /* 0x000fe400078c08ff */
[----:B------:R-:W-:-:S02]  /*2e6d0*/  ISETP.LT.AND P1, PT, R13, c[0x0][0x17c], !P0 ;  /* 0x00005f000d007a0c */ /* 0x000fc40004721270 */
[C---:B------:R-:W-:Y:S02]  /*2e6e0*/  IADD3 R5, R0.reuse, c[0x0][0x198], RZ ;  /* 0x0000660000057a10 */ /* 0x040fe40007ffe0ff */
[----:B------:R-:W-:Y:S02]  /*2e6f0*/  ISETP.LT.AND P3, PT, R9, c[0x0][0x17c], !P0 ;  /* 0x00005f0009007a0c */ /* 0x000fe40004761270 */
[-C--:B------:R-:W-:Y:S02]  /*2e700*/  LEA.HI.X.SX32 R9, R0, R3.reuse, 0x1, P6 ;  /* 0x0000000300097211 */ /* 0x080fe400030f0eff */
[C---:B------:R-:W-:Y:S02]  /*2e710*/  LEA R4, P6, R5.reuse, R2, 0x1 ;  /* 0x0000000205047211 */ /* 0x040fe400078c08ff */
[C---:B------:R-:W-:Y:S02]  /*2e720*/  IADD3 R0, R5.reuse, c[0x0][0x198], RZ ;  /* 0x0000660005007a10 */ /* 0x040fe40007ffe0ff */
[----:B------:R-:W-:Y:S01]  /*2e730*/  LEA.HI.X.SX32 R5, R5, R3, 0x1, P6 ;  /* 0x0000000305057211 */ /* 0x000fe200030f0eff */
[----:B------:R0:W-:Y:S01]  /*2e740*/  @P2 STG.E.U16 [R8.64], R12 ;  /* 0x0000000c08002986 */ /* 0x0001e2000c101504 */
[----:B------:R-:W-:-:S04]  /*2e750*/  IADD3 R13, R22, 0x142, RZ ;  /* 0x00000142160d7810 */ /* 0x000fc80007ffe0ff */
[----:B------:R-:W-:Y:S02]  /*2e760*/  ISETP.LT.AND P4, PT, R13, c[0x0][0x17c], !P0 ;  /* 0x00005f000d007a0c */ /* 0x000fe40004781270 */
[----:B0-----:R-:W-:Y:S02]  /*2e770*/  IADD3 R9, R22, 0x145, RZ ;  /* 0x0000014516097810 */ /* 0x001fe40007ffe0ff */
[----:B------:R-:W-:Y:S02]  /*2e780*/  LEA R8, P6, R0, R2, 0x1 ;  /* 0x0000000200087211 */ /* 0x000fe400078c08ff */
[----:B------:R-:W-:-:S04]  /*2e790*/  IADD3 R13, R22, 0x144, RZ ;  /* 0x00000144160d7810 */ /* 0x000fc80007ffe0ff */
[----:B------:R-:W-:Y:S01]  /*2e7a0*/  ISETP.LT.AND P2, PT, R13, c[0x0][0x17c], !P0 ;  /* 0x00005f000d007a0c */ /* 0x000fe20004741270 */
[----:B----4-:R0:W-:Y:S01]  /*2e7b0*/  @P1 STG.E.U16 [R4.64], R23 ;  /* 0x0000001704001986 */ /* 0x0101e2000c101504 */
[----:B------:R-:W-:Y:S02]  /*2e7c0*/  PRMT R12, R23, 0x7632, R12 ;  /* 0x00007632170c7816 */ /* 0x000fe4000000000c */
[----:B------:R-:W-:Y:S02]  /*2e7d0*/  ISETP.LT.AND P1, PT, R9, c[0x0][0x17c], !P0 ;  /* 0x00005f0009007a0c */ /* 0x000fe40004721270 */
[C---:B------:R-:W-:Y:S02]  /*2e7e0*/  LEA.HI.X.SX32 R9, R0.reuse, R3, 0x1, P6 ;  /* 0x0000000300097211 */ /* 0x040fe400030f0eff */
[----:B0-----:R-:W-:Y:S01]  /*2e7f0*/  IADD3 R5, R0, c[0x0][0x198], RZ ;  /* 0x0000660000057a10 */ /* 0x001fe20007ffe0ff */
[----:B------:R-:W4:Y:S03]  /*2e800*/  LDL.LU R23, [R1+0x298] ;  /* 0x0002980001177983 */ /* 0x000f260000300800 */
[----:B------:R-:W-:-:S02]  /*2e810*/  LEA R4, P6, R5, R2, 0x1 ;  /* 0x0000000205047211 */ /* 0x000fc400078c08ff */
[C---:B------:R-:W-:Y:S02]  /*2e820*/  IADD3 R0, R5.reuse, c[0x0][0x198], RZ ;  /* 0x0000660005007a10 */ /* 0x040fe40007ffe0ff */
[----:B------:R-:W-:Y:S01]  /*2e830*/  LEA.HI.X.SX32 R5, R5, R3, 0x1, P6 ;  /* 0x0000000305057211 */ /* 0x000fe200030f0eff */
[----:B------:R0:W-:Y:S02]  /*2e840*/  @P5 STG.E.U16 [R8.64], R12 ;  /* 0x0000000c08005986 */ /* 0x0001e4000c101504 */
[----:B0-----:R-:W-:Y:S02]  /*2e850*/  IADD3 R9, R22, 0x147, RZ ;  /* 0x0000014716097810 */ /* 0x001fe40007ffe0ff */
[----:B------:R-:W-:Y:S01]  /*2e860*/  LEA R8, P6, R0, R2, 0x1 ;  /* 0x0000000200087211 */ /* 0x000fe200078c08ff */
[----:B--2---:R0:W-:Y:S01]  /*2e870*/  @P4 STG.E.U16 [R4.64], R24 ;  /* 0x0000001804004986 */ /* 0x0041e2000c101504 */
[----:B------:R-:W-:Y:S02]  /*2e880*/  PRMT R12, R24, 0x7632, R12 ;  /* 0x00007632180c7816 */ /* 0x000fe4000000000c */
[----:B------:R-:W-:-:S02]  /*2e890*/  ISETP.LT.AND P4, PT, R9, c[0x0][0x17c], !P0 ;  /* 0x00005f0009007a0c */ /* 0x000fc40004781270 */
[CC--:B------:R-:W-:Y:S02]  /*2e8a0*/  LEA.HI.X.SX32 R9, R0.reuse, R3.reuse, 0x1, P6 ;  /* 0x0000000300097211 */ /* 0x0c0fe400030f0eff */
[----:B0-----:R-:W-:Y:S01]  /*2e8b0*/  IADD3 R5, R0, c[0x0][0x198], RZ ;  /* 0x0000660000057a10 */ /* 0x001fe20007ffe0ff */
[----:B------:R-:W2:Y:S03]  /*2e8c0*/  LDL.LU R24, [R1+0x278] ;  /* 0x0002780001187983 */ /* 0x000ea60000300800 */
[C---:B------:R-:W-:Y:S02]  /*2e8d0*/  LEA R4, P6, R5.reuse, R2, 0x1 ;  /* 0x0000000205047211 */ /* 0x040fe400078c08ff */
[C---:B------:R-:W-:Y:S02]  /*2e8e0*/  IADD3 R0, R5.reuse, c[0x0][0x198], RZ ;  /* 0x0000660005007a10 */ /* 0x040fe40007ffe0ff */
[----:B------:R-:W-:Y:S01]  /*2e8f0*/  LEA.HI.X.SX32 R5, R5, R3, 0x1, P6 ;  /* 0x0000000305057211 */ /* 0x000fe200030f0eff */
[----:B------:R0:W-:Y:S04]  /*2e900*/  @P3 STG.E.U16 [R8.64], R12 ;  /* 0x0000000c08003986 */ /* 0x0001e8000c101504 */
[----:B-----5:R1:W-:Y:S01]  /*2e910*/  @P2 STG.E.U16 [R4.64], R25 ;  /* 0x0000001904002986 */ /* 0x0203e2000c101504 */
[----:B0-----:R-:W-:-:S03]  /*2e920*/  PRMT R12, R25, 0x7632, R12 ;  /* 0x00007632190c7816 */ /* 0x001fc6000000000c */
[----:B-1----:R-:W5:Y:S01]  /*2e930*/  LDL.LU R25, [R1+0x218] ;  /* 0x0002180001197983 */ /* 0x002f620000300800 */
[C---:B------:R-:W-:Y:S02]  /*2e940*/  IADD3 R13, R22.reuse, 0x146, RZ ;  /* 0x00000146160d7810 */ /* 0x040fe40007ffe0ff */
[----:B------:R-:W-:Y:S02]  /*2e950*/  IADD3 R9, R22, 0x149, RZ ;  /* 0x0000014916097810 */ /* 0x000fe40007ffe0ff */
[C---:B------:R-:W-:Y:S02]  /*2e960*/  LEA R8, P6, R0.reuse, R2, 0x1 ;  /* 0x0000000200087211 */ /* 0x040fe400078c08ff */
[----:B------:R-:W-:Y:S02]  /*2e970*/  ISETP.LT.AND P5, PT, R13, c[0x0][0x17c], !P0 ;  /* 0x00005f000d007a0c */ /* 0x000fe400047a1270 */
[----:B------:R-:W-:Y:S02]  /*2e980*/  IADD3 R5, R0, c[0x0][0x198], RZ ;  /* 0x0000660000057a10 */ /* 0x000fe40007ffe0ff */
[----:B------:R-:W-:-:S02]  /*2e990*/  ISETP.LT.AND P2, PT, R9, c[0x0][0x17c], !P0 ;  /* 0x00005f0009007a0c */ /* 0x000fc40004741270 */
[-C--:B------:R-:W-:Y:S02]  /*2e9a0*/  LEA.HI.X.SX32 R9, R0, R3.reuse, 0x1, P6 ;  /* 0x0000000300097211 */ /* 0x080fe400030f0eff */
[C---:B------:R-:W-:Y:S02]  /*2e9b0*/  LEA R4, P6, R5.reuse, R2, 0x1 ;  /* 0x0000000205047211 */ /* 0x040fe400078c08ff */
[C---:B------:R-:W-:Y:S02]  /*2e9c0*/  IADD3 R0, R5.reuse, c[0x0][0x198], RZ ;  /* 0x0000660005007a10 */ /* 0x040fe40007ffe0ff */
[----:B------:R-:W-:Y:S01]  /*2e9d0*/  LEA.HI.X.SX32 R5, R5, R3, 0x1, P6 ;  /* 0x0000000305057211 */ /* 0x000fe200030f0eff */
[----:B------:R0:W-:Y:S01]  /*2e9e0*/  @P1 STG.E.U16 [R8.64], R12 ;  /* 0x0000000c08001986 */ /* 0x0001e2000c101504 */
[----:B------:R-:W-:-:S03]  /*2e9f0*/  IADD3 R13, R22, 0x148, RZ ;  /* 0x00000148160d7810 */ /* 0x000fc60007ffe0ff */
[----:B------:R1:W-:Y:S01]  /*2ea00*/  @P5 STG.E.U16 [R4.64], R14 ;  /* 0x0000000e04005986 */ /* 0x0003e2000c101504 */
[----:B------:R-:W-:Y:S02]  /*2ea10*/  ISETP.LT.AND P3, PT, R13, c[0x0][0x17c], !P0 ;  /* 0x00005f000d007a0c */ /* 0x000fe40004761270 */
[----:B0-----:R-:W-:Y:S02]  /*2ea20*/  IADD3 R9, R22, 0x14b, RZ ;  /* 0x0000014b16097810 */ /* 0x001fe40007ffe0ff */
[C---:B------:R-:W-:Y:S02]  /*2ea30*/  LEA R8, P6, R0.reuse, R2, 0x1 ;  /* 0x0000000200087211 */ /* 0x040fe400078c08ff */
[C---:B-1----:R-:W-:Y:S02]  /*2ea40*/  IADD3 R5, R0.reuse, c[0x0][0x198], RZ ;  /* 0x0000660000057a10 */ /* 0x042fe40007ffe0ff */
[----:B------:R-:W-:Y:S02]  /*2ea50*/  ISETP.LT.AND P5, PT, R9, c[0x0][0x17c], !P0 ;  /* 0x00005f0009007a0c */ /* 0x000fe400047a1270 */
[----:B------:R-:W-:-:S02]  /*2ea60*/  LEA.HI.X.SX32 R9, R0, R3, 0x1, P6 ;  /* 0x0000000300097211 */ /* 0x000fc400030f0eff */
[C---:B------:R-:W-:Y:S02]  /*2ea70*/  LEA R4, P6, R5.reuse, R2, 0x1 ;  /* 0x0000000205047211 */ /* 0x040fe400078c08ff */
[----:B------:R-:W-:Y:S02]  /*2ea80*/  PRMT R14, R14, 0x7632, R14 ;  /* 0x000076320e0e7816 */ /* 0x000fe4000000000e */
[C---:B------:R-:W-:Y:S02]  /*2ea90*/  IADD3 R0, R5.reuse, c[0x0][0x198], RZ ;  /* 0x0000660005007a10 */ /* 0x040fe40007ffe0ff */
[----:B------:R-:W-:Y:S01]  /*2eaa0*/  LEA.HI.X.SX32 R5, R5, R3, 0x1, P6 ;  /* 0x0000000305057211 */ /* 0x000fe200030f0eff */
[----:B------:R0:W-:Y:S01]  /*2eab0*/  @P4 STG.E.U16 [R8.64], R14 ;  /* 0x0000000e08004986 */ /* 0x0001e2000c101504 */
[C---:B------:R-:W-:Y:S02]  /*2eac0*/  IADD3 R13, R22.reuse, 0x14a, RZ ;  /* 0x0000014a160d7810 */ /* 0x040fe40007ffe0ff */
[----:B------:R-:W-:-:S02]  /*2ead0*/  IADD3 R12, R22, 0x14c, RZ ;  /* 0x0000014c160c7810 */ /* 0x000fc40007ffe0ff */
[----:B------:R-:W-:Y:S02]  /*2eae0*/  ISETP.LT.AND P1, PT, R13, c[0x0][0x17c], !P0 ;  /* 0x00005f000d007a0c */ /* 0x000fe40004721270 */
[----:B0-----:R-:W-:Y:S01]  /*2eaf0*/  IADD3 R9, R22, 0x14d, RZ ;  /* 0x0000014d16097810 */ /* 0x001fe20007ffe0ff */
[----:B----4-:R0:W-:Y:S01]  /*2eb00*/  @P3 STG.E.U16 [R4.64], R23 ;  /* 0x0000001704003986 */ /* 0x0101e2000c101504 */
[C---:B------:R-:W-:Y:S02]  /*2eb10*/  LEA R8, P6, R0.reuse, R2, 0x1 ;  /* 0x0000000200087211 */ /* 0x040fe400078c08ff */
[----:B------:R-:W-:Y:S02]  /*2eb20*/  ISETP.LT.AND P3, PT, R9, c[0x0][0x17c], !P0 ;  /* 0x00005f0009007a0c */ /* 0x000fe40004761270 */
[----:B------:R-:W-:Y:S02]  /*2eb30*/  LEA.HI.X.SX32 R9, R0, R3, 0x1, P6 ;  /* 0x0000000300097211 */ /* 0x000fe400030f0eff */
[----:B------:R-:W-:-:S02]  /*2eb40*/  ISETP.LT.AND P4, PT, R12, c[0x0][0x17c], !P0 ;  /* 0x00005f000c007a0c */ /* 0x000fc40004781270 */
[----:B0-----:R-:W-:Y:S02]  /*2eb50*/  IADD3 R5, R0, c[0x0][0x198], RZ ;  /* 0x0000660000057a10 */ /* 0x001fe40007ffe0ff */
[----:B------:R-:W-:Y:S02]  /*2eb60*/  PRMT R12, R23, 0x7632, R12 ;  /* 0x00007632170c7816 */ /* 0x000fe4000000000c */
[C---:B------:R-:W-:Y:S02]  /*2eb70*/  LEA R4, P6, R5.reuse, R2, 0x1 ;  /* 0x0000000205047211 */ /* 0x040fe400078c08ff */
[C---:B------:R-:W-:Y:S02]  /*2eb80*/  IADD3 R0, R5.reuse, c[0x0][0x198], RZ ;  /* 0x0000660005007a10 */ /* 0x040fe40007ffe0ff */
[----:B------:R-:W-:Y:S01]  /*2eb90*/  LEA.HI.X.SX32 R5, R5, R3, 0x1, P6 ;  /* 0x0000000305057211 */ /* 0x000fe200030f0eff */
[----:B------:R0:W-:Y:S02]  /*2eba0*/  @P2 STG.E.U16 [R8.64], R12 ;  /* 0x0000000c08002986 */ /* 0x0001e4000c101504 */
[----:B0-----:R-:W-:-:S02]  /*2ebb0*/  IADD3 R9, R22, 0x14f, RZ ;  /* 0x0000014f16097810 */ /* 0x001fc40007ffe0ff */
[-C--:B------:R-:W-:Y:S01]  /*2ebc0*/  LEA R8, P6, R0, R2.reuse, 0x1 ;  /* 0x0000000200087211 */ /* 0x080fe200078c08ff */
[----:B--2---:R0:W-:Y:S01]  /*2ebd0*/  @P1 STG.E.U16 [R4.64], R24 ;  /* 0x0000001804001986 */ /* 0x0041e2000c101504 */
[----:B------:R-:W-:Y:S02]  /*2ebe0*/  PRMT R12, R24, 0x7632, R12 ;  /* 0x00007632180c7816 */ /* 0x000fe4000000000c */
[----:B------:R-:W-:Y:S02]  /*2ebf0*/  ISETP.LT.AND P1, PT, R9, c[0x0][0x17c], !P0 ;  /* 0x00005f0009007a0c */ /* 0x000fe40004721270 */
[C---:B------:R-:W-:Y:S02]  /*2ec00*/  LEA.HI.X.SX32 R9, R0.reuse, R3, 0x1, P6 ;  /* 0x0000000300097211 */ /* 0x040fe400030f0eff */
[----:B0-----:R-:W-:Y:S01]  /*2ec10*/  IADD3 R5, R0, c[0x0][0x198], RZ ;  /* 0x0000660000057a10 */ /* 0x001fe20007ffe0ff */
[----:B------:R-:W2:Y:S03]  /*2ec20*/  LDL.LU R24, [R1+0x2a8] ;  /* 0x0002a80001187983 */ /* 0x000ea60000300800 */
[----:B------:R-:W-:-:S02]  /*2ec30*/  LEA R4, P6, R5, R2, 0x1 ;  /* 0x0000000205047211 */ /* 0x000fc400078c08ff */
[C---:B------:R-:W-:Y:S02]  /*2ec40*/  IADD3 R0, R5.reuse, c[0x0][0x198], RZ ;  /* 0x0000660005007a10 */ /* 0x040fe40007ffe0ff */
[----:B------:R-:W-:Y:S01]  /*2ec50*/  LEA.HI.X.SX32 R5, R5, R3, 0x1, P6 ;  /* 0x0000000305057211 */ /* 0x000fe200030f0eff */
[----:B------:R0:W-:Y:S04]  /*2ec60*/  @P5 STG.E.U16 [R8.64], R12 ;  /* 0x0000000c08005986 */ /* 0x0001e8000c101504 */
[----:B-----5:R1:W-:Y:S01]  /*2ec70*/  @P4 STG.E.U16 [R4.64], R25 ;  /* 0x0000001904004986 */ /* 0x0203e2000c101504 */
[----:B0-----:R-:W-:-:S03]  /*2ec80*/  PRMT R12, R25, 0x7632, R12 ;  /* 0x00007632190c7816 */ /* 0x001fc6000000000c */
[----:B-1----:R-:W4:Y:S01]  /*2ec90*/  LDL.LU R25, [R1+0x248] ;  /* 0x0002480001197983 */ /* 0x002f220000300800 */
[C---:B------:R-:W-:Y:S02]  /*2eca0*/  IADD3 R13, R22.reuse, 0x14e, RZ ;  /* 0x0000014e160d7810 */ /* 0x040fe40007ffe0ff */
[----:B------:R-:W-:Y:S01]  /*2ecb0*/  IADD3 R9, R22, 0x151, RZ ;  /* 0x0000015116097810 */ /* 0x000fe20007ffe0ff */
[----:B------:R-:W5:Y:S01]  /*2ecc0*/  LDL.LU R23, [R1+0x288] ;  /* 0x0002880001177983 */ /* 0x000f620000300800 */
        /* <DEDUP_REMOVED lines=17> */
[----:B------:R-:W-:Y:S02]  /*2ede0*/  PRMT R6, R6, 0x7632, R6 ;  /* 0x0000763206067816 */ /* 0x000fe40000000006 */
[C---:B------:R-:W-:Y:S02]  /*2edf0*/  LEA R4, P6, R5.reuse, R2, 0x1 ;  /* 0x0000000205047211 */ /* 0x040fe400078c08ff */
[C---:B------:R-:W-:Y:S01]  /*2ee00*/  IADD3 R0, R5.reuse, c[0x0][0x198], RZ ;  /* 0x0000660005007a10 */ /* 0x040fe20007ffe0ff */
[----:B------:R0:W-:Y:S01]  /*2ee10*/  @P1 STG.E.U16 [R8.64], R6 ;  /* 0x0000000608001986 */ /* 0x0001e2000c101504 */
[----:B------:R-:W-:Y:S02]  /*2ee20*/  LEA.HI.X.SX32 R5, R5, R3, 0x1, P6 ;  /* 0x0000000305057211 */ /* 0x000fe400030f0eff */
[----:B------:R-:W-:-:S04]  /*2ee30*/  IADD3 R13, R22, 0x152, RZ ;  /* 0x00000152160d7810 */ /* 0x000fc80007ffe0ff */
[----:B------:R-:W-:Y:S02]  /*2ee40*/  ISETP.LT.AND P3, PT, R13, c[0x0][0x17c], !P0 ;  /* 0x00005f000d007a0c */ /* 0x000fe40004761270 */
[----:B0-----:R-:W-:Y:S02]  /*2ee50*/  IADD3 R6, R22, 0x155, RZ ;  /* 0x0000015516067810 */ /* 0x001fe40007ffe0ff */
[----:B------:R-:W-:-:S04]  /*2ee60*/  LEA R8, P6, R0, R2, 0x1 ;  /* 0x0000000200087211 */ /* 0x000fc800078c08ff */
        /* <DEDUP_REMOVED lines=9> */
[----:B------:R-:W-:Y:S02]  /*2ef00*/  LEA.HI.X.SX32 R5, R5, R3, 0x1, P6 ;  /* 0x0000000305057211 */ /* 0x000fe400030f0eff */
[----:B0-----:R-:W-:-:S03]  /*2ef10*/  IADD3 R6, R22, 0x157, RZ ;  /* 0x0000015716067810 */ /* 0x001fc60007ffe0ff */
[----:B----4-:R0:W-:Y:S01]  /*2ef20*/  @P3 STG.E.U16 [R4.64], R25 ;  /* 0x0000001904003986 */ /* 0x0101e2000c101504 */
[----:B------:R-:W-:Y:S02]  /*2ef30*/  ISETP.LT.AND P3, PT, R6, c[0x0][0x17c], !P0 ;  /* 0x00005f0006007a0c */ /* 0x000fe40004761270 */
[----:B------:R-:W-:Y:S02]  /*2ef40*/  PRMT R6, R25, 0x7632, R6 ;  /* 0x0000763219067816 */ /* 0x000fe40000000006 */
[----:B0-----:R-:W4:Y:S01]  /*2ef50*/  LDL.LU R25, [R1+0x2b8] ;  /* 0x0002b80001197983 */ /* 0x001f220000300800 */
[----:B------:R-:W-:Y:S02]  /*2ef60*/  IADD3 R12, R22, 0x154, RZ ;  /* 0x00000154160c7810 */ /* 0x000fe40007ffe0ff */
[----:B------:R-:W-:Y:S02]  /*2ef70*/  LEA R8, P6, R0, R2, 0x1 ;  /* 0x0000000200087211 */ /* 0x000fe400078c08ff */
[----:B------:R-:W-:-:S02]  /*2ef80*/  ISETP.LT.AND P1, PT, R12, c[0x0][0x17c], !P0 ;  /* 0x00005f000c007a0c */ /* 0x000fc40004721270 */
[C---:B------:R-:W-:Y:S02]  /*2ef90*/  IADD3 R5, R0.reuse, c[0x0][0x198], RZ ;  /* 0x0000660000057a10 */ /* 0x040fe40007ffe0ff */
[-C--:B------:R-:W-:Y:S02]  /*2efa0*/  LEA.HI.X.SX32 R9, R0, R3.reuse, 0x1, P6 ;  /* 0x0000000300097211 */ /* 0x080fe400030f0eff */
[CC--:B------:R-:W-:Y:S02]  /*2efb0*/  LEA R4, P6, R5.reuse, R2.reuse, 0x1 ;  /* 0x0000000205047211 */ /* 0x0c0fe400078c08ff */
[C---:B------:R-:W-:Y:S02]  /*2efc0*/  IADD3 R0, R5.reuse, c[0x0][0x198], RZ ;  /* 0x0000660005007a10 */ /* 0x040fe40007ffe0ff */
[----:B------:R-:W-:Y:S02]  /*2efd0*/  LEA.HI.X.SX32 R5, R5, R3, 0x1, P6 ;  /* 0x0000000305057211 */ /* 0x000fe400030f0eff */
[----:B------:R-:W-:Y:S01]  /*2efe0*/  IADD3 R12, R22, 0x156, RZ ;  /* 0x00000156160c7810 */ /* 0x000fe20007ffe0ff */
[----:B------:R0:W-:Y:S03]  /*2eff0*/  @P2 STG.E.U16 [R8.64], R6 ;  /* 0x0000000608002986 */ /* 0x0001e6000c101504 */
[----:B------:R-:W-:Y:S01]  /*2f000*/  ISETP.LT.AND P4, PT, R12, c[0x0][0x17c], !P0 ;  /* 0x00005f000c007a0c */ /* 0x000fe20004781270 */
[----:B------:R1:W-:Y:S01]  /*2f010*/  @P1 STG.E.U16 [R4.64], R18 ;  /* 0x0000001204001986 */ /* 0x0003e2000c101504 */
[----:B0-----:R-:W-:-:S02]  /*2f020*/  LEA R8, P6, R0, R2, 0x1 ;  /* 0x0000000200087211 */ /* 0x001fc400078c08ff */
[C---:B-1----:R-:W-:Y:S02]  /*2f030*/  IADD3 R5, R0.reuse, c[0x0][0x198], RZ ;  /* 0x0000660000057a10 */ /* 0x042fe40007ffe0ff */
[-C--:B------:R-:W-:Y:S02]  /*2f040*/  LEA.HI.X.SX32 R9, R0, R3.reuse, 0x1, P6 ;  /* 0x0000000300097211 */ /* 0x080fe400030f0eff */
[C---:B------:R-:W-:Y:S02]  /*2f050*/  LEA R4, P6, R5.reuse, R2, 0x1 ;  /* 0x0000000205047211 */ /* 0x040fe400078c08ff */
[----:B------:R-:W-:Y:S02]  /*2f060*/  PRMT R18, R18, 0x7632, R18 ;  /* 0x0000763212127816 */ /* 0x000fe40000000012 */
[C---:B------:R-:W-:Y:S02]  /*2f070*/  IADD3 R0, R5.reuse, c[0x0][0x198], RZ ;  /* 0x0000660005007a10 */ /* 0x040fe40007ffe0ff */
[----:B------:R-:W-:-:S02]  /*2f080*/  LEA.HI.X.SX32 R5, R5, R3, 0x1, P6 ;  /* 0x0000000305057211 */ /* 0x000fc400030f0eff */
[C---:B------:R-:W-:Y:S02]  /*2f090*/  IADD3 R12, R22.reuse, 0x158, RZ ;  /* 0x00000158160c7810 */ /* 0x040fe40007ffe0ff */
[----:B------:R-:W-:Y:S01]  /*2f0a0*/  IADD3 R6, R22, 0x159, RZ ;  /* 0x0000015916067810 */ /* 0x000fe20007ffe0ff */
[----:B------:R0:W-:Y:S01]  /*2f0b0*/  @P5 STG.E.U16 [R8.64], R18 ;  /* 0x0000001208005986 */ /* 0x0001e2000c101504 */
[----:B------:R-:W-:Y:S02]  /*2f0c0*/  ISETP.LT.AND P2, PT, R12, c[0x0][0x17c], !P0 ;  /* 0x00005f000c007a0c */ /* 0x000fe40004741270 */
[----:B------:R-:W-:Y:S01]  /*2f0d0*/  ISETP.LT.AND P1, PT, R6, c[0x0][0x17c], !P0 ;  /* 0x00005f0006007a0c */ /* 0x000fe20004721270 */
[----:B------:R1:W-:Y:S01]  /*2f0e0*/  @P4 STG.E.U16 [R4.64], R10 ;  /* 0x0000000a04004986 */ /* 0x0003e2000c101504 */
[----:B------:R-:W-:Y:S02]  /*2f0f0*/  IADD3 R6, R22, 0x15a, RZ ;  /* 0x0000015a16067810 */ /* 0x000fe40007ffe0ff */
[----:B0-----:R-:W-:-:S02]  /*2f100*/  LEA R8, P6, R0, R2, 0x1 ;  /* 0x0000000200087211 */ /* 0x001fc400078c08ff */
[C---:B-1----:R-:W-:Y:S02]  /*2f110*/  IADD3 R5, R0.reuse, c[0x0][0x198], RZ ;  /* 0x0000660000057a10 */ /* 0x042fe40007ffe0ff */
[----:B------:R-:W-:Y:S02]  /*2f120*/  LEA.HI.X.SX32 R9, R0, R3, 0x1, P6 ;  /* 0x0000000300097211 */ /* 0x000fe400030f0eff */
[----:B------:R-:W-:Y:S02]  /*2f130*/  LEA R4, P6, R5, R2, 0x1 ;  /* 0x0000000205047211 */ /* 0x000fe400078c08ff */
[----:B------:R-:W-:Y:S02]  /*2f140*/  ISETP.LT.AND P5, PT, R6, c[0x0][0x17c], !P0 ;  /* 0x00005f0006007a0c */ /* 0x000fe400047a1270 */
[----:B------:R-:W-:Y:S02]  /*2f150*/  IADD3 R6, R22, 0x15b, RZ ;  /* 0x0000015b16067810 */ /* 0x000fe40007ffe0ff */
[----:B------:R-:W-:-:S02]  /*2f160*/  PRMT R10, R10, 0x7632, R10 ;  /* 0x000076320a0a7816 */ /* 0x000fc4000000000a */
[C---:B------:R-:W-:Y:S02]  /*2f170*/  IADD3 R0, R5.reuse, c[0x0][0x198], RZ ;  /* 0x0000660005007a10 */ /* 0x040fe40007ffe0ff */
[----:B------:R-:W-:Y:S02]  /*2f180*/  LEA.HI.X.SX32 R5, R5, R3, 0x1, P6 ;  /* 0x0000000305057211 */ /* 0x000fe400030f0eff */
[----:B------:R-:W-:Y:S01]  /*2f190*/  ISETP.LT.AND P4, PT, R6, c[0x0][0x17c], !P0 ;  /* 0x00005f0006007a0c */ /* 0x000fe20004781270 */
[----:B------:R0:W-:Y:S01]  /*2f1a0*/  @P3 STG.E.U16 [R8.64], R10 ;  /* 0x0000000a08003986 */ /* 0x0001e2000c101504 */
[----:B------:R-:W-:-:S03]  /*2f1b0*/  IADD3 R6, R22, 0x15c, RZ ;  /* 0x0000015c16067810 */ /* 0x000fc60007ffe0ff */
[----:B-----5:R1:W-:Y:S01]  /*2f1c0*/  @P2 STG.E.U16 [R4.64], R23 ;  /* 0x0000001704002986 */ /* 0x0203e2000c101504 */
[----:B------:R-:W-:Y:S02]  /*2f1d0*/  ISETP.LT.AND P3, PT, R6, c[0x0][0x17c], !P0 ;  /* 0x00005f0006007a0c */ /* 0x000fe40004761270 */
[----:B------:R-:W-:Y:S02]  /*2f1e0*/  IADD3 R6, R22, 0x15d, RZ ;  /* 0x0000015d16067810 */ /* 0x000fe40007ffe0ff */
[CC--:B0-----:R-:W-:Y:S02]  /*2f1f0*/  LEA R8, P6, R0.reuse, R2.reuse, 0x1 ;  /* 0x0000000200087211 */ /* 0x0c1fe400078c08ff */
[C---:B-1----:R-:W-:Y:S02]  /*2f200*/  IADD3 R5, R0.reuse, c[0x0][0x198], RZ ;  /* 0x0000660000057a10 */ /* 0x042fe40007ffe0ff */
[----:B------:R-:W-:Y:S02]  /*2f210*/  LEA.HI.X.SX32 R9, R0, R3, 0x1, P6 ;  /* 0x0000000300097211 */ /* 0x000fe400030f0eff */
[----:B------:R-:W-:-:S02]  /*2f220*/  LEA R4, P6, R5, R2, 0x1 ;  /* 0x0000000205047211 */ /* 0x000fc400078c08ff */
[----:B------:R-:W-:Y:S02]  /*2f230*/  ISETP.LT.AND P2, PT, R6, c[0x0][0x17c], !P0 ;  /* 0x00005f0006007a0c */ /* 0x000fe40004741270 */
[----:B------:R-:W-:Y:S02]  /*2f240*/  PRMT R6, R23, 0x7632, R6 ;  /* 0x0000763217067816 */ /* 0x000fe40000000006 */
[C---:B------:R-:W-:Y:S01]  /*2f250*/  IADD3 R0, R5.reuse, c[0x0][0x198], RZ ;  /* 0x0000660005007a10 */ /* 0x040fe20007ffe0ff */
[----:B------:R-:W5:Y:S01]  /*2f260*/  LDL.LU R23, [R1+0x25c] ;  /* 0x00025c0001177983 */ /* 0x000f620000300800 */
[----:B------:R-:W-:-:S03]  /*2f270*/  LEA.HI.X.SX32 R5, R5, R3, 0x1, P6 ;  /* 0x0000000305057211 */ /* 0x000fc600030f0eff */
[----:B------:R0:W-:Y:S01]  /*2f280*/  @P1 STG.E.U16 [R8.64], R6 ;  /* 0x0000000608001986 */ /* 0x0001e2000c101504 */
[----:B------:R-:W-:Y:S02]  /*2f290*/  IADD3 R10, R22, 0x15e, RZ ;  /* 0x0000015e160a7810 */ /* 0x000fe40007ffe0ff */
[----:B0-----:R-:W-:Y:S02]  /*2f2a0*/  LEA R8, P6, R0, R2, 0x1 ;  /* 0x0000000200087211 */ /* 0x001fe400078c08ff */
[----:B------:R-:W-:Y:S02]  /*2f2b0*/  IADD3 R6, R22, 0x15f, RZ ;  /* 0x0000015f16067810 */ /* 0x000fe40007ffe0ff */
[----:B------:R-:W-:Y:S02]  /*2f2c0*/  LEA.HI.X.SX32 R9, R0, R3, 0x1, P6 ;  /* 0x0000000300097211 */ /* 0x000fe400030f0eff */
[----:B------:R-:W-:Y:S01]  /*2f2d0*/  ISETP.LT.AND P1, PT, R10, c[0x0][0x17c], !P0 ;  /* 0x00005f000a007a0c */ /* 0x000fe20004721270 */
[----:B--2---:R0:W-:Y:S01]  /*2f2e0*/  @P5 STG.E.U16 [R4.64], R24 ;  /* 0x0000001804005986 */ /* 0x0041e2000c101504 */
[----:B------:R-:W-:-:S02]  /*2f2f0*/  ISETP.LT.AND P5, PT, R6, c[0x0][0x17c], !P0 ;  /* 0x00005f0006007a0c */ /* 0x000fc400047a1270 */
[----:B------:R-:W-:Y:S02]  /*2f300*/  PRMT R6, R24, 0x7632, R6 ;  /* 0x0000763218067816 */ /* 0x000fe40000000006 */
[----:B0-----:R-:W-:Y:S01]  /*2f310*/  IADD3 R5, R0, c[0x0][0x198], RZ ;  /* 0x0000660000057a10 */ /* 0x001fe20007ffe0ff */
[----:B------:R-:W2:Y:S03]  /*2f320*/  LDL.LU R24, [R1+0x26c] ;  /* 0x00026c0001187983 */ /* 0x000ea60000300800 */
[C---:B------:R-:W-:Y:S02]  /*2f330*/  LEA R4, P6, R5.reuse, R2, 0x1 ;  /* 0x0000000205047211 */ /* 0x040fe400078c08ff */
[C---:B------:R-:W-:Y:S02]  /*2f340*/  IADD3 R0, R5.reuse, c[0x0][0x198], RZ ;  /* 0x0000660005007a10 */ /* 0x040fe40007ffe0ff */
[----:B------:R-:W-:Y:S01]  /*2f350*/  LEA.HI.X.SX32 R5, R5, R3, 0x1, P6 ;  /* 0x0000000305057211 */ /* 0x000fe200030f0eff */
[----:B------:R0:W-:Y:S02]  /*2f360*/  @P4 STG.E.U16 [R8.64], R6 ;  /* 0x0000000608004986 */ /* 0x0001e4000c101504 */
[----:B0-----:R-:W-:-:S02]  /*2f370*/  IADD3 R6, R22, 0x161, RZ ;  /* 0x0000016116067810 */ /* 0x001fc40007ffe0ff */
[----:B------:R-:W-:-:S04]  /*2f380*/  LEA R8, P6, R0, R2, 0x1 ;  /* 0x0000000200087211 */ /* 0x000fc800078c08ff */
[----:B------:R-:W-:Y:S01]  /*2f390*/  LEA.HI.X.SX32 R9, R0, R3, 0x1, P6 ;  /* 0x0000000300097211 */ /* 0x000fe200030f0eff */
[----:B----4-:R0:W-:Y:S01]  /*2f3a0*/  @P3 STG.E.U16 [R4.64], R25 ;  /* 0x0000001904003986 */ /* 0x0101e2000c101504 */
[----:B------:R-:W-:Y:S02]  /*2f3b0*/  ISETP.LT.AND P3, PT, R6, c[0x0][0x17c], !P0 ;  /* 0x00005f0006007a0c */ /* 0x000fe40004761270 */
[----:B------:R-:W-:Y:S02]  /*2f3c0*/  PRMT R6, R25, 0x7632, R6 ;  /* 0x0000763219067816 */ /* 0x000fe40000000006 */
[----:B0-----:R-:W-:-:S04]  /*2f3d0*/  IADD3 R5, R0, c[0x0][0x198], RZ ;  /* 0x0000660000057a10 */ /* 0x001fc80007ffe0ff */
[C---:B------:R-:W-:Y:S02]  /*2f3e0*/  LEA R4, P6, R5.reuse, R2, 0x1 ;  /* 0x0000000205047211 */ /* 0x040fe400078c08ff */
[C---:B------:R-:W-:Y:S01]  /*2f3f0*/  IADD3 R0, R5.reuse, c[0x0][0x198], RZ ;  /* 0x0000660005007a10 */ /* 0x040fe20007ffe0ff */
[----:B------:R0:W-:Y:S01]  /*2f400*/  @P2 STG.E.U16 [R8.64], R6 ;  /* 0x0000000608002986 */ /* 0x0001e2000c101504 */
[----:B------:R-:W-:-:S05]  /*2f410*/  LEA.HI.X.SX32 R5, R5, R3, 0x1, P6 ;  /* 0x0000000305057211 */ /* 0x000fca00030f0eff */
[----:B------:R1:W-:Y:S01]  /*2f420*/  @P1 STG.E.U16 [R4.64], R29 ;  /* 0x0000001d04001986 */ /* 0x0003e2000c101504 */
[----:B0-----:R-:W-:-:S04]  /*2f430*/  IADD3 R6, R22, 0x163, RZ ;  /* 0x0000016316067810 */ /* 0x001fc80007ffe0ff */
[----:B------:R-:W-:Y:S02]  /*2f440*/  ISETP.LT.AND P1, PT, R6, c[0x0][0x17c], !P0 ;  /* 0x00005f0006007a0c */ /* 0x000fe40004721270 */
[----:B------:R-:W-:Y:S02]  /*2f450*/  PRMT R6, R29, 0x7632, R6 ;  /* 0x000076321d067816 */ /* 0x000fe40000000006 */
[----:B-1----:R-:W4:Y:S04]  /*2f460*/  LDL.LU R29, [R1+0xe90] ;  /* 0x000e9000011d7983 */ /* 0x002f280000300800 */
[----:B------:R-:W3:Y:S01]  /*2f470*/  LDL.LU R25, [R1+0x22c] ;  /* 0x00022c0001197983 */ /* 0x000ee20000300800 */
[----:B------:R-:W-:Y:S02]  /*2f480*/  IADD3 R10, R22, 0x160, RZ ;  /* 0x00000160160a7810 */ /* 0x000fe40007ffe0ff */
[----:B------:R-:W-:-:S02]  /*2f490*/  LEA R8, P6, R0, R2, 0x1 ;  /* 0x0000000200087211 */ /* 0x000fc400078c08ff */
[----:B------:R-:W-:Y:S02]  /*2f4a0*/  ISETP.LT.AND P4, PT, R10, c[0x0][0x17c], !P0 ;  /* 0x00005f000a007a0c */ /* 0x000fe40004781270 */
[C---:B------:R-:W-:Y:S02]  /*2f4b0*/  IADD3 R5, R0.reuse, c[0x0][0x198], RZ ;  /* 0x0000660000057a10 */ /* 0x040fe40007ffe0ff */
[-C--:B------:R-:W-:Y:S02]  /*2f4c0*/  LEA.HI.X.SX32 R9, R0, R3.reuse, 0x1, P6 ;  /* 0x0000000300097211 */ /* 0x080fe400030f0eff */
[C---:B------:R-:W-:Y:S02]  /*2f4d0*/  LEA R4, P6, R5.reuse, R2, 0x1 ;  /* 0x0000000205047211 */ /* 0x040fe400078c08ff */
[C---:B------:R-:W-:Y:S02]  /*2f4e0*/  IADD3 R0, R5.reuse, c[0x0][0x198], RZ ;  /* 0x0000660005007a10 */ /* 0x040fe40007ffe0ff */
[----:B------:R-:W-:-:S02]  /*2f4f0*/  LEA.HI.X.SX32 R5, R5, R3, 0x1, P6 ;  /* 0x0000000305057211 */ /* 0x000fc400030f0eff */
[----:B------:R-:W-:Y:S01]  /*2f500*/  IADD3 R10, R22, 0x162, RZ ;  /* 0x00000162160a7810 */ /* 0x000fe20007ffe0ff */
[----:B------:R0:W-:Y:S03]  /*2f510*/  @P5 STG.E.U16 [R8.64], R6 ;  /* 0x0000000608005986 */ /* 0x0001e6000c101504 */
[----:B------:R-:W-:Y:S02]  /*2f520*/  ISETP.LT.AND P2, PT, R10, c[0x0][0x17c], !P0 ;  /* 0x00005f000a007a0c */ /* 0x000fe40004741270 */
[C---:B------:R-:W-:Y:S02]  /*2f530*/  IADD3 R10, R22.reuse, 0x164, RZ ;  /* 0x00000164160a7810 */ /* 0x040fe40007ffe0ff */
[----:B0-----:R-:W-:Y:S02]  /*2f540*/  IADD3 R6, R22, 0x165, RZ ;  /* 0x0000016516067810 */ /* 0x001fe40007ffe0ff */
[----:B------:R-:W-:-:S02]  /*2f550*/  LEA R8, P6, R0, R2, 0x1 ;  /* 0x0000000200087211 */ /* 0x000fc400078c08ff */
[----:B------:R-:W-:Y:S02]  /*2f560*/  ISETP.LT.AND P5, PT, R10, c[0x0][0x17c], !P0 ;  /* 0x00005f000a007a0c */ /* 0x000fe400047a1270 */
[----:B------:R-:W-:Y:S02]  /*2f570*/  LEA.HI.X.SX32 R9, R0, R3, 0x1, P6 ;  /* 0x0000000300097211 */ /* 0x000fe400030f0eff */
[C---:B------:R-:W-:Y:S02]  /*2f580*/  IADD3 R10, R22.reuse, 0x166, RZ ;  /* 0x00000166160a7810 */ /* 0x040fe40007ffe0ff */
[----:B------:R-:W-:Y:S01]  /*2f590*/  IADD3 R12, R22, 0x167, RZ ;  /* 0x00000167160c7810 */ /* 0x000fe20007ffe0ff */
[----:B-----5:R0:W-:Y:S01]  /*2f5a0*/  @P4 STG.E.U16 [R4.64], R23 ;  /* 0x0000001704004986 */ /* 0x0201e2000c101504 */
[----:B------:R-:W-:Y:S02]  /*2f5b0*/  ISETP.LT.AND P4, PT, R6, c[0x0][0x17c], !P0 ;  /* 0x00005f0006007a0c */ /* 0x000fe40004781270 */
[----:B------:R-:W-:-:S02]  /*2f5c0*/  PRMT R6, R23, 0x7632, R6 ;  /* 0x0000763217067816 */ /* 0x000fc40000000006 */
[----:B0-----:R-:W-:-:S04]  /*2f5d0*/  IADD3 R5, R0, c[0x0][0x198], RZ ;  /* 0x0000660000057a10 */ /* 0x001fc80007ffe0ff */
[CC--:B------:R-:W-:Y:S02]  /*2f5e0*/  LEA R4, P6, R5.reuse, R2.reuse, 0x1 ;  /* 0x0000000205047211 */ /* 0x0c0fe400078c08ff */
[C---:B------:R-:W-:Y:S01]  /*2f5f0*/  IADD3 R0, R5.reuse, c[0x0][0x198], RZ ;  /* 0x0000660005007a10 */ /* 0x040fe20007ffe0ff */
[----:B------:R0:W-:Y:S01]  /*2f600*/  @P3 STG.E.U16 [R8.64], R6 ;  /* 0x0000000608003986 */ /* 0x0001e2000c101504 */
[----:B------:R-:W-:Y:S02]  /*2f610*/  LEA.HI.X.SX32 R5, R5, R3, 0x1, P6 ;  /* 0x0000000305057211 */ /* 0x000fe400030f0eff */
[----:B------:R-:W-:Y:S02]  /*2f620*/  ISETP.LT.AND P3, PT, R10, c[0x0][0x17c], !P0 ;  /* 0x00005f000a007a0c */ /* 0x000fe40004761270 */
[C---:B------:R-:W-:Y:S02]  /*2f630*/  IADD3 R10, R0.reuse, c[0x0][0x198], RZ ;  /* 0x00006600000a7a10 */ /* 0x040fe40007ffe0ff */
[----:B0-----:R-:W-:-:S04]  /*2f640*/  LEA R8, P6, R0, R2, 0x1 ;  /* 0x0000000200087211 */ /* 0x001fc800078c08ff */
[----:B------:R-:W-:Y:S01]  /*2f650*/  LEA.HI.X.SX32 R9, R0, R3, 0x1, P6 ;  /* 0x0000000300097211 */ /* 0x000fe200030f0eff */
[----:B--2---:R0:W-:Y:S01]  /*2f660*/  @P2 STG.E.U16 [R4.64], R24 ;  /* 0x0000001804002986 */ /* 0x0041e2000c101504 */
[----:B------:R-:W-:Y:S02]  /*2f670*/  PRMT R13, R24, 0x7632, R13 ;  /* 0x00007632180d7816 */ /* 0x000fe4000000000d */
[----:B------:R-:W-:Y:S02]  /*2f680*/  ISETP.LT.AND P2, PT, R12, c[0x0][0x17c], !P0 ;  /* 0x00005f000c007a0c */ /* 0x000fe40004741270 */
[----:B------:R-:W-:Y:S01]  /*2f690*/  IADD3 R12, R22, 0x168, RZ ;  /* 0x00000168160c7810 */ /* 0x000fe20007ffe0ff */
[----:B0-----:R-:W2:Y:S01]  /*2f6a0*/  LDL.LU R24, [R1+0x29c] ;  /* 0x00029c0001187983 */ /* 0x001ea20000300800 */
[----:B------:R-:W-:-:S04]  /*2f6b0*/  LEA R4, P6, R10, R2, 0x1 ;  /* 0x000000020a047211 */ /* 0x000fc800078c08ff */
[----:B------:R-:W-:Y:S01]  /*2f6c0*/  LEA.HI.X.SX32 R5, R10, R3, 0x1, P6 ;  /* 0x000000030a057211 */ /* 0x000fe200030f0eff */
[----:B------:R-:W-:Y:S01]  /*2f6d0*/  @P1 STG.E.U16 [R8.64], R13 ;  /* 0x0000000d08001986 */ /* 0x000fe2000c101504 */
[----:B------:R-:W-:-:S03]  /*2f6e0*/  ISETP.LT.AND P1, PT, R12, c[0x0][0x17c], !P0 ;  /* 0x00005f000c007a0c */ /* 0x000fc60004721270 */
[----:B---3--:R0:W-:Y:S01]  /*2f6f0*/  @P5 STG.E.U16 [R4.64], R25 ;  /* 0x0000001904005986 */ /* 0x0081e2000c101504 */
[----:B------:R-:W-:-:S03]  /*2f700*/  PRMT R12, R25, 0x7632, R12 ;  /* 0x00007632190c7816 */ /* 0x000fc6000000000c */
[----:B0-----:R-:W3:Y:S01]  /*2f710*/  LDL.LU R25, [R1+0x27c] ;  /* 0x00027c0001197983 */ /* 0x001ee20000300800 */
[----:B------:R-:W-:Y:S02]  /*2f720*/  IADD3 R0, R10, c[0x0][0x198], RZ ;  /* 0x000066000a007a10 */ /* 0x000fe40007ffe0ff */
[----:B------:R-:W-:Y:S02]  /*2f730*/  IADD3 R10, R22, 0x169, RZ ;  /* 0x00000169160a7810 */ /* 0x000fe40007ffe0ff */
[C---:B------:R-:W-:Y:S02]  /*2f740*/  LEA R8, P6, R0.reuse, R2, 0x1 ;  /* 0x0000000200087211 */ /* 0x040fe400078c08ff */
[C---:B------:R-:W-:Y:S02]  /*2f750*/  IADD3 R6, R0.reuse, c[0x0][0x198], RZ ;  /* 0x0000660000067a10 */ /* 0x040fe40007ffe0ff */
[----:B------:R-:W-:Y:S02]  /*2f760*/  LEA.HI.X.SX32 R9, R0, R3, 0x1, P6 ;  /* 0x0000000300097211 */ /* 0x000fe400030f0eff */
[----:B------:R-:W-:-:S02]  /*2f770*/  ISETP.LT.AND P5, PT, R10, c[0x0][0x17c], !P0 ;  /* 0x00005f000a007a0c */ /* 0x000fc400047a1270 */
[----:B------:R-:W-:Y:S02]  /*2f780*/  LEA R4, P6, R6, R2, 0x1 ;  /* 0x0000000206047211 */ /* 0x000fe400078c08ff */
[----:B------:R-:W-:Y:S02]  /*2f790*/  IADD3 R10, R22, 0x16a, RZ ;  /* 0x0000016a160a7810 */ /* 0x000fe40007ffe0ff */
[C---:B------:R-:W-:Y:S01]  /*2f7a0*/  IADD3 R0, R6.reuse, c[0x0][0x198], RZ ;  /* 0x0000660006007a10 */ /* 0x040fe20007ffe0ff */
[----:B------:R0:W-:Y:S01]  /*2f7b0*/  @P4 STG.E.U16 [R8.64], R12 ;  /* 0x0000000c08004986 */ /* 0x0001e2000c101504 */
[----:B------:R-:W-:Y:S02]  /*2f7c0*/  LEA.HI.X.SX32 R5, R6, R3, 0x1, P6 ;  /* 0x0000000306057211 */ /* 0x000fe400030f0eff */
[----:B------:R-:W-:Y:S02]  /*2f7d0*/  ISETP.LT.AND P4, PT, R10, c[0x0][0x17c], !P0 ;  /* 0x00005f000a007a0c */ /* 0x000fe40004781270 */
[----:B------:R-:W-:-:S02]  /*2f7e0*/  IADD3 R10, R22, 0x16b, RZ ;  /* 0x0000016b160a7810 */ /* 0x000fc40007ffe0ff */
[C---:B------:R-:W-:Y:S01]  /*2f7f0*/  IADD3 R6, R0.reuse, c[0x0][0x198], RZ ;  /* 0x0000660000067a10 */ /* 0x040fe20007ffe0ff */
[----:B------:R1:W-:Y:S01]  /*2f800*/  @P3 STG.E.U16 [R4.64], R15 ;  /* 0x0000000f04003986 */ /* 0x0003e2000c101504 */
[CC--:B0-----:R-:W-:Y:S02]  /*2f810*/  LEA R8, P6, R0.reuse, R2.reuse, 0x1 ;  /* 0x0000000200087211 */ /* 0x0c1fe400078c08ff */
[----:B------:R-:W-:Y:S02]  /*2f820*/  PRMT R13, R15, 0x7632, R13 ;  /* 0x000076320f0d7816 */ /* 0x000fe4000000000d */
[----:B------:R-:W-:Y:S02]  /*2f830*/  LEA.HI.X.SX32 R9, R0, R3, 0x1, P6 ;  /* 0x0000000300097211 */ /* 0x000fe400030f0eff */
[----:B------:R-:W-:Y:S02]  /*2f840*/  ISETP.LT.AND P3, PT, R10, c[0x0][0x17c], !P0 ;  /* 0x00005f000a007a0c */ /* 0x000fe40004761270 */
[----:B-1----:R-:W-:-:S02]  /*2f850*/  LEA R4, P6, R6, R2, 0x1 ;  /* 0x0000000206047211 */ /* 0x002fc400078c08ff */
[----:B------:R-:W-:Y:S02]  /*2f860*/  IADD3 R10, R22, 0x16c, RZ ;  /* 0x0000016c160a7810 */ /* 0x000fe40007ffe0ff */
[C---:B------:R-:W-:Y:S01]  /*2f870*/  IADD3 R0, R6.reuse, c[0x0][0x198], RZ ;  /* 0x0000660006007a10 */ /* 0x040fe20007ffe0ff */
[----:B------:R0:W-:Y:S01]  /*2f880*/  @P2 STG.E.U16 [R8.64], R13 ;  /* 0x0000000d08002986 */ /* 0x0001e2000c101504 */
[----:B------:R-:W-:Y:S02]  /*2f890*/  LEA.HI.X.SX32 R5, R6, R3, 0x1, P6 ;  /* 0x0000000306057211 */ /* 0x000fe400030f0eff */
[----:B------:R-:W-:Y:S02]  /*2f8a0*/  ISETP.LT.AND P2, PT, R10, c[0x0][0x17c], !P0 ;  /* 0x00005f000a007a0c */ /* 0x000fe40004741270 */
[C---:B------:R-:W-:Y:S02]  /*2f8b0*/  IADD3 R10, R0.reuse, c[0x0][0x198], RZ ;  /* 0x00006600000a7a10 */ /* 0x040fe40007ffe0ff */
[----:B0-----:R-:W-:-:S04]  /*2f8c0*/  LEA R8, P6, R0, R2, 0x1 ;  /* 0x0000000200087211 */ /* 0x001fc800078c08ff */
[----:B------:R-:W-:Y:S02]  /*2f8d0*/  LEA.HI.X.SX32 R9, R0, R3, 0x1, P6 ;  /* 0x0000000300097211 */ /* 0x000fe400030f0eff */
[----:B------:R-:W-:Y:S01]  /*2f8e0*/  IADD3 R0, R10, c[0x0][0x198], RZ ;  /* 0x000066000a007a10 */ /* 0x000fe20007ffe0ff */
[----:B--2---:R0:W-:Y:S01]  /*2f8f0*/  @P1 STG.E.U16 [R4.64], R24 ;  /* 0x0000001804001986 */ /* 0x0041e2000c101504 */
[----:B------:R-:W-:-:S05]  /*2f900*/  PRMT R12, R24, 0x7632, R12 ;  /* 0x00007632180c7816 */ /* 0x000fca000000000c */
[----:B------:R1:W-:Y:S01]  /*2f910*/  @P5 STG.E.U16 [R8.64], R12 ;  /* 0x0000000c08005986 */ /* 0x0003e2000c101504 */
[----:B0-----:R-:W-:-:S04]  /*2f920*/  LEA R4, P6, R10, R2, 0x1 ;  /* 0x000000020a047211 */ /* 0x001fc800078c08ff */
[-C--:B------:R-:W-:Y:S02]  /*2f930*/  LEA.HI.X.SX32 R5, R10, R3.reuse, 0x1, P6 ;  /* 0x000000030a057211 */ /* 0x080fe400030f0eff */
[C---:B-1----:R-:W-:Y:S02]  /*2f940*/  LEA R8, P6, R0.reuse, R2, 0x1 ;  /* 0x0000000200087211 */ /* 0x042fe400078c08ff */
[C---:B------:R-:W-:Y:S02]  /*2f950*/  IADD3 R10, R0.reuse, c[0x0][0x198], RZ ;  /* 0x00006600000a7a10 */ /* 0x040fe40007ffe0ff */
[----:B------:R-:W-:Y:S02]  /*2f960*/  LEA.HI.X.SX32 R9, R0, R3, 0x1, P6 ;  /* 0x0000000300097211 */ /* 0x000fe400030f0eff */
[----:B------:R-:W-:Y:S01]  /*2f970*/  PRMT R12, R28, 0x7632, R12 ;  /* 0x000076321c0c7816 */ /* 0x000fe2000000000c */
[----:B---3--:R0:W-:Y:S01]  /*2f980*/  @P4 STG.E.U16 [R4.64], R25 ;  /* 0x0000001904004986 */ /* 0x0081e2000c101504 */
[----:B------:R-:W-:-:S03]  /*2f990*/  PRMT R13, R25, 0x7632, R13 ;  /* 0x00007632190d7816 */ /* 0x000fc6000000000d */
[----:B0-----:R-:W2:Y:S01]  /*2f9a0*/  LDL.LU R25, [R1+0x2ac] ;  /* 0x0002ac0001197983 */ /* 0x001ea20000300800 */
[----:B------:R-:W-:-:S04]  /*2f9b0*/  LEA R4, P6, R10, R2, 0x1 ;  /* 0x000000020a047211 */ /* 0x000fc800078c08ff */
[----:B------:R-:W-:Y:S01]  /*2f9c0*/  LEA.HI.X.SX32 R5, R10, R3, 0x1, P6 ;  /* 0x000000030a057211 */ /* 0x000fe200030f0eff */
[----:B------:R-:W-:Y:S04]  /*2f9d0*/  @P3 STG.E.U16 [R8.64], R13 ;  /* 0x0000000d08003986 */ /* 0x000fe8000c101504 */
[----:B------:R0:W-:Y:S04]  /*2f9e0*/  @P2 STG.E.U16 [R4.64], R28 ;  /* 0x0000001c04002986 */ /* 0x0001e8000c101504 */
[----:B0-----:R-:W3:Y:S01]  /*2f9f0*/  LDL.LU R28, [R1+0xe8c] ;  /* 0x000e8c00011c7983 */ /* 0x001ee20000300800 */
[----:B------:R-:W-:-:S04]  /*2fa00*/  IADD3 R6, R22, 0x16d, RZ ;  /* 0x0000016d16067810 */ /* 0x000fc80007ffe0ff */
[----:B------:R-:W-:Y:S02]  /*2fa10*/  ISETP.LT.AND P1, PT, R6, c[0x0][0x17c], !P0 ;  /* 0x00005f0006007a0c */ /* 0x000fe40004721270 */
[----:B------:R-:W-:-:S04]  /*2fa20*/  IADD3 R6, R22, 0x16e, RZ ;  /* 0x0000016e16067810 */ /* 0x000fc80007ffe0ff */
[----:B------:R-:W-:Y:S02]  /*2fa30*/  ISETP.LT.AND P5, PT, R6, c[0x0][0x17c], !P0 ;  /* 0x00005f0006007a0c */ /* 0x000fe400047a1270 */
[----:B------:R-:W-:-:S04]  /*2fa40*/  IADD3 R6, R22, 0x16f, RZ ;  /* 0x0000016f16067810 */ /* 0x000fc80007ffe0ff */
[----:B------:R-:W-:Y:S02]  /*2fa50*/  ISETP.LT.AND P4, PT, R6, c[0x0][0x17c], !P0 ;  /* 0x00005f0006007a0c */ /* 0x000fe40004781270 */
[----:B------:R-:W-:-:S04]  /*2fa60*/  IADD3 R6, R10, c[0x0][0x198], RZ ;  /* 0x000066000a067a10 */ /* 0x000fc80007ffe0ff */
[CC--:B------:R-:W-:Y:S02]  /*2fa70*/  LEA R8, P6, R6.reuse, R2.reuse, 0x1 ;  /* 0x0000000206087211 */ /* 0x0c0fe400078c08ff */
[C---:B------:R-:W-:Y:S02]  /*2fa80*/  IADD3 R10, R6.reuse, c[0x0][0x198], RZ ;  /* 0x00006600060a7a10 */ /* 0x040fe40007ffe0ff */
[-C--:B------:R-:W-:Y:S02]  /*2fa90*/  LEA.HI.X.SX32 R9, R6, R3.reuse, 0x1, P6 ;  /* 0x0000000306097211 */ /* 0x080fe400030f0eff */
[C---:B------:R-:W-:Y:S02]  /*2faa0*/  LEA R4, P6, R10.reuse, R2, 0x1 ;  /* 0x000000020a047211 */ /* 0x040fe400078c08ff */
[----:B------:R-:W-:Y:S02]  /*2fab0*/  IADD3 R6, R10, c[0x0][0x198], RZ ;  /* 0x000066000a067a10 */ /* 0x000fe40007ffe0ff */
[----:B------:R-:W-:Y:S01]  /*2fac0*/  IADD3 R0, R22, 0x170, RZ ;  /* 0x0000017016007810 */ /* 0x000fe20007ffe0ff */
[----:B------:R0:W-:Y:S01]  /*2fad0*/  @P1 STG.E.U16 [R8.64], R12 ;  /* 0x0000000c08001986 */ /* 0x0001e2000c101504 */
[----:B------:R-:W-:-:S02]  /*2fae0*/  LEA.HI.X.SX32 R5, R10, R3, 0x1, P6 ;  /* 0x000000030a057211 */ /* 0x000fc400030f0eff */
[----:B------:R-:W-:Y:S02]  /*2faf0*/  ISETP.LT.AND P3, PT, R0, c[0x0][0x17c], !P0 ;  /* 0x00005f0000007a0c */ /* 0x000fe40004761270 */
[----:B------:R-:W-:Y:S02]  /*2fb00*/  IADD3 R10, R6, c[0x0][0x198], RZ ;  /* 0x00006600060a7a10 */ /* 0x000fe40007ffe0ff */
[----:B------:R-:W-:Y:S01]  /*2fb10*/  IADD3 R0, R22, 0x171, RZ ;  /* 0x0000017116007810 */ /* 0x000fe20007ffe0ff */
[----:B------:R1:W-:Y:S01]  /*2fb20*/  @P5 STG.E.U16 [R4.64], R7 ;  /* 0x0000000704005986 */ /* 0x0003e2000c101504 */
[----:B0-----:R-:W-:Y:S02]  /*2fb30*/  LEA R8, P6, R6, R2, 0x1 ;  /* 0x0000000206087211 */ /* 0x001fe400078c08ff */
[----:B------:R-:W-:Y:S02]  /*2fb40*/  ISETP.LT.AND P2, PT, R0, c[0x0][0x17c], !P0 ;  /* 0x00005f0000007a0c */ /* 0x000fe40004741270 */
[----:B------:R-:W-:-:S02]  /*2fb50*/  LEA.HI.X.SX32 R9, R6, R3, 0x1, P6 ;  /* 0x0000000306097211 */ /* 0x000fc400030f0eff */
[C---:B------:R-:W-:Y:S02]  /*2fb60*/  IADD3 R12, R10.reuse, c[0x0][0x198], RZ ;  /* 0x000066000a0c7a10 */ /* 0x040fe40007ffe0ff */
[-C--:B-1----:R-:W-:Y:S02]  /*2fb70*/  LEA R4, P6, R10, R2.reuse, 0x1 ;  /* 0x000000020a047211 */ /* 0x082fe400078c08ff */
[----:B------:R-:W-:Y:S02]  /*2fb80*/  IADD3 R0, R22, 0x172, RZ ;  /* 0x0000017216007810 */ /* 0x000fe40007ffe0ff */
[----:B------:R-:W-:Y:S02]  /*2fb90*/  PRMT R13, R7, 0x7632, R13 ;  /* 0x00007632070d7816 */ /* 0x000fe4000000000d */
[----:B------:R-:W-:Y:S02]  /*2fba0*/  LEA.HI.X.SX32 R5, R10, R3, 0x1, P6 ;  /* 0x000000030a057211 */ /* 0x000fe400030f0eff */
[----:B------:R-:W-:-:S02]  /*2fbb0*/  LEA R6, P6, R12, R2, 0x1 ;  /* 0x000000020c067211 */ /* 0x000fc400078c08ff */
[----:B------:R-:W-:Y:S02]  /*2fbc0*/  ISETP.LT.AND P1, PT, R0, c[0x0][0x17c], !P0 ;  /* 0x00005f0000007a0c */ /* 0x000fe40004721270 */
[C---:B------:R-:W-:Y:S01]  /*2fbd0*/  IADD3 R10, R12.reuse, c[0x0][0x198], RZ ;  /* 0x000066000c0a7a10 */ /* 0x040fe20007ffe0ff */
[----:B------:R0:W-:Y:S01]  /*2fbe0*/  @P4 STG.E.U16 [R8.64], R13 ;  /* 0x0000000d08004986 */ /* 0x0001e2000c101504 */
[----:B------:R-:W-:Y:S02]  /*2fbf0*/  LEA.HI.X.SX32 R7, R12, R3, 0x1, P6 ;  /* 0x000000030c077211 */ /* 0x000fe400030f0eff */
[C---:B0-----:R-:W-:Y:S01]  /*2fc00*/  IADD3 R8, R10.reuse, c[0x0][0x198], RZ ;  /* 0x000066000a087a10 */ /* 0x041fe20007ffe0ff */
[----:B--2---:R0:W-:Y:S01]  /*2fc10*/  @P3 STG.E.U16 [R4.64], R25 ;  /* 0x0000001904003986 */ /* 0x0041e2000c101504 */
[----:B------:R-:W-:Y:S02]  /*2fc20*/  PRMT R12, R25, 0x7632, R12 ;  /* 0x00007632190c7816 */ /* 0x000fe4000000000c */
[----:B0-----:R-:W-:-:S04]  /*2fc30*/  LEA R4, P6, R10, R2, 0x1 ;  /* 0x000000020a047211 */ /* 0x001fc800078c08ff */
[----:B------:R-:W-:Y:S01]  /*2fc40*/  LEA.HI.X.SX32 R5, R10, R3, 0x1, P6 ;  /* 0x000000030a057211 */ /* 0x000fe200030f0eff */
[----:B------:R-:W-:Y:S04]  /*2fc50*/  @P2 STG.E.U16 [R6.64], R12 ;  /* 0x0000000c06002986 */ /* 0x000fe8000c101504 */
[----:B---3--:R0:W-:Y:S01]  /*2fc60*/  @P1 STG.E.U16 [R4.64], R28 ;  /* 0x0000001c04001986 */ /* 0x0081e2000c101504 */
[----:B------:R-:W-:-:S03]  /*2fc70*/  PRMT R10, R28, 0x7632, R10 ;  /* 0x000076321c0a7816 */ /* 0x000fc6000000000a */
[----:B0-----:R-:W2:Y:S04]  /*2fc80*/  LDL.LU R28, [R1+0xe88] ;  /* 0x000e8800011c7983 */ /* 0x001ea80000300800 */
[----:B------:R-:W3:Y:S04]  /*2fc90*/  LDL.LU R23, [R1+0x28c] ;  /* 0x00028c0001177983 */ /* 0x000ee80000300800 */
[----:B------:R-:W5:Y:S04]  /*2fca0*/  LDL.LU R24, [R1+0x23c] ;  /* 0x00023c0001187983 */ /* 0x000f680000300800 */
[----:B------:R-:W4:Y:S01]  /*2fcb0*/  LDL.LU R25, [R1+0x2bc] ;  /* 0x0002bc0001197983 */ /* 0x000f220000300800 */
[----:B------:R-:W-:-:S04]  /*2fcc0*/  IADD3 R0, R22, 0x173, RZ ;  /* 0x0000017316007810 */ /* 0x000fc80007ffe0ff */
[----:B------:R-:W-:Y:S02]  /*2fcd0*/  ISETP.LT.AND P5, PT, R0, c[0x0][0x17c], !P0 ;  /* 0x00005f0000007a0c */ /* 0x000fe400047a1270 */
[----:B------:R-:W-:Y:S02]  /*2fce0*/  IADD3 R0, R22, 0x174, RZ ;  /* 0x0000017416007810 */ /* 0x000fe40007ffe0ff */
[----:B------:R-:W-:Y:S02]  /*2fcf0*/  LEA R6, P6, R8, R2, 0x1 ;  /* 0x0000000208067211 */ /* 0x000fe400078c08ff */
[----:B------:R-:W-:Y:S02]  /*2fd00*/  ISETP.LT.AND P4, PT, R0, c[0x0][0x17c], !P0 ;  /* 0x00005f0000007a0c */ /* 0x000fe40004781270 */
[C---:B------:R-:W-:Y:S02]  /*2fd10*/  IADD3 R9, R8.reuse, c[0x0][0x198], RZ ;  /* 0x0000660008097a10 */ /* 0x040fe40007ffe0ff */
[----:B------:R-:W-:-:S02]  /*2fd20*/  LEA.HI.X.SX32 R7, R8, R3, 0x1, P6 ;  /* 0x0000000308077211 */ /* 0x000fc400030f0eff */
[----:B------:R-:W-:-:S04]  /*2fd30*/  LEA R4, P6, R9, R2, 0x1 ;  /* 0x0000000209047211 */ /* 0x000fc800078c08ff */
[----:B------:R-:W-:Y:S01]  /*2fd40*/  LEA.HI.X.SX32 R5, R9, R3, 0x1, P6 ;  /* 0x0000000309057211 */ /* 0x000fe200030f0eff */
[----:B------:R-:W-:Y:S04]  /*2fd50*/  @P5 STG.E.U16 [R6.64], R10 ;  /* 0x0000000a06005986 */ /* 0x000fe8000c101504 */
[----:B------:R0:W-:Y:S01]  /*2fd60*/  @P4 STG.E.U16 [R4.64], R19 ;  /* 0x0000001304004986 */ /* 0x0001e2000c101504 */
[----:B------:R-:W-:-:S03]  /*2fd70*/  IADD3 R0, R22, 0x175, RZ ;  /* 0x0000017516007810 */ /* 0x000fc60007ffe0ff */
[----:B------:R-:W-:Y:S01]  /*2fd80*/  STL [R1+0xe84], R17 ;  /* 0x000e841101007387 */ /* 0x000fe20000100800 */
[----:B------:R-:W-:Y:S02]  /*2fd90*/  ISETP.LT.AND P3, PT, R0, c[0x0][0x17c], !P0 ;  /* 0x00005f0000007a0c */ /* 0x000fe40004761270 */
[----:B0-----:R-:W-:Y:S02]  /*2fda0*/  PRMT R5, R19, 0x7632, R5 ;  /* 0x0000763213057816 */ /* 0x001fe40000000005 */
[----:B------:R-:W-:Y:S02]  /*2fdb0*/  IADD3 R8, R9, c[0x0][0x198], RZ ;  /* 0x0000660009087a10 */ /* 0x000fe40007ffe0ff */
[----:B------:R-:W-:Y:S02]  /*2fdc0*/  IADD3 R0, R22, 0x176, RZ ;  /* 0x0000017616007810 */ /* 0x000fe40007ffe0ff */
[----:B------:R-:W-:Y:S02]  /*2fdd0*/  LEA R6, P6, R8, R2, 0x1 ;  /* 0x0000000208067211 */ /* 0x000fe400078c08ff */
[----:B------:R-:W-:-:S02]  /*2fde0*/  ISETP.LT.AND P2, PT, R0, c[0x0][0x17c], !P0 ;  /* 0x00005f0000007a0c */ /* 0x000fc40004741270 */
[----:B------:R-:W-:Y:S02]  /*2fdf0*/  IADD3 R9, R8, c[0x0][0x198], RZ ;  /* 0x0000660008097a10 */ /* 0x000fe40007ffe0ff */
[----:B------:R-:W-:Y:S02]  /*2fe00*/  IADD3 R0, R22, 0x177, RZ ;  /* 0x0000017716007810 */ /* 0x000fe40007ffe0ff */
[----:B------:R-:W-:Y:S02]  /*2fe10*/  LEA.HI.X.SX32 R7, R8, R3, 0x1, P6 ;  /* 0x0000000308077211 */ /* 0x000fe400030f0eff */
[C---:B------:R-:W-:Y:S02]  /*2fe20*/  LEA R8, P6, R9.reuse, R2, 0x1 ;  /* 0x0000000209087211 */ /* 0x040fe400078c08ff */
[----:B------:R-:W-:Y:S02]  /*2fe30*/  ISETP.LT.AND P1, PT, R0, c[0x0][0x17c], !P0 ;  /* 0x00005f0000007a0c */ /* 0x000fe40004721270 */
[----:B------:R-:W-:-:S02]  /*2fe40*/  IADD3 R10, R9, c[0x0][0x198], RZ ;  /* 0x00006600090a7a10 */ /* 0x000fc40007ffe0ff */
[----:B------:R-:W-:Y:S02]  /*2fe50*/  IADD3 R0, R22, 0x178, RZ ;  /* 0x0000017816007810 */ /* 0x000fe40007ffe0ff */
[----:B------:R-:W-:Y:S02]  /*2fe60*/  LEA.HI.X.SX32 R9, R9, R3, 0x1, P6 ;  /* 0x0000000309097211 */ /* 0x000fe400030f0eff */
[----:B------:R-:W-:Y:S02]  /*2fe70*/  LEA R4, P6, R10, R2, 0x1 ;  /* 0x000000020a047211 */ /* 0x000fe400078c08ff */
[----:B------:R-:W-:Y:S02]  /*2fe80*/  ISETP.LT.AND P5, PT, R0, c[0x0][0x17c], !P0 ;  /* 0x00005f0000007a0c */ /* 0x000fe400047a1270 */
[----:B------:R-:W-:Y:S01]  /*2fe90*/  IADD3 R12, R10, c[0x0][0x198], RZ ;  /* 0x000066000a0c7a10 */ /* 0x000fe20007ffe0ff */
[----:B------:R0:W-:Y:S01]  /*2fea0*/  @P3 STG.E.U16 [R6.64], R5 ;  /* 0x0000000506003986 */ /* 0x0001e2000c101504 */
[----:B------:R-:W-:-:S03]  /*2feb0*/  IADD3 R0, R22, 0x179, RZ ;  /* 0x0000017916007810 */ /* 0x000fc60007ffe0ff */
[----:B------:R1:W-:Y:S01]  /*2fec0*/  @P2 STG.E.U16 [R8.64], R11 ;  /* 0x0000000b08002986 */ /* 0x0003e2000c101504 */
[----:B------:R-:W-:Y:S02]  /*2fed0*/  ISETP.LT.AND P4, PT, R0, c[0x0][0x17c], !P0 ;  /* 0x00005f0000007a0c */ /* 0x000fe40004781270 */
[-C--:B0-----:R-:W-:Y:S02]  /*2fee0*/  LEA.HI.X.SX32 R5, R10, R3.reuse, 0x1, P6 ;  /* 0x000000030a057211 */ /* 0x081fe400030f0eff */
[C---:B------:R-:W-:Y:S02]  /*2fef0*/  LEA R14, P6, R12.reuse, R2, 0x1 ;  /* 0x000000020c0e7211 */ /* 0x040fe400078c08ff */
[C---:B------:R-:W-:Y:S02]  /*2ff00*/  IADD3 R6, R12.reuse, c[0x0][0x198], RZ ;  /* 0x000066000c067a10 */ /* 0x040fe40007ffe0ff */
[----:B-1----:R-:W-:Y:S02]  /*2ff10*/  PRMT R9, R11, 0x7632, R9 ;  /* 0x000076320b097816 */ /* 0x002fe40000000009 */
[----:B------:R-:W-:-:S02]  /*2ff20*/  LEA.HI.X.SX32 R15, R12, R3, 0x1, P6 ;  /* 0x000000030c0f7211 */ /* 0x000fc400030f0eff */
[C---:B------:R-:W-:Y:S01]  /*2ff30*/  LEA R12, P6, R6.reuse, R2, 0x1 ;  /* 0x00000002060c7211 */ /* 0x040fe200078c08ff */
[----:B------:R0:W-:Y:S03]  /*2ff40*/  @P1 STG.E.U16 [R4.64], R9 ;  /* 0x0000000904001986 */ /* 0x0001e6000c101504 */
[----:B------:R-:W-:Y:S02]  /*2ff50*/  LEA.HI.X.SX32 R13, R6, R3, 0x1, P6 ;  /* 0x00000003060d7211 */ /* 0x000fe400030f0eff */
[----:B------:R-:W-:Y:S02]  /*2ff60*/  IADD3 R0, R22, 0x17a, RZ ;  /* 0x0000017a16007810 */ /* 0x000fe40007ffe0ff */
[----:B------:R-:W-:Y:S02]  /*2ff70*/  IADD3 R7, R6, c[0x0][0x198], RZ ;  /* 0x0000660006077a10 */ /* 0x000fe40007ffe0ff */
[----:B------:R-:W-:-:S02]  /*2ff80*/  ISETP.LT.AND P3, PT, R0, c[0x0][0x17c], !P0 ;  /* 0x00005f0000007a0c */ /* 0x000fc40004761270 */
[----:B------:R-:W-:Y:S02]  /*2ff90*/  IADD3 R0, R22, 0x17b, RZ ;  /* 0x0000017b16007810 */ /* 0x000fe40007ffe0ff */
[C---:B------:R-:W-:Y:S02]  /*2ffa0*/  LEA R10, P6, R7.reuse, R2, 0x1 ;  /* 0x00000002070a7211 */ /* 0x040fe400078c08ff */
[C---:B0-----:R-:W-:Y:S02]  /*2ffb0*/  IADD3 R4, R7.reuse, c[0x0][0x198], RZ ;  /* 0x0000660007047a10 */ /* 0x041fe40007ffe0ff */
[----:B------:R-:W-:Y:S02]  /*2ffc0*/  ISETP.LT.AND P2, PT, R0, c[0x0][0x17c], !P0 ;  /* 0x00005f0000007a0c */ /* 0x000fe40004741270 */
[----:B------:R-:W-:Y:S02]  /*2ffd0*/  LEA.HI.X.SX32 R11, R7, R3, 0x1, P6 ;  /* 0x00000003070b7211 */ /* 0x000fe400030f0eff */
[----:B------:R-:W-:-:S02]  /*2ffe0*/  IADD3 R0, R22, 0x17c, RZ ;  /* 0x0000017c16007810 */ /* 0x000fc40007ffe0ff */
[CC--:B------:R-:W-:Y:S02]  /*2fff0*/  LEA R6, P6, R4.reuse, R2.reuse, 0x1 ;  /* 0x0000000204067211 */ /* 0x0c0fe400078c08ff */
[----:B------:R-:W-:Y:S02]  /*30000*/  IADD3 R5, R4, c[0x0][0x198], RZ ;  /* 0x0000660004057a10 */ /* 0x000fe40007ffe0ff */
[----:B------:R-:W-:Y:S02]  /*30010*/  ISETP.LT.AND P1, PT, R0, c[0x0][0x17c], !P0 ;  /* 0x00005f0000007a0c */ /* 0x000fe40004721270 */
[----:B------:R-:W-:Y:S02]  /*30020*/  LEA.HI.X.SX32 R7, R4, R3, 0x1, P6 ;  /* 0x0000000304077211 */ /* 0x000fe400030f0eff */
[----:B------:R-:W-:Y:S02]  /*30030*/  LEA R8, P6, R5, R2, 0x1 ;  /* 0x0000000205087211 */ /* 0x000fe400078c08ff */
[----:B------:R-:W-:-:S02]  /*30040*/  IADD3 R0, R22, 0x17d, RZ ;  /* 0x0000017d16007810 */ /* 0x000fc40007ffe0ff */
[C---:B------:R-:W-:Y:S02]  /*30050*/  LEA.HI.X.SX32 R9, R5.reuse, R3, 0x1, P6 ;  /* 0x0000000305097211 */ /* 0x040fe400030f0eff */
[----:B------:R-:W-:-:S04]  /*30060*/  IADD3 R5, R5, c[0x0][0x198], RZ ;  /* 0x0000660005057a10 */ /* 0x000fc80007ffe0ff */
[----:B------:R-:W-:Y:S01]  /*30070*/  LEA R4, P6, R5, R2, 0x1 ;  /* 0x0000000205047211 */ /* 0x000fe200078c08ff */
[----:B--2---:R-:W0:Y:S04]  /*30080*/  LDS.128 R16, [R28] ;  /* 0x000000001c107984 */ /* 0x004e280000000c00 */
[----:B---3--:R1:W-:Y:S02]  /*30090*/  @P5 STG.E.U16 [R14.64], R23 ;  /* 0x000000170e005986 */ /* 0x0083e4000c101504 */
[----:B-1----:R-:W-:-:S05]  /*300a0*/  PRMT R15, R23, 0x7632, R15 ;  /* 0x00007632170f7816 */ /* 0x002fca000000000f */
[----:B------:R1:W-:Y:S04]  /*300b0*/  @P4 STG.E.U16 [R12.64], R15 ;  /* 0x0000000f0c004986 */ /* 0x0003e8000c101504 */
[----:B0-----:R-:W-:Y:S01]  /*300c0*/  STL [R1+0x44], R17 ;  /* 0x0000441101007387 */ /* 0x001fe20000100800 */
[----:B-1----:R-:W-:-:S03]  /*300d0*/  IMAD.MOV.U32 R15, RZ, RZ, R16 ;  /* 0x000000ffff0f7224 */ /* 0x002fc600078e0010 */
[----:B------:R-:W-:Y:S04]  /*300e0*/  STL.64 [R1+0x48], R18 ;  /* 0x0000481201007387 */ /* 0x000fe80000100a00 */
[----:B----4-:R-:W0:Y:S01]  /*300f0*/  LDS.128 R16, [R29] ;  /* 0x000000001d107984 */ /* 0x010e220000000c00 */
[----:B------:R-:W-:-:S03]  /*30100*/  LOP3.LUT R23, R28, 0x40, RZ, 0x3c, !PT ;  /* 0x000000401c177812 */ /* 0x000fc600078e3cff */
[----:B0-----:R-:W-:Y:S01]  /*30110*/  STL [R1+0x54], R17 ;  /* 0x0000541101007387 */ /* 0x001fe20000100800 */
[----:B------:R-:W-:-:S03]  /*30120*/  IMAD.MOV.U32 R14, RZ, RZ, R16 ;  /* 0x000000ffff0e7224 */ /* 0x000fc600078e0010 */
[----:B------:R-:W-:Y:S04]  /*30130*/  STL.64 [R1+0x58], R18 ;  /* 0x0000581201007387 */ /* 0x000fe80000100a00 */
[----:B------:R-:W0:Y:S01]  /*30140*/  LDS.128 R16, [R23] ;  /* 0x0000000017107984 */ /* 0x000e220000000c00 */
[----:B------:R-:W-:-:S03]  /*30150*/  ISETP.LT.AND P5, PT, R0, c[0x0][0x17c], !P0 ;  /* 0x00005f0000007a0c */ /* 0x000fc600047a1270 */
[----:B-----5:R1:W-:Y:S01]  /*30160*/  @P3 STG.E.U16 [R10.64], R24 ;  /* 0x000000180a003986 */ /* 0x0203e2000c101504 */
[----:B------:R-:W-:-:S04]  /*30170*/  IADD3 R0, R22, 0x17e, RZ ;  /* 0x0000017e16007810 */ /* 0x000fc80007ffe0ff */
[----:B------:R-:W-:Y:S02]  /*30180*/  ISETP.LT.AND P4, PT, R0, c[0x0][0x17c], !P0 ;  /* 0x00005f0000007a0c */ /* 0x000fe40004781270 */
[----:B-1----:R-:W-:Y:S01]  /*30190*/  PRMT R11, R24, 0x7632, R11 ;  /* 0x00007632180b7816 */ /* 0x002fe2000000000b */
[----:B0-----:R-:W-:Y:S01]  /*301a0*/  STL [R1+0x24], R17 ;  /* 0x0000241101007387 */ /* 0x001fe20000100800 */
[----:B------:R-:W-:-:S03]  /*301b0*/  IMAD.MOV.U32 R13, RZ, RZ, R16 ;  /* 0x000000ffff0d7224 */ /* 0x000fc600078e0010 */
[----:B------:R-:W-:Y:S04]  /*301c0*/  STL.64 [R1+0x28], R18 ;  /* 0x0000281201007387 */ /* 0x000fe80000100a00 */
[----:B------:R-:W0:Y:S01]  /*301d0*/  LDS.128 R16, [R26] ;  /* 0x000000001a107984 */ /* 0x000e220000000c00 */
[C---:B------:R-:W-:Y:S02]  /*301e0*/  IADD3 R10, R5.reuse, c[0x0][0x198], RZ ;  /* 0x00006600050a7a10 */ /* 0x040fe40007ffe0ff */
[----:B------:R-:W-:Y:S01]  /*301f0*/  IADD3 R0, R22, 0x17f, RZ ;  /* 0x0000017f16007810 */ /* 0x000fe20007ffe0ff */
[----:B------:R1:W-:Y:S01]  /*30200*/  @P2 STG.E.U16 [R6.64], R11 ;  /* 0x0000000b06002986 */ /* 0x0003e2000c101504 */
[----:B------:R-:W-:-:S03]  /*30210*/  LEA.HI.X.SX32 R5, R5, R3, 0x1, P6 ;  /* 0x0000000305057211 */ /* 0x000fc600030f0eff */
[----:B------:R2:W-:Y:S01]  /*30220*/  @P1 STG.E.U16 [R8.64], R25 ;  /* 0x0000001908001986 */ /* 0x0005e2000c101504 */
[----:B------:R-:W-:Y:S02]  /*30230*/  ISETP.LT.AND P3, PT, R0, c[0x0][0x17c], !P0 ;  /* 0x00005f0000007a0c */ /* 0x000fe40004761270 */
[C---:B-1----:R-:W-:Y:S02]  /*30240*/  LEA R6, P6, R10.reuse, R2, 0x1 ;  /* 0x000000020a067211 */ /* 0x042fe400078c08ff */
[C---:B------:R-:W-:Y:S02]  /*30250*/  IADD3 R11, R10.reuse, c[0x0][0x198], RZ ;  /* 0x000066000a0b7a10 */ /* 0x040fe40007ffe0ff */
[----:B--2---:R-:W-:Y:S02]  /*30260*/  PRMT R9, R25, 0x7632, R9 ;  /* 0x0000763219097816 */ /* 0x004fe40000000009 */
[----:B------:R-:W-:-:S03]  /*30270*/  LEA.HI.X.SX32 R7, R10, R3, 0x1, P6 ;  /* 0x000000030a077211 */ /* 0x000fc600030f0eff */
[----:B------:R1:W-:Y:S01]  /*30280*/  @P5 STG.E.U16 [R4.64], R9 ;  /* 0x0000000904005986 */ /* 0x0003e2000c101504 */
[C---:B------:R-:W-:Y:S02]  /*30290*/  IADD3 R8, R11.reuse, c[0x0][0x198], RZ ;  /* 0x000066000b087a10 */ /* 0x040fe40007ffe0ff */
[----:B------:R-:W-:Y:S02]  /*302a0*/  IADD3 R0, R22, 0x180, RZ ;  /* 0x0000018016007810 */ /* 0x000fe40007ffe0ff */
[----:B-1----:R-:W-:-:S04]  /*302b0*/  LEA R4, P6, R11, R2, 0x1 ;  /* 0x000000020b047211 */ /* 0x002fc800078c08ff */
[----:B------:R-:W-:Y:S02]  /*302c0*/  LEA.HI.X.SX32 R5, R11, R3, 0x1, P6 ;  /* 0x000000030b057211 */ /* 0x000fe400030f0eff */
[----:B------:R-:W-:Y:S01]  /*302d0*/  PRMT R11, R27, 0x7632, R11 ;  /* 0x000076321b0b7816 */ /* 0x000fe2000000000b */
[----:B------:R-:W-:Y:S01]  /*302e0*/  @P4 STG.E.U16 [R6.64], R27 ;  /* 0x0000001b06004986 */ /* 0x000fe2000c101504 */
[----:B------:R-:W-:-:S03]  /*302f0*/  ISETP.LT.AND P2, PT, R0, c[0x0][0x17c], !P0 ;  /* 0x00005f0000007a0c */ /* 0x000fc60004741270 */
[----:B------:R1:W-:Y:S01]  /*30300*/  @P3 STG.E.U16 [R4.64], R11 ;  /* 0x0000000b04003986 */ /* 0x0003e2000c101504 */
[----:B------:R-:W-:-:S03]  /*30310*/  IADD3 R0, R22, 0x181, RZ ;  /* 0x0000018116007810 */ /* 0x000fc60007ffe0ff */
[----:B0-----:R-:W-:Y:S04]  /*30320*/  STL [R1+0x74], R17 ;  /* 0x0000741101007387 */ /* 0x001fe80000100800 */
[----:B------:R-:W-:Y:S01]  /*30330*/  STL.64 [R1+0x78], R18 ;  /* 0x0000781201007387 */ /* 0x000fe20000100a00 */
[----:B-1----:R-:W-:-:S03]  /*30340*/  IMAD.MOV.U32 R11, RZ, RZ, R16 ;  /* 0x000000ffff0b7224 */ /* 0x002fc600078e0010 */
[----:B------:R-:W0:Y:S01]  /*30350*/  LDS.128 R16, [R28+0x1000] ;  /* 0x001000001c107984 */ /* 0x000e220000000c00 */
[----:B------:R-:W-:Y:S02]  /*30360*/  ISETP.LT.AND P1, PT, R0, c[0x0][0x17c], !P0 ;  /* 0x00005f0000007a0c */ /* 0x000fe40004721270 */
[----:B------:R-:W-:-:S04]  /*30370*/  IADD3 R0, R22, 0x182, RZ ;  /* 0x0000018216007810 */ /* 0x000fc80007ffe0ff */
[----:B------:R-:W-:Y:S02]  /*30380*/  ISETP.LT.AND P5, PT, R0, c[0x0][0x17c], !P0 ;  /* 0x00005f0000007a0c */ /* 0x000fe400047a1270 */
[----:B------:R-:W-:Y:S02]  /*30390*/  IADD3 R0, R22, 0x183, RZ ;  /* 0x0000018316007810 */ /* 0x000fe40007ffe0ff */
[----:B------:R-:W-:Y:S02]  /*303a0*/  LEA R6, P6, R8, R2, 0x1 ;  /* 0x0000000208067211 */ /* 0x000fe400078c08ff */
[----:B------:R-:W-:Y:S02]  /*303b0*/  ISETP.LT.AND P4, PT, R0, c[0x0][0x17c], !P0 ;  /* 0x00005f0000007a0c */ /* 0x000fe40004781270 */
[----:B------:R-:W-:Y:S02]  /*303c0*/  IADD3 R0, R22, 0x184, RZ ;  /* 0x0000018416007810 */ /* 0x000fe40007ffe0ff */
[----:B------:R-:W-:-:S02]  /*303d0*/  LEA.HI.X.SX32 R7, R8, R3, 0x1, P6 ;  /* 0x0000000308077211 */ /* 0x000fc400030f0eff */
[----:B------:R-:W-:Y:S02]  /*303e0*/  ISETP.LT.AND P3, PT, R0, c[0x0][0x17c], !P0 ;  /* 0x00005f0000007a0c */ /* 0x000fe40004761270 */
[----:B------:R-:W-:Y:S02]  /*303f0*/  IADD3 R8, R8, c[0x0][0x198], RZ ;  /* 0x0000660008087a10 */ /* 0x000fe40007ffe0ff */
[----:B------:R-:W-:Y:S01]  /*30400*/  IADD3 R0, R22, 0x185, RZ ;  /* 0x0000018516007810 */ /* 0x000fe20007ffe0ff */
[----:B------:R1:W-:Y:S03]  /*30410*/  @P2 STG.E.U16 [R6.64], R15 ;  /* 0x0000000f06002986 */ /* 0x0003e6000c101504 */
[----:B------:R-:W-:Y:S02]  /*30420*/  ISETP.LT.AND P2, PT, R0, c[0x0][0x17c], !P0 ;  /* 0x00005f0000007a0c */ /* 0x000fe40004741270 */
[----:B------:R-:W-:-:S02]  /*30430*/  IADD3 R0, R8, c[0x0][0x198], RZ ;  /* 0x0000660008007a10 */ /* 0x000fc40007ffe0ff */
[----:B------:R-:W-:Y:S02]  /*30440*/  PRMT R9, R15, 0x7632, R9 ;  /* 0x000076320f097816 */ /* 0x000fe40000000009 */
[----:B-1----:R-:W-:-:S04]  /*30450*/  LEA R6, P6, R8, R2, 0x1 ;  /* 0x0000000208067211 */ /* 0x002fc800078c08ff */
[-C--:B------:R-:W-:Y:S02]  /*30460*/  LEA.HI.X.SX32 R7, R8, R3.reuse, 0x1, P6 ;  /* 0x0000000308077211 */ /* 0x080fe400030f0eff */
[CC--:B------:R-:W-:Y:S02]  /*30470*/  LEA R4, P6, R0.reuse, R2.reuse, 0x1 ;  /* 0x0000000200047211 */ /* 0x0c0fe400078c08ff */
[C---:B------:R-:W-:Y:S01]  /*30480*/  IADD3 R8, R0.reuse, c[0x0][0x198], RZ ;  /* 0x0000660000087a10 */ /* 0x040fe20007ffe0ff */
[----:B------:R1:W-:Y:S01]  /*30490*/  @P1 STG.E.U16 [R6.64], R9 ;  /* 0x0000000906001986 */ /* 0x0003e2000c101504 */
[----:B------:R-:W-:Y:S02]  /*304a0*/  LEA.HI.X.SX32 R5, R0, R3, 0x1, P6 ;  /* 0x0000000300057211 */ /* 0x000fe400030f0eff */
[C---:B------:R-:W-:Y:S01]  /*304b0*/  IADD3 R0, R8.reuse, c[0x0][0x198], RZ ;  /* 0x0000660008007a10 */ /* 0x040fe20007ffe0ff */
[----:B0-----:R-:W-:Y:S01]  /*304c0*/  STL [R1+0xa4], R17 ;  /* 0x0000a41101007387 */ /* 0x001fe20000100800 */
[----:B-1----:R-:W-:-:S03]  /*304d0*/  LEA R6, P6, R8, R2, 0x1 ;  /* 0x0000000208067211 */ /* 0x002fc600078c08ff */
[----:B------:R0:W-:Y:S01]  /*304e0*/  @P5 STG.E.U16 [R4.64], R14 ;  /* 0x0000000e04005986 */ /* 0x0001e2000c101504 */
[----:B------:R-:W-:-:S03]  /*304f0*/  LEA.HI.X.SX32 R7, R8, R3, 0x1, P6 ;  /* 0x0000000308077211 */ /* 0x000fc600030f0eff */
[----:B------:R-:W-:Y:S01]  /*30500*/  STL.64 [R1+0xa8], R18 ;  /* 0x0000a81201007387 */ /* 0x000fe20000100a00 */
[----:B------:R-:W-:Y:S01]  /*30510*/  PRMT R8, R14, 0x7632, R8 ;  /* 0x000076320e087816 */ /* 0x000fe20000000008 */
[----:B0-----:R-:W-:Y:S02]  /*30520*/  IMAD.MOV.U32 R14, RZ, RZ, R16 ;  /* 0x000000ffff0e7224 */ /* 0x001fe400078e0010 */
[----:B------:R-:W0:Y:S01]  /*30530*/  LDS.128 R16, [R29+0x1000] ;  /* 0x001000001d107984 */ /* 0x000e220000000c00 */
[----:B------:R-:W-:Y:S02]  /*30540*/  LEA R4, P6, R0, R2, 0x1 ;  /* 0x0000000200047211 */ /* 0x000fe400078c08ff */
[----:B------:R-:W-:Y:S02]  /*30550*/  IADD3 R9, R22, 0x188, RZ ;  /* 0x0000018816097810 */ /* 0x000fe40007ffe0ff */
[----:B------:R-:W-:Y:S01]  /*30560*/  LEA.HI.X.SX32 R5, R0, R3, 0x1, P6 ;  /* 0x0000000300057211 */ /* 0x000fe200030f0eff */
[----:B------:R1:W-:Y:S01]  /*30570*/  @P4 STG.E.U16 [R6.64], R8 ;  /* 0x0000000806004986 */ /* 0x0003e2000c101504 */
[----:B------:R-:W-:-:S02]  /*30580*/  ISETP.LT.AND P4, PT, R9, c[0x0][0x17c], !P0 ;  /* 0x00005f0009007a0c */ /* 0x000fc40004781270 */
[----:B------:R-:W-:Y:S01]  /*30590*/  PRMT R9, R13, 0x7632, R9 ;  /* 0x000076320d097816 */ /* 0x000fe20000000009 */
[----:B------:R2:W-:Y:S01]  /*305a0*/  @P3 STG.E.U16 [R4.64], R13 ;  /* 0x0000000d04003986 */ /* 0x0005e2000c101504 */
[----:B------:R-:W-:Y:S02]  /*305b0*/  IADD3 R10, R22, 0x186, RZ ;  /* 0x00000186160a7810 */ /* 0x000fe40007ffe0ff */
[----:B-1----:R-:W-:Y:S01]  /*305c0*/  IADD3 R7, R0, c[0x0][0x198], RZ ;  /* 0x0000660000077a10 */ /* 0x002fe20007ffe0ff */
[----:B0-----:R-:W-:Y:S01]  /*305d0*/  STL [R1+0x94], R17 ;  /* 0x0000941101007387 */ /* 0x001fe20000100800 */
[----:B--2---:R-:W-:-:S03]  /*305e0*/  IMAD.MOV.U32 R13, RZ, RZ, R16 ;  /* 0x000000ffff0d7224 */ /* 0x004fc600078e0010 */
[----:B------:R-:W-:Y:S04]  /*305f0*/  STL.64 [R1+0x98], R18 ;  /* 0x0000981201007387 */ /* 0x000fe80000100a00 */
[----:B------:R-:W0:Y:S01]  /*30600*/  LDS.128 R16, [R23+0x1000] ;  /* 0x0010000017107984 */ /* 0x000e220000000c00 */
[----:B------:R-:W-:Y:S02]  /*30610*/  IADD3 R0, R22, 0x189, RZ ;  /* 0x0000018916007810 */ /* 0x000fe40007ffe0ff */
[----:B------:R-:W-:Y:S02]  /*30620*/  LEA R6, P6, R7, R2, 0x1 ;  /* 0x0000000207067211 */ /* 0x000fe400078c08ff */
[----:B------:R-:W-:Y:S02]  /*30630*/  ISETP.LT.AND P3, PT, R0, c[0x0][0x17c], !P0 ;  /* 0x00005f0000007a0c */ /* 0x000fe40004761270 */
[----:B------:R-:W-:-:S02]  /*30640*/  ISETP.LT.AND P1, PT, R10, c[0x0][0x17c], !P0 ;  /* 0x00005f000a007a0c */ /* 0x000fc40004721270 */
[C---:B------:R-:W-:Y:S02]  /*30650*/  IADD3 R0, R7.reuse, c[0x0][0x198], RZ ;  /* 0x0000660007007a10 */ /* 0x040fe40007ffe0ff */
[-C--:B------:R-:W-:Y:S02]  /*30660*/  LEA.HI.X.SX32 R7, R7, R3.reuse, 0x1, P6 ;  /* 0x0000000307077211 */ /* 0x080fe400030f0eff */
[C---:B------:R-:W-:Y:S02]  /*30670*/  LEA R4, P6, R0.reuse, R2, 0x1 ;  /* 0x0000000200047211 */ /* 0x040fe400078c08ff */
[C---:B------:R-:W-:Y:S01]  /*30680*/  IADD3 R8, R0.reuse, c[0x0][0x198], RZ ;  /* 0x0000660000087a10 */ /* 0x040fe20007ffe0ff */
[----:B------:R1:W-:Y:S01]  /*30690*/  @P2 STG.E.U16 [R6.64], R9 ;  /* 0x0000000906002986 */ /* 0x0003e2000c101504 */
[----:B------:R-:W-:Y:S02]  /*306a0*/  LEA.HI.X.SX32 R5, R0, R3, 0x1, P6 ;  /* 0x0000000300057211 */ /* 0x000fe400030f0eff */
[----:B------:R-:W-:-:S03]  /*306b0*/  IADD3 R0, R8, c[0x0][0x198], RZ ;  /* 0x0000660008007a10 */ /* 0x000fc60007ffe0ff */
[----:B------:R2:W-:Y:S01]  /*306c0*/  @P1 STG.E.U16 [R4.64], R11 ;  /* 0x0000000b04001986 */ /* 0x0005e2000c101504 */
[----:B-1----:R-:W-:Y:S02]  /*306d0*/  IADD3 R7, R22, 0x18b, RZ ;  /* 0x0000018b16077810 */ /* 0x002fe40007ffe0ff */
[C---:B------:R-:W-:Y:S02]  /*306e0*/  LEA R6, P6, R8.reuse, R2, 0x1 ;  /* 0x0000000208067211 */ /* 0x040fe400078c08ff */
[----:B------:R-:W-:Y:S02]  /*306f0*/  ISETP.LT.AND P1, PT, R7, c[0x0][0x17c], !P0 ;  /* 0x00005f0007007a0c */ /* 0x000fe40004721270 */
[----:B------:R-:W-:Y:S02]  /*30700*/  LEA.HI.X.SX32 R7, R8, R3, 0x1, P6 ;  /* 0x0000000308077211 */ /* 0x000fe400030f0eff */
[----:B------:R-:W-:Y:S01]  /*30710*/  PRMT R8, R11, 0x7632, R8 ;  /* 0x000076320b087816 */ /* 0x000fe20000000008 */
[----:B0-----:R-:W-:Y:S01]  /*30720*/  STL [R1+0x84], R17 ;  /* 0x0000841101007387 */ /* 0x001fe20000100800 */
[----:B--2---:R-:W-:-:S03]  /*30730*/  IMAD.MOV.U32 R11, RZ, RZ, R16 ;  /* 0x000000ffff0b7224 */ /* 0x004fc600078e0010 */
[----:B------:R-:W-:Y:S04]  /*30740*/  STL.64 [R1+0x88], R18 ;  /* 0x0000881201007387 */ /* 0x000fe80000100a00 */
[----:B------:R-:W0:Y:S01]  /*30750*/  LDS.128 R16, [R26+0x1000] ;  /* 0x001000001a107984 */ /* 0x000e220000000c00 */
[----:B------:R-:W-:Y:S02]  /*30760*/  IADD3 R10, R22, 0x187, RZ ;  /* 0x00000187160a7810 */ /* 0x000fe40007ffe0ff */
[----:B------:R-:W-:Y:S01]  /*30770*/  LEA R4, P6, R0, R2, 0x1 ;  /* 0x0000000200047211 */ /* 0x000fe200078c08ff */
[----:B------:R-:W-:Y:S01]  /*30780*/  LDS.128 R24, [R26+0x2000] ;  /* 0x002000001a187984 */ /* 0x000fe20000000c00 */
[----:B------:R-:W-:Y:S02]  /*30790*/  ISETP.LT.AND P5, PT, R10, c[0x0][0x17c], !P0 ;  /* 0x00005f000a007a0c */ /* 0x000fe400047a1270 */
[----:B------:R-:W-:-:S02]  /*307a0*/  IADD3 R9, R22, 0x18c, RZ ;  /* 0x0000018c16097810 */ /* 0x000fc40007ffe0ff */
[----:B------:R-:W-:-:S09]  /*307b0*/  LEA.HI.X.SX32 R5, R0, R3, 0x1, P6 ;  /* 0x0000000300057211 */ /* 0x000fd200030f0eff */
[----:B------:R-:W-:Y:S01]  /*307c0*/  @P5 STG.E.U16 [R6.64], R8 ;  /* 0x0000000806005986 */ /* 0x000fe2000c101504 */
[----:B------:R-:W-:Y:S02]  /*307d0*/  ISETP.LT.AND P5, PT, R9, c[0x0][0x17c], !P0 ;  /* 0x00005f0009007a0c */ /* 0x000fe400047a1270 */
[----:B------:R-:W-:Y:S01]  /*307e0*/  PRMT R9, R14, 0x7632, R9 ;  /* 0x000076320e097816 */ /* 0x000fe20000000009 */
[----:B------:R1:W-:Y:S04]  /*307f0*/  @P4 STG.E.U16 [R4.64], R14 ;  /* 0x0000000e04004986 */ /* 0x0003e8000c101504 */
[----:B0-----:R-:W-:Y:S01]  /*30800*/  STL [R1+0x4], R17 ;  /* 0x0000041101007387 */ /* 0x001fe20000100800 */
[----:B-1----:R-:W-:-:S03]  /*30810*/  IMAD.MOV.U32 R14, RZ, RZ, R16 ;  /* 0x000000ffff0e7224 */ /* 0x002fc600078e0010 */
[----:B------:R-:W-:Y:S04]  /*30820*/  STL.64 [R1+0x8], R18 ;  /* 0x0000081201007387 */ /* 0x000fe80000100a00 */
[----:B------:R-:W0:Y:S01]  /*30830*/  LDS.128 R16, [R28+0x2000] ;  /* 0x002000001c107984 */ /* 0x000e220000000c00 */
[----:B------:R-:W-:Y:S02]  /*30840*/  IADD3 R7, R0, c[0x0][0x198], RZ ;  /* 0x0000660000077a10 */ /* 0x000fe40007ffe0ff */
[C---:B------:R-:W-:Y:S02]  /*30850*/  IADD3 R0, R22.reuse, 0x18d, RZ ;  /* 0x0000018d16007810 */ /* 0x040fe40007ffe0ff */
[----:B------:R-:W-:Y:S02]  /*30860*/  IADD3 R10, R22, 0x18a, RZ ;  /* 0x0000018a160a7810 */ /* 0x000fe40007ffe0ff */
[----:B------:R-:W-:-:S02]  /*30870*/  LEA R6, P6, R7, R2, 0x1 ;  /* 0x0000000207067211 */ /* 0x000fc400078c08ff */
[----:B------:R-:W-:Y:S02]  /*30880*/  ISETP.LT.AND P4, PT, R0, c[0x0][0x17c], !P0 ;  /* 0x00005f0000007a0c */ /* 0x000fe40004781270 */
[----:B------:R-:W-:Y:S02]  /*30890*/  ISETP.LT.AND P2, PT, R10, c[0x0][0x17c], !P0 ;  /* 0x00005f000a007a0c */ /* 0x000fe40004741270 */
[C---:B------:R-:W-:Y:S02]  /*308a0*/  IADD3 R0, R7.reuse, c[0x0][0x198], RZ ;  /* 0x0000660007007a10 */ /* 0x040fe40007ffe0ff */
[-C--:B------:R-:W-:Y:S02]  /*308b0*/  LEA.HI.X.SX32 R7, R7, R3.reuse, 0x1, P6 ;  /* 0x0000000307077211 */ /* 0x080fe400030f0eff */
[C---:B------:R-:W-:Y:S02]  /*308c0*/  LEA R4, P6, R0.reuse, R2, 0x1 ;  /* 0x0000000200047211 */ /* 0x040fe400078c08ff */
[C---:B------:R-:W-:Y:S01]  /*308d0*/  IADD3 R8, R0.reuse, c[0x0][0x198], RZ ;  /* 0x0000660000087a10 */ /* 0x040fe20007ffe0ff */
[----:B------:R1:W-:Y:S01]  /*308e0*/  @P3 STG.E.U16 [R6.64], R9 ;  /* 0x0000000906003986 */ /* 0x0003e2000c101504 */
[----:B------:R-:W-:-:S02]  /*308f0*/  LEA.HI.X.SX32 R5, R0, R3, 0x1, P6 ;  /* 0x0000000300057211 */ /* 0x000fc400030f0eff */
        /* <DEDUP_REMOVED lines=11> */
[----:B------:R-:W-:Y:S02]  /*309b0*/  LEA R4, P6, R0, R2, 0x1 ;  /* 0x0000000200047211 */ /* 0x000fe400078c08ff */
[----:B------:R-:W-:Y:S01]  /*309c0*/  IADD3 R9, R22, 0x190, RZ ;  /* 0x0000019016097810 */ /* 0x000fe20007ffe0ff */
[----:B------:R1:W-:Y:S01]  /*309d0*/  @P1 STG.E.U16 [R6.64], R8 ;  /* 0x0000000806001986 */ /* 0x0003e2000c101504 */
[----:B------:R-:W-:Y:S02]  /*309e0*/  LEA.HI.X.SX32 R5, R0, R3, 0x1, P6 ;  /* 0x0000000300057211 */ /* 0x000fe400030f0eff */
[----:B------:R-:W-:-:S02]  /*309f0*/  IADD3 R10, R22, 0x18e, RZ ;  /* 0x0000018e160a7810 */ /* 0x000fc40007ffe0ff */
[----:B------:R-:W-:Y:S01]  /*30a00*/  ISETP.LT.AND P1, PT, R9, c[0x0][0x17c], !P0 ;  /* 0x00005f0009007a0c */ /* 0x000fe20004721270 */
[----:B------:R2:W-:Y:S01]  /*30a10*/  @P5 STG.E.U16 [R4.64], R11 ;  /* 0x0000000b04005986 */ /* 0x0005e2000c101504 */
[----:B------:R-:W-:Y:S02]  /*30a20*/  PRMT R9, R11, 0x7632, R9 ;  /* 0x000076320b097816 */ /* 0x000fe40000000009 */
[----:B-1----:R-:W-:Y:S02]  /*30a30*/  IADD3 R6, R0, c[0x0][0x198], RZ ;  /* 0x0000660000067a10 */ /* 0x002fe40007ffe0ff */
[----:B------:R-:W-:Y:S02]  /*30a40*/  IADD3 R0, R22, 0x191, RZ ;  /* 0x0000019116007810 */ /* 0x000fe40007ffe0ff */
[----:B------:R-:W-:Y:S02]  /*30a50*/  ISETP.LT.AND P3, PT, R10, c[0x0][0x17c], !P0 ;  /* 0x00005f000a007a0c */ /* 0x000fe40004761270 */
[----:B--2---:R-:W-:-:S02]  /*30a60*/  LEA R4, P6, R6, R2, 0x1 ;  /* 0x0000000206047211 */ /* 0x004fc400078c08ff */
[----:B------:R-:W-:Y:S02]  /*30a70*/  ISETP.LT.AND P5, PT, R0, c[0x0][0x17c], !P0 ;  /* 0x00005f0000007a0c */ /* 0x000fe400047a1270 */
[C---:B------:R-:W-:Y:S02]  /*30a80*/  IADD3 R0, R6.reuse, c[0x0][0x198], RZ ;  /* 0x0000660006007a10 */ /* 0x040fe40007ffe0ff */
[----:B------:R-:W-:Y:S02]  /*30a90*/  LEA.HI.X.SX32 R5, R6, R3, 0x1, P6 ;  /* 0x0000000306057211 */ /* 0x000fe400030f0eff */
[C---:B------:R-:W-:Y:S02]  /*30aa0*/  LEA R6, P6, R0.reuse, R2, 0x1 ;  /* 0x0000000200067211 */ /* 0x040fe400078c08ff */
[----:B------:R-:W-:Y:S01]  /*30ab0*/  IADD3 R8, R0, c[0x0][0x198], RZ ;  /* 0x0000660000087a10 */ /* 0x000fe20007ffe0ff */
[----:B0-----:R-:W-:Y:S01]  /*30ac0*/  STL [R1+0x34], R17 ;  /* 0x0000341101007387 */ /* 0x001fe20000100800 */
[----:B------:R-:W-:-:S03]  /*30ad0*/  IMAD.MOV.U32 R11, RZ, RZ, R16 ;  /* 0x000000ffff0b7224 */ /* 0x000fc600078e0010 */
[----:B------:R-:W-:Y:S04]  /*30ae0*/  STL.64 [R1+0x38], R18 ;  /* 0x0000381201007387 */ /* 0x000fe80000100a00 */
[----:B------:R-:W0:Y:S01]  /*30af0*/  LDS.128 R16, [R23+0x2000] ;  /* 0x0020000017107984 */ /* 0x000e220000000c00 */
[----:B------:R-:W-:-:S03]  /*30b00*/  LEA.HI.X.SX32 R7, R0, R3, 0x1, P6 ;  /* 0x0000000300077211 */ /* 0x000fc600030f0eff */
[----:B------:R1:W-:Y:S01]  /*30b10*/  @P4 STG.E.U16 [R4.64], R9 ;  /* 0x0000000904004986 */ /* 0x0003e2000c101504 */
[----:B------:R-:W-:-:S03]  /*30b20*/  IADD3 R0, R8, c[0x0][0x198], RZ ;  /* 0x0000660008007a10 */ /* 0x000fc60007ffe0ff */
[----:B------:R2:W-:Y:S01]  /*30b30*/  @P3 STG.E.U16 [R6.64], R14 ;  /* 0x0000000e06003986 */ /* 0x0005e2000c101504 */
[----:B-1----:R-:W-:Y:S02]  /*30b40*/  IADD3 R5, R22, 0x193, RZ ;  /* 0x0000019316057810 */ /* 0x002fe40007ffe0ff */
[CC--:B------:R-:W-:Y:S02]  /*30b50*/  LEA R4, P6, R8.reuse, R2.reuse, 0x1 ;  /* 0x0000000208047211 */ /* 0x0c0fe400078c08ff */
[----:B------:R-:W-:Y:S02]  /*30b60*/  ISETP.LT.AND P3, PT, R5, c[0x0][0x17c], !P0 ;  /* 0x00005f0005007a0c */ /* 0x000fe40004761270 */
[----:B------:R-:W-:Y:S02]  /*30b70*/  LEA.HI.X.SX32 R5, R8, R3, 0x1, P6 ;  /* 0x0000000308057211 */ /* 0x000fe400030f0eff */
[----:B------:R-:W-:Y:S02]  /*30b80*/  PRMT R8, R14, 0x7632, R8 ;  /* 0x000076320e087816 */ /* 0x000fe40000000008 */
[----:B--2---:R-:W-:-:S03]  /*30b90*/  LEA R6, P6, R0, R2, 0x1 ;  /* 0x0000000200067211 */ /* 0x004fc600078c08ff */
[----:B------:R1:W-:Y:S01]  /*30ba0*/  @P2 STG.E.U16 [R4.64], R8 ;  /* 0x0000000804002986 */ /* 0x0003e2000c101504 */
[----:B------:R-:W-:Y:S02]  /*30bb0*/  LEA.HI.X.SX32 R7, R0, R3, 0x1, P6 ;  /* 0x0000000300077211 */ /* 0x000fe400030f0eff */
[----:B------:R-:W-:-:S03]  /*30bc0*/  IADD3 R10, R22, 0x192, RZ ;  /* 0x00000192160a7810 */ /* 0x000fc60007ffe0ff */
[----:B------:R2:W-:Y:S01]  /*30bd0*/  @P1 STG.E.U16 [R6.64], R13 ;  /* 0x0000000d06001986 */ /* 0x0005e2000c101504 */
[----:B-1----:R-:W-:Y:S02]  /*30be0*/  IADD3 R4, R0, c[0x0][0x198], RZ ;  /* 0x0000660000047a10 */ /* 0x002fe40007ffe0ff */
[----:B------:R-:W-:Y:S02]  /*30bf0*/  IADD3 R0, R22, 0x195, RZ ;  /* 0x0000019516007810 */ /* 0x000fe40007ffe0ff */
[----:B------:R-:W-:Y:S02]  /*30c00*/  ISETP.LT.AND P4, PT, R10, c[0x0][0x17c], !P0 ;  /* 0x00005f000a007a0c */ /* 0x000fe40004781270 */
[----:B--2---:R-:W-:Y:S02]  /*30c10*/  LEA R6, P6, R4, R2, 0x1 ;  /* 0x0000000204067211 */ /* 0x004fe400078c08ff */
[----:B------:R-:W-:Y:S02]  /*30c20*/  ISETP.LT.AND P1, PT, R0, c[0x0][0x17c], !P0 ;  /* 0x00005f0000007a0c */ /* 0x000fe40004721270 */
[----:B------:R-:W-:-:S02]  /*30c30*/  IADD3 R0, R4, c[0x0][0x198], RZ ;  /* 0x0000660004007a10 */ /* 0x000fc40007ffe0ff */
[----:B------:R-:W-:Y:S02]  /*30c40*/  PRMT R8, R13, 0x7632, R8 ;  /* 0x000076320d087816 */ /* 0x000fe40000000008 */
[----:B------:R-:W-:Y:S02]  /*30c50*/  LEA.HI.X.SX32 R7, R4, R3, 0x1, P6 ;  /* 0x0000000304077211 */ /* 0x000fe400030f0eff */
[----:B------:R-:W-:-:S03]  /*30c60*/  LEA R4, P6, R0, R2, 0x1 ;  /* 0x0000000200047211 */ /* 0x000fc600078c08ff */
[----:B------:R1:W-:Y:S01]  /*30c70*/  @P5 STG.E.U16 [R6.64], R8 ;  /* 0x0000000806005986 */ /* 0x0003e2000c101504 */
[----:B------:R-:W-:-:S03]  /*30c80*/  LEA.HI.X.SX32 R5, R0, R3, 0x1, P6 ;  /* 0x0000000300057211 */ /* 0x000fc600030f0eff */
[----:B0-----:R0:W-:Y:S04]  /*30c90*/  STL [R1+0x14], R17 ;  /* 0x0000141101007387 */ /* 0x0011e80000100800 */
[----:B------:R-:W-:Y:S01]  /*30ca0*/  @P4 STG.E.U16 [R4.64], R11 ;  /* 0x0000000b04004986 */ /* 0x000fe2000c101504 */
[----:B-1----:R-:W-:-:S03]  /*30cb0*/  IADD3 R6, R22, 0x197, RZ ;  /* 0x0000019716067810 */ /* 0x002fc60007ffe0ff */
[----:B------:R-:W-:Y:S01]  /*30cc0*/  STL.64 [R1+0x18], R18 ;  /* 0x0000181201007387 */ /* 0x000fe20000100a00 */
[----:B------:R-:W-:-:S03]  /*30cd0*/  ISETP.LT.AND P4, PT, R6, c[0x0][0x17c], !P0 ;  /* 0x00005f0006007a0c */ /* 0x000fc60004781270 */
[----:B0-----:R-:W2:Y:S04]  /*30ce0*/  LDL.LU R17, [R1+0xe84] ;  /* 0x000e840001117983 */ /* 0x001ea80000300800 */
[----:B------:R0:W1:Y:S04]  /*30cf0*/  LDS.128 R4, [R28+0x3000] ;  /* 0x003000001c047984 */ /* 0x0000680000000c00 */
[----:B0-----:R-:W3:Y:S01]  /*30d00*/  LDL.LU R28, [R1+0x120] ;  /* 0x00012000011c7983 */ /* 0x001ee20000300800 */
[----:B------:R-:W-:-:S04]  /*30d10*/  IADD3 R9, R22, 0x194, RZ ;  /* 0x0000019416097810 */ /* 0x000fc80007ffe0ff */
[----:B------:R-:W-:Y:S02]  /*30d20*/  ISETP.LT.AND P2, PT, R9, c[0x0][0x17c], !P0 ;  /* 0x00005f0009007a0c */ /* 0x000fe40004741270 */
[----:B------:R-:W-:Y:S02]  /*30d30*/  IADD3 R9, R0, c[0x0][0x198], RZ ;  /* 0x0000660000097a10 */ /* 0x000fe40007ffe0ff */
[----:B------:R-:W-:Y:S02]  /*30d40*/  IADD3 R10, R22, 0x196, RZ ;  /* 0x00000196160a7810 */ /* 0x000fe40007ffe0ff */
[C---:B------:R-:W-:Y:S02]  /*30d50*/  LEA R8, P6, R9.reuse, R2, 0x1 ;  /* 0x0000000209087211 */ /* 0x040fe400078c08ff */
[----:B------:R-:W-:Y:S02]  /*30d60*/  IADD3 R0, R9, c[0x0][0x198], RZ ;  /* 0x0000660009007a10 */ /* 0x000fe40007ffe0ff */
[----:B------:R-:W-:-:S02]  /*30d70*/  ISETP.LT.AND P5, PT, R10, c[0x0][0x17c], !P0 ;  /* 0x00005f000a007a0c */ /* 0x000fc400047a1270 */
[----:B------:R-:W-:Y:S02]  /*30d80*/  LEA.HI.X.SX32 R9, R9, R3, 0x1, P6 ;  /* 0x0000000309097211 */ /* 0x000fe400030f0eff */
[----:B------:R-:W-:Y:S02]  /*30d90*/  PRMT R12, R11, 0x7632, R12 ;  /* 0x000076320b0c7816 */ /* 0x000fe4000000000c */
[----:B------:R-:W-:-:S03]  /*30da0*/  LEA R10, P6, R0, R2, 0x1 ;  /* 0x00000002000a7211 */ /* 0x000fc600078c08ff */
[----:B------:R0:W-:Y:S01]  /*30db0*/  @P3 STG.E.U16 [R8.64], R12 ;  /* 0x0000000c08003986 */ /* 0x0001e2000c101504 */
[----:B------:R-:W-:-:S05]  /*30dc0*/  LEA.HI.X.SX32 R11, R0, R3, 0x1, P6 ;  /* 0x00000003000b7211 */ /* 0x000fca00030f0eff */
[----:B------:R-:W-:Y:S01]  /*30dd0*/  @P2 STG.E.U16 [R10.64], R16 ;  /* 0x000000100a002986 */ /* 0x000fe2000c101504 */
[----:B0-----:R-:W-:-:S04]  /*30de0*/  IADD3 R8, R0, c[0x0][0x198], RZ ;  /* 0x0000660000087a10 */ /* 0x001fc80007ffe0ff */
[----:B------:R-:W-:Y:S02]  /*30df0*/  LEA R14, P6, R8, R2, 0x1 ;  /* 0x00000002080e7211 */ /* 0x000fe400078c08ff */
[----:B------:R-:W-:Y:S02]  /*30e00*/  IADD3 R13, R22, 0x198, RZ ;  /* 0x00000198160d7810 */ /* 0x000fe40007ffe0ff */
[----:B------:R-:W-:Y:S02]  /*30e10*/  LEA.HI.X.SX32 R15, R8, R3, 0x1, P6 ;  /* 0x00000003080f7211 */ /* 0x000fe400030f0eff */
[----:B------:R-:W-:Y:S02]  /*30e20*/  ISETP.LT.AND P3, PT, R13, c[0x0][0x17c], !P0 ;  /* 0x00005f000d007a0c */ /* 0x000fe40004761270 */
[----:B--2---:R-:W-:Y:S02]  /*30e30*/  PRMT R17, R16, 0x7632, R17 ;  /* 0x0000763210117816 */ /* 0x004fe40000000011 */
[----:B---3--:R-:W-:-:S04]  /*30e40*/  IADD3 R0, R28, 0x199, RZ ;  /* 0x000001991c007810 */ /* 0x008fc80007ffe0ff */
[----:B------:R-:W-:Y:S02]  /*30e50*/  ISETP.LT.AND P2, PT, R0, c[0x0][0x17c], !P0 ;  /* 0x00005f0000007a0c */ /* 0x000fe40004741270 */
[----:B------:R-:W-:Y:S01]  /*30e60*/  IADD3 R0, R8, c[0x0][0x198], RZ ;  /* 0x0000660008007a10 */ /* 0x000fe20007ffe0ff */
[----:B------:R0:W-:Y:S03]  /*30e70*/  @P1 STG.E.U16 [R14.64], R17 ;  /* 0x000000110e001986 */ /* 0x0001e6000c101504 */
[C---:B------:R-:W-:Y:S01]  /*30e80*/  LEA R12, P6, R0.reuse, R2, 0x1 ;  /* 0x00000002000c7211 */ /* 0x040fe200078c08ff */
[----:B------:R-:W2:Y:S03]  /*30e90*/  LDS.128 R8, [R29+0x3000] ;  /* 0x003000001d087984 */ /* 0x000ea60000000c00 */
[----:B------:R-:W-:-:S02]  /*30ea0*/  LEA.HI.X.SX32 R13, R0, R3, 0x1, P6 ;  /* 0x00000003000d7211 */ /* 0x000fc400030f0eff */
[----:B0-----:R-:W-:-:S03]  /*30eb0*/  IADD3 R14, R28, 0x19b, RZ ;  /* 0x0000019b1c0e7810 */ /* 0x001fc60007ffe0ff */
[----:B------:R-:W-:Y:S01]  /*30ec0*/  @P5 STG.E.U16 [R12.64], R24 ;  /* 0x000000180c005986 */ /* 0x000fe2000c101504 */
[----:B------:R-:W-:-:S03]  /*30ed0*/  ISETP.LT.AND P5, PT, R14, c[0x0][0x17c], !P0 ;  /* 0x00005f000e007a0c */ /* 0x000fc600047a1270 */
[----:B------:R0:W3:Y:S04]  /*30ee0*/  LDS.128 R12, [R23+0x3000] ;  /* 0x00300000170c7984 */ /* 0x0000e80000000c00 */
[----:B0-----:R-:W0:Y:S01]  /*30ef0*/  S2R R23, SR_TID.X ;  /* 0x0000000000177919 */ /* 0x001e220000002100 */
[----:B------:R-:W-:Y:S02]  /*30f00*/  IADD3 R18, R28, 0x19a, RZ ;  /* 0x0000019a1c127810 */ /* 0x000fe40007ffe0ff */
[----:B------:R-:W-:Y:S02]  /*30f10*/  IADD3 R16, R0, c[0x0][0x198], RZ ;  /* 0x0000660000107a10 */ /* 0x000fe40007ffe0ff */
[----:B------:R-:W-:Y:S02]  /*30f20*/  ISETP.LT.AND P1, PT, R18, c[0x0][0x17c], !P0 ;  /* 0x00005f0012007a0c */ /* 0x000fe40004721270 */
[----:B------:R-:W-:-:S02]  /*30f30*/  LEA R18, P6, R16, R2, 0x1 ;  /* 0x0000000210127211 */ /* 0x000fc400078c08ff */
[C---:B------:R-:W-:Y:S02]  /*30f40*/  IADD3 R0, R16.reuse, c[0x0][0x198], RZ ;  /* 0x0000660010007a10 */ /* 0x040fe40007ffe0ff */
[-C--:B------:R-:W-:Y:S02]  /*30f50*/  LEA.HI.X.SX32 R19, R16, R3.reuse, 0x1, P6 ;  /* 0x0000000310137211 */ /* 0x080fe400030f0eff */
[----:B------:R-:W-:Y:S02]  /*30f60*/  LEA R16, P6, R0, R2, 0x1 ;  /* 0x0000000200107211 */ /* 0x000fe400078c08ff */
[----:B------:R-:W-:Y:S02]  /*30f70*/  PRMT R24, R24, 0x7632, R24 ;  /* 0x0000763218187816 */ /* 0x000fe40000000018 */
[----:B------:R-:W-:Y:S01]  /*30f80*/  LEA.HI.X.SX32 R17, R0, R3, 0x1, P6 ;  /* 0x0000000300117211 */ /* 0x000fe200030f0eff */
[C---:B0-----:R-:W-:Y:S01]  /*30f90*/  IMAD.SHL.U32 R29, R23.reuse, 0x2000, RZ ;  /* 0x00002000171d7824 */ /* 0x041fe200078e00ff */
[----:B------:R-:W-:-:S04]  /*30fa0*/  LOP3.LUT R21, R23, 0xff, RZ, 0xc0, !PT ;  /* 0x000000ff17157812 */ /* 0x000fc800078ec0ff */
[----:B------:R-:W-:Y:S02]  /*30fb0*/  LOP3.LUT R29, R29, 0xc000, RZ, 0xc0, !PT ;  /* 0x0000c0001d1d7812 */ /* 0x000fe400078ec0ff */
[----:B------:R-:W-:-:S03]  /*30fc0*/  IADD3 R0, R0, c[0x0][0x198], RZ ;  /* 0x0000660000007a10 */ /* 0x000fc60007ffe0ff */
[----:B------:R-:W-:Y:S01]  /*30fd0*/  IMAD R29, R21, 0x10, R29 ;  /* 0x00000010151d7824 */ /* 0x000fe200078e021d */
[C---:B------:R-:W-:Y:S01]  /*30fe0*/  LEA R22, P6, R0.reuse, R2, 0x1 ;  /* 0x0000000200167211 */ /* 0x040fe200078c08ff */
[----:B------:R0:W-:Y:S03]  /*30ff0*/  @P4 STG.E.U16 [R18.64], R24 ;  /* 0x0000001812004986 */ /* 0x0001e6000c101504 */
[----:B------:R-:W-:Y:S02]  /*31000*/  LOP3.LUT R29, R29, 0x60, RZ, 0x3c, !PT ;  /* 0x000000601d1d7812 */ /* 0x000fe400078e3cff */
[----:B------:R-:W-:Y:S01]  /*31010*/  LEA.HI.X.SX32 R23, R0, R3, 0x1, P6 ;  /* 0x0000000300177211 */ /* 0x000fe200030f0eff */
[----:B-1----:R-:W-:Y:S01]  /*31020*/  @P3 STG.E.U16 [R16.64], R4 ;  /* 0x0000000410003986 */ /* 0x002fe2000c101504 */
[----:B0-----:R-:W-:Y:S02]  /*31030*/  IADD3 R18, R28, 0x19d, RZ ;  /* 0x0000019d1c127810 */ /* 0x001fe40007ffe0ff */
[----:B------:R-:W-:-:S02]  /*31040*/  PRMT R24, R4, 0x7632, R24 ;  /* 0x0000763204187816 */ /* 0x000fc40000000018 */
[----:B------:R-:W-:Y:S02]  /*31050*/  ISETP.LT.AND P3, PT, R18, c[0x0][0x17c], !P0 ;  /* 0x00005f0012007a0c */ /* 0x000fe40004761270 */
[----:B------:R0:W1:Y:S04]  /*31060*/  LDS.128 R16, [R29+0x3000] ;  /* 0x003000001d107984 */ /* 0x0000680000000c00 */
[----:B------:R4:W-:Y:S04]  /*31070*/  @P2 STG.E.U16 [R22.64], R24 ;  /* 0x0000001816002986 */ /* 0x0009e8000c101504 */
[----:B0-----:R-:W5:Y:S04]  /*31080*/  LDL.LU R29, [R1+0x54] ;  /* 0x00005400011d7983 */ /* 0x001f680000300800 */
[----:B----4-:R-:W4:Y:S01]  /*31090*/  LDL.LU R24, [R1+0x44] ;  /* 0x0000440001187983 */ /* 0x010f220000300800 */
[----:B------:R-:W-:-:S02]  /*310a0*/  IADD3 R20, R28, 0x19c, RZ ;  /* 0x0000019c1c147810 */ /* 0x000fc40007ffe0ff */
[----:B------:R-:W-:Y:S02]  /*310b0*/  IADD3 R21, R0, c[0x0][0x198], RZ ;  /* 0x0000660000157a10 */ /* 0x000fe40007ffe0ff */
[----:B------:R-:W-:Y:S02]  /*310c0*/  ISETP.LT.AND P4, PT, R20, c[0x0][0x17c], !P0 ;  /* 0x00005f0014007a0c */ /* 0x000fe40004781270 */
[C---:B------:R-:W-:Y:S02]  /*310d0*/  LEA R20, P6, R21.reuse, R2, 0x1 ;  /* 0x0000000215147211 */ /* 0x040fe400078c08ff */
[C---:B------:R-:W-:Y:S02]  /*310e0*/  IADD3 R0, R21.reuse, c[0x0][0x198], RZ ;  /* 0x0000660015007a10 */ /* 0x040fe40007ffe0ff */
[----:B------:R-:W-:Y:S02]  /*310f0*/  LEA.HI.X.SX32 R21, R21, R3, 0x1, P6 ;  /* 0x0000000315157211 */ /* 0x000fe400030f0eff */
[----:B------:R-:W-:-:S02]  /*31100*/  IADD3 R4, R28, 0x19e, RZ ;  /* 0x0000019e1c047810 */ /* 0x000fc40007ffe0ff */
[----:B------:R-:W-:Y:S01]  /*31110*/  LEA R22, P6, R0, R2, 0x1 ;  /* 0x0000000200167211 */ /* 0x000fe200078c08ff */
[----:B--2---:R0:W-:Y:S01]  /*31120*/  @P1 STG.E.U16 [R20.64], R8 ;  /* 0x0000000814001986 */ /* 0x0041e2000c101504 */
[----:B------:R-:W-:Y:S02]  /*31130*/  ISETP.LT.AND P2, PT, R4, c[0x0][0x17c], !P0 ;  /* 0x00005f0004007a0c */ /* 0x000fe40004741270 */
[C---:B------:R-:W-:Y:S02]  /*31140*/  LEA.HI.X.SX32 R23, R0.reuse, R3, 0x1, P6 ;  /* 0x0000000300177211 */ /* 0x040fe400030f0eff */
[----:B------:R-:W-:Y:S02]  /*31150*/  IADD3 R4, R0, c[0x0][0x198], RZ ;  /* 0x0000660000047a10 */ /* 0x000fe40007ffe0ff */
[----:B0-----:R-:W-:Y:S02]  /*31160*/  IADD3 R20, R28, 0x19f, RZ ;  /* 0x0000019f1c147810 */ /* 0x001fe40007ffe0ff */
[----:B------:R-:W-:-:S02]  /*31170*/  PRMT R8, R8, 0x7632, R8 ;  /* 0x0000763208087816 */ /* 0x000fc40000000008 */
[----:B------:R-:W-:Y:S02]  /*31180*/  ISETP.LT.AND P1, PT, R20, c[0x0][0x17c], !P0 ;  /* 0x00005f0014007a0c */ /* 0x000fe40004721270 */
[----:B------:R-:W-:Y:S01]  /*31190*/  LEA R20, P6, R4, R2, 0x1 ;  /* 0x0000000204147211 */ /* 0x000fe200078c08ff */
[----:B------:R0:W-:Y:S01]  /*311a0*/  @P5 STG.E.U16 [R22.64], R8 ;  /* 0x0000000816005986 */ /* 0x0001e2000c101504 */
[----:B------:R-:W-:Y:S02]  /*311b0*/  IADD3 R0, R28, 0x1a0, RZ ;  /* 0x000001a01c007810 */ /* 0x000fe40007ffe0ff */
[----:B------:R-:W-:Y:S02]  /*311c0*/  LEA.HI.X.SX32 R21, R4, R3, 0x1, P6 ;  /* 0x0000000304157211 */ /* 0x000fe400030f0eff */
[----:B------:R-:W-:Y:S02]  /*311d0*/  ISETP.LT.AND P5, PT, R0, c[0x0][0x17c], !P0 ;  /* 0x00005f0000007a0c */ /* 0x000fe400047a1270 */
[----:B0-----:R-:W-:-:S02]  /*311e0*/  IADD3 R8, R4, c[0x0][0x198], RZ ;  /* 0x0000660004087a10 */ /* 0x001fc40007ffe0ff */
[----:B------:R-:W-:Y:S02]  /*311f0*/  IADD3 R4, R28, 0x1a1, RZ ;  /* 0x000001a11c047810 */ /* 0x000fe40007ffe0ff */
[C---:B------:R-:W-:Y:S02]  /*31200*/  LEA R22, P6, R8.reuse, R2, 0x1 ;  /* 0x0000000208167211 */ /* 0x040fe400078c08ff */
[C---:B------:R-:W-:Y:S01]  /*31210*/  IADD3 R0, R8.reuse, c[0x0][0x198], RZ ;  /* 0x0000660008007a10 */ /* 0x040fe20007ffe0ff */
[----:B---3--:R0:W-:Y:S01]  /*31220*/  @P4 STG.E.U16 [R20.64], R12 ;  /* 0x0000000c14004986 */ /* 0x0081e2000c101504 */
[----:B------:R-:W-:Y:S02]  /*31230*/  LEA.HI.X.SX32 R23, R8, R3, 0x1, P6 ;  /* 0x0000000308177211 */ /* 0x000fe400030f0eff */
[----:B------:R-:W-:Y:S02]  /*31240*/  ISETP.LT.AND P4, PT, R4, c[0x0][0x17c], !P0 ;  /* 0x00005f0004007a0c */ /* 0x000fe40004781270 */
[----:B------:R-:W-:-:S02]  /*31250*/  IADD3 R4, R0, c[0x0][0x198], RZ ;  /* 0x0000660000047a10 */ /* 0x000fc40007ffe0ff */
[----:B0-----:R-:W-:Y:S02]  /*31260*/  LEA R20, P6, R0, R2, 0x1 ;  /* 0x0000000200147211 */ /* 0x001fe400078c08ff */
[----:B------:R-:W-:Y:S02]  /*31270*/  PRMT R12, R12, 0x7632, R12 ;  /* 0x000076320c0c7816 */ /* 0x000fe4000000000c */
[----:B------:R-:W-:-:S03]  /*31280*/  LEA.HI.X.SX32 R21, R0, R3, 0x1, P6 ;  /* 0x0000000300157211 */ /* 0x000fc600030f0eff */
[----:B------:R0:W-:Y:S04]  /*31290*/  @P3 STG.E.U16 [R22.64], R12 ;  /* 0x0000000c16003986 */ /* 0x0001e8000c101504 */
[----:B-1----:R1:W-:Y:S01]  /*312a0*/  @P2 STG.E.U16 [R20.64], R16 ;  /* 0x0000001014002986 */ /* 0x0023e2000c101504 */
[C---:B------:R-:W-:Y:S02]  /*312b0*/  IADD3 R0, R4.reuse, c[0x0][0x198], RZ ;  /* 0x0000660004007a10 */ /* 0x040fe40007ffe0ff */
[----:B0-----:R-:W-:-:S04]  /*312c0*/  LEA R22, P6, R4, R2, 0x1 ;  /* 0x0000000204167211 */ /* 0x001fc800078c08ff */
[----:B------:R-:W-:Y:S02]  /*312d0*/  LEA.HI.X.SX32 R23, R4, R3, 0x1, P6 ;  /* 0x0000000304177211 */ /* 0x000fe400030f0eff */
[----:B-1----:R-:W-:Y:S02]  /*312e0*/  PRMT R16, R16, 0x7632, R16 ;  /* 0x0000763210107816 */ /* 0x002fe40000000010 */
[----:B------:R-:W-:-:S03]  /*312f0*/  LEA R20, P6, R0, R2, 0x1 ;  /* 0x0000000200147211 */ /* 0x000fc600078c08ff */
[----:B------:R0:W-:Y:S01]  /*31300*/  @P1 STG.E.U16 [R22.64], R16 ;  /* 0x0000001016001986 */ /* 0x0001e2000c101504 */
[C---:B------:R-:W-:Y:S02]  /*31310*/  IADD3 R4, R0.reuse, c[0x0][0x198], RZ ;  /* 0x0000660000047a10 */ /* 0x040fe40007ffe0ff */
[----:B------:R-:W-:Y:S02]  /*31320*/  LEA.HI.X.SX32 R21, R0, R3, 0x1, P6 ;  /* 0x0000000300157211 */ /* 0x000fe400030f0eff */
[----:B------:R-:W-:Y:S01]  /*31330*/  IADD3 R8, R28, 0x1a2, RZ ;  /* 0x000001a21c087810 */ /* 0x000fe20007ffe0ff */
[----:B0-----:R-:W2:Y:S01]  /*31340*/  LDL.LU R16, [R1+0x24] ;  /* 0x0000240001107983 */ /* 0x001ea20000300800 */
[C---:B------:R-:W-:Y:S02]  /*31350*/  LEA R22, P6, R4.reuse, R2, 0x1 ;  /* 0x0000000204167211 */ /* 0x040fe400078c08ff */
[----:B------:R-:W-:Y:S02]  /*31360*/  IADD3 R0, R4, c[0x0][0x198], RZ ;  /* 0x0000660004007a10 */ /* 0x000fe40007ffe0ff */
[----:B------:R-:W-:-:S02]  /*31370*/  ISETP.LT.AND P3, PT, R8, c[0x0][0x17c], !P0 ;  /* 0x00005f0008007a0c */ /* 0x000fc40004761270 */
[----:B------:R-:W-:Y:S02]  /*31380*/  LEA.HI.X.SX32 R23, R4, R3, 0x1, P6 ;  /* 0x0000000304177211 */ /* 0x000fe400030f0eff */
[----:B------:R-:W-:Y:S01]  /*31390*/  IADD3 R4, R0, c[0x0][0x198], RZ ;  /* 0x0000660000047a10 */ /* 0x000fe20007ffe0ff */
[----:B----4-:R0:W-:Y:S01]  /*313a0*/  @P5 STG.E.U16 [R20.64], R24 ;  /* 0x0000001814005986 */ /* 0x0101e2000c101504 */
[----:B------:R-:W-:-:S03]  /*313b0*/  PRMT R12, R24, 0x7632, R12 ;  /* 0x00007632180c7816 */ /* 0x000fc6000000000c */
[----:B0-----:R-:W3:Y:S01]  /*313c0*/  LDL.LU R24, [R1+0x74] ;  /* 0x0000740001187983 */ /* 0x001ee20000300800 */
[----:B------:R-:W-:-:S03]  /*313d0*/  LEA R20, P6, R0, R2, 0x1 ;  /* 0x0000000200147211 */ /* 0x000fc600078c08ff */
[----:B------:R0:W-:Y:S01]  /*313e0*/  @P4 STG.E.U16 [R22.64], R12 ;  /* 0x0000000c16004986 */ /* 0x0001e2000c101504 */
[----:B------:R-:W-:Y:S02]  /*313f0*/  LEA.HI.X.SX32 R21, R0, R3, 0x1, P6 ;  /* 0x0000000300157211 */ /* 0x000fe400030f0eff */
[----:B------:R-:W-:-:S03]  /*31400*/  IADD3 R0, R4, c[0x0][0x198], RZ ;  /* 0x0000660004007a10 */ /* 0x000fc60007ffe0ff */
[----:B-----5:R1:W-:Y:S01]  /*31410*/  @P3 STG.E.U16 [R20.64], R29 ;  /* 0x0000001d14003986 */ /* 0x0203e2000c101504 */
[----:B0-----:R-:W-:-:S04]  /*31420*/  LEA R22, P6, R4, R2, 0x1 ;  /* 0x0000000204167211 */ /* 0x001fc800078c08ff */
[----:B------:R-:W-:Y:S02]  /*31430*/  LEA.HI.X.SX32 R23, R4, R3, 0x1, P6 ;  /* 0x0000000304177211 */ /* 0x000fe400030f0eff */
[----:B------:R-:W-:Y:S02]  /*31440*/  PRMT R4, R29, 0x7632, R4 ;  /* 0x000076321d047816 */ /* 0x000fe40000000004 */
[----:B-1----:R-:W4:Y:S01]  /*31450*/  LDL.LU R29, [R1+0xa4] ;  /* 0x0000a400011d7983 */ /* 0x002f220000300800 */
[----:B------:R-:W-:-:S04]  /*31460*/  IADD3 R8, R28, 0x1a3, RZ ;  /* 0x000001a31c087810 */ /* 0x000fc80007ffe0ff */
[----:B------:R-:W-:Y:S02]  /*31470*/  ISETP.LT.AND P2, PT, R8, c[0x0][0x17c], !P0 ;  /* 0x00005f0008007a0c */ /* 0x000fe40004741270 */
[----:B------:R-:W-:-:S04]  /*31480*/  IADD3 R8, R28, 0x1a4, RZ ;  /* 0x000001a41c087810 */ /* 0x000fc80007ffe0ff */
[----:B------:R-:W-:Y:S02]  /*31490*/  ISETP.LT.AND P1, PT, R8, c[0x0][0x17c], !P0 ;  /* 0x00005f0008007a0c */ /* 0x000fe40004721270 */
[----:B------:R-:W-:Y:S02]  /*314a0*/  IADD3 R8, R28, 0x1a5, RZ ;  /* 0x000001a51c087810 */ /* 0x000fe40007ffe0ff */
[----:B------:R-:W-:Y:S02]  /*314b0*/  LEA R20, P6, R0, R2, 0x1 ;  /* 0x0000000200147211 */ /* 0x000fe400078c08ff */
[----:B------:R-:W-:Y:S01]  /*314c0*/  ISETP.LT.AND P5, PT, R8, c[0x0][0x17c], !P0 ;  /* 0x00005f0008007a0c */ /* 0x000fe200047a1270 */
[----:B------:R0:W-:Y:S01]  /*314d0*/  @P2 STG.E.U16 [R22.64], R4 ;  /* 0x0000000416002986 */ /* 0x0001e2000c101504 */
[----:B------:R-:W-:Y:S02]  /*314e0*/  IADD3 R8, R28, 0x1a6, RZ ;  /* 0x000001a61c087810 */ /* 0x000fe40007ffe0ff */
[----:B------:R-:W-:-:S02]  /*314f0*/  LEA.HI.X.SX32 R21, R0, R3, 0x1, P6 ;  /* 0x0000000300157211 */ /* 0x000fc400030f0eff */
[----:B------:R-:W-:Y:S02]  /*31500*/  ISETP.LT.AND P4, PT, R8, c[0x0][0x17c], !P0 ;  /* 0x00005f0008007a0c */ /* 0x000fe40004781270 */
[----:B0-----:R-:W-:-:S04]  /*31510*/  IADD3 R4, R0, c[0x0][0x198], RZ ;  /* 0x0000660000047a10 */ /* 0x001fc80007ffe0ff */
[C---:B------:R-:W-:Y:S02]  /*31520*/  LEA R22, P6, R4.reuse, R2, 0x1 ;  /* 0x0000000204167211 */ /* 0x040fe400078c08ff */
[C---:B------:R-:W-:Y:S02]  /*31530*/  IADD3 R0, R4.reuse, c[0x0][0x198], RZ ;  /* 0x0000660004007a10 */ /* 0x040fe40007ffe0ff */
[----:B------:R-:W-:Y:S02]  /*31540*/  LEA.HI.X.SX32 R23, R4, R3, 0x1, P6 ;  /* 0x0000000304177211 */ /* 0x000fe400030f0eff */
[----:B------:R-:W-:Y:S02]  /*31550*/  IADD3 R4, R0, c[0x0][0x198], RZ ;  /* 0x0000660000047a10 */ /* 0x000fe40007ffe0ff */
[----:B------:R-:W-:-:S04]  /*31560*/  IADD3 R8, R28, 0x1a7, RZ ;  /* 0x000001a71c087810 */ /* 0x000fc80007ffe0ff */
[----:B------:R-:W-:Y:S02]  /*31570*/  ISETP.LT.AND P3, PT, R8, c[0x0][0x17c], !P0 ;  /* 0x00005f0008007a0c */ /* 0x000fe40004761270 */
[----:B------:R-:W-:-:S04]  /*31580*/  IADD3 R8, R28, 0x1a8, RZ ;  /* 0x000001a81c087810 */ /* 0x000fc80007ffe0ff */
[----:B------:R-:W-:Y:S01]  /*31590*/  ISETP.LT.AND P2, PT, R8, c[0x0][0x17c], !P0 ;  /* 0x00005f0008007a0c */ /* 0x000fe20004741270 */
[----:B--2---:R0:W-:Y:S01]  /*315a0*/  @P1 STG.E.U16 [R20.64], R16 ;  /* 0x0000001014001986 */ /* 0x0041e2000c101504 */
[----:B------:R-:W-:-:S05]  /*315b0*/  PRMT R12, R16, 0x7632, R12 ;  /* 0x00007632100c7816 */ /* 0x000fca000000000c */
[----:B------:R1:W-:Y:S01]  /*315c0*/  @P5 STG.E.U16 [R22.64], R12 ;  /* 0x0000000c16005986 */ /* 0x0003e2000c101504 */
[----:B0-----:R-:W-:-:S03]  /*315d0*/  LEA R20, P6, R0, R2, 0x1 ;  /* 0x0000000200147211 */ /* 0x001fc600078c08ff */
[----:B------:R-:W2:Y:S01]  /*315e0*/  LDL.LU R16, [R1+0x94] ;  /* 0x0000940001107983 */ /* 0x000ea20000300800 */
[-C--:B------:R-:W-:Y:S02]  /*315f0*/  LEA.HI.X.SX32 R21, R0, R3.reuse, 0x1, P6 ;  /* 0x0000000300157211 */ /* 0x080fe400030f0eff */
[C---:B-1----:R-:W-:Y:S02]  /*31600*/  LEA R22, P6, R4.reuse, R2, 0x1 ;  /* 0x0000000204167211 */ /* 0x042fe400078c08ff */
[C---:B------:R-:W-:Y:S02]  /*31610*/  IADD3 R0, R4.reuse, c[0x0][0x198], RZ ;  /* 0x0000660004007a10 */ /* 0x040fe40007ffe0ff */
[----:B------:R-:W-:Y:S01]  /*31620*/  LEA.HI.X.SX32 R23, R4, R3, 0x1, P6 ;  /* 0x0000000304177211 */ /* 0x000fe200030f0eff */
[----:B---3--:R0:W-:Y:S01]  /*31630*/  @P4 STG.E.U16 [R20.64], R24 ;  /* 0x0000001814004986 */ /* 0x0081e2000c101504 */
[----:B------:R-:W-:-:S03]  /*31640*/  PRMT R4, R24, 0x7632, R4 ;  /* 0x0000763218047816 */ /* 0x000fc60000000004 */
[----:B0-----:R-:W3:Y:S01]  /*31650*/  LDL.LU R24, [R1+0x84] ;  /* 0x0000840001187983 */ /* 0x001ee20000300800 */
[----:B------:R-:W-:-:S04]  /*31660*/  LEA R20, P6, R0, R2, 0x1 ;  /* 0x0000000200147211 */ /* 0x000fc800078c08ff */
[----:B------:R-:W-:Y:S01]  /*31670*/  LEA.HI.X.SX32 R21, R0, R3, 0x1, P6 ;  /* 0x0000000300157211 */ /* 0x000fe200030f0eff */
[----:B------:R-:W-:Y:S04]  /*31680*/  @P3 STG.E.U16 [R22.64], R4 ;  /* 0x0000000416003986 */ /* 0x000fe8000c101504 */
[----:B----4-:R0:W-:Y:S01]  /*31690*/  @P2 STG.E.U16 [R20.64], R29 ;  /* 0x0000001d14002986 */ /* 0x0101e2000c101504 */
[----:B------:R-:W-:-:S03]  /*316a0*/  PRMT R12, R29, 0x7632, R12 ;  /* 0x000076321d0c7816 */ /* 0x000fc6000000000c */
[----:B0-----:R-:W4:Y:S01]  /*316b0*/  LDL.LU R29, [R1+0x4] ;  /* 0x00000400011d7983 */ /* 0x001f220000300800 */
[----:B------:R-:W-:Y:S02]  /*316c0*/  IADD3 R8, R28, 0x1a9, RZ ;  /* 0x000001a91c087810 */ /* 0x000fe40007ffe0ff */
[----:B------:R-:W-:Y:S02]  /*316d0*/  IADD3 R4, R0, c[0x0][0x198], RZ ;  /* 0x0000660000047a10 */ /* 0x000fe40007ffe0ff */
[----:B------:R-:W-:Y:S02]  /*316e0*/  ISETP.LT.AND P1, PT, R8, c[0x0][0x17c], !P0 ;  /* 0x00005f0008007a0c */ /* 0x000fe40004721270 */
[----:B------:R-:W-:Y:S02]  /*316f0*/  IADD3 R8, R28, 0x1aa, RZ ;  /* 0x000001aa1c087810 */ /* 0x000fe40007ffe0ff */
[C---:B------:R-:W-:Y:S02]  /*31700*/  LEA R22, P6, R4.reuse, R2, 0x1 ;  /* 0x0000000204167211 */ /* 0x040fe400078c08ff */
[----:B------:R-:W-:-:S02]  /*31710*/  IADD3 R0, R4, c[0x0][0x198], RZ ;  /* 0x0000660004007a10 */ /* 0x000fc40007ffe0ff */
[----:B------:R-:W-:Y:S02]  /*31720*/  ISETP.LT.AND P5, PT, R8, c[0x0][0x17c], !P0 ;  /* 0x00005f0008007a0c */ /* 0x000fe400047a1270 */
[----:B------:R-:W-:Y:S02]  /*31730*/  IADD3 R8, R28, 0x1ab, RZ ;  /* 0x000001ab1c087810 */ /* 0x000fe40007ffe0ff */
[----:B------:R-:W-:Y:S02]  /*31740*/  LEA.HI.X.SX32 R23, R4, R3, 0x1, P6 ;  /* 0x0000000304177211 */ /* 0x000fe400030f0eff */
[C---:B------:R-:W-:Y:S02]  /*31750*/  LEA R20, P6, R0.reuse, R2, 0x1 ;  /* 0x0000000200147211 */ /* 0x040fe400078c08ff */
[----:B------:R-:W-:Y:S02]  /*31760*/  IADD3 R4, R0, c[0x0][0x198], RZ ;  /* 0x0000660000047a10 */ /* 0x000fe40007ffe0ff */
[----:B------:R-:W-:Y:S01]  /*31770*/  ISETP.LT.AND P4, PT, R8, c[0x0][0x17c], !P0 ;  /* 0x00005f0008007a0c */ /* 0x000fe20004781270 */
[----:B------:R0:W-:Y:S01]  /*31780*/  @P1 STG.E.U16 [R22.64], R12 ;  /* 0x0000000c16001986 */ /* 0x0001e2000c101504 */
[----:B------:R-:W-:-:S02]  /*31790*/  IADD3 R8, R28, 0x1ac, RZ ;  /* 0x000001ac1c087810 */ /* 0x000fc40007ffe0ff */
[----:B------:R-:W-:Y:S02]  /*317a0*/  LEA.HI.X.SX32 R21, R0, R3, 0x1, P6 ;  /* 0x0000000300157211 */ /* 0x000fe400030f0eff */
[----:B------:R-:W-:Y:S02]  /*317b0*/  ISETP.LT.AND P3, PT, R8, c[0x0][0x17c], !P0 ;  /* 0x00005f0008007a0c */ /* 0x000fe40004761270 */
[C---:B------:R-:W-:Y:S02]  /*317c0*/  IADD3 R0, R4.reuse, c[0x0][0x198], RZ ;  /* 0x0000660004007a10 */ /* 0x040fe40007ffe0ff */
[----:B0-----:R-:W-:-:S04]  /*317d0*/  LEA R22, P6, R4, R2, 0x1 ;  /* 0x0000000204167211 */ /* 0x001fc800078c08ff */
[----:B------:R-:W-:Y:S02]  /*317e0*/  LEA.HI.X.SX32 R23, R4, R3, 0x1, P6 ;  /* 0x0000000304177211 */ /* 0x000fe400030f0eff */
[----:B------:R-:W-:-:S04]  /*317f0*/  IADD3 R8, R28, 0x1ad, RZ ;  /* 0x000001ad1c087810 */ /* 0x000fc80007ffe0ff */
[----:B------:R-:W-:Y:S02]  /*31800*/  ISETP.LT.AND P2, PT, R8, c[0x0][0x17c], !P0 ;  /* 0x00005f0008007a0c */ /* 0x000fe40004741270 */
[----:B------:R-:W-:-:S04]  /*31810*/  IADD3 R8, R28, 0x1ae, RZ ;  /* 0x000001ae1c087810 */ /* 0x000fc80007ffe0ff */
[----:B------:R-:W-:Y:S01]  /*31820*/  ISETP.LT.AND P1, PT, R8, c[0x0][0x17c], !P0 ;  /* 0x00005f0008007a0c */ /* 0x000fe20004721270 */
[----:B--2---:R0:W-:Y:S01]  /*31830*/  @P5 STG.E.U16 [R20.64], R16 ;  /* 0x0000001014005986 */ /* 0x0041e2000c101504 */
[----:B------:R-:W-:-:S05]  /*31840*/  PRMT R4, R16, 0x7632, R4 ;  /* 0x0000763210047816 */ /* 0x000fca0000000004 */
[----:B------:R1:W-:Y:S04]  /*31850*/  @P4 STG.E.U16 [R22.64], R4 ;  /* 0x0000000416004986 */ /* 0x0003e8000c101504 */
[----:B0-----:R-:W2:Y:S01]  /*31860*/  LDL.LU R16, [R1+0x64] ;  /* 0x0000640001107983 */ /* 0x001ea20000300800 */
[----:B------:R-:W-:-:S04]  /*31870*/  LEA R20, P6, R0, R2, 0x1 ;  /* 0x0000000200147211 */ /* 0x000fc800078c08ff */
[C---:B------:R-:W-:Y:S02]  /*31880*/  LEA.HI.X.SX32 R21, R0.reuse, R3, 0x1, P6 ;  /* 0x0000000300157211 */ /* 0x040fe400030f0eff */
[----:B-1----:R-:W-:-:S04]  /*31890*/  IADD3 R4, R0, c[0x0][0x198], RZ ;  /* 0x0000660000047a10 */ /* 0x002fc80007ffe0ff */
[C---:B------:R-:W-:Y:S02]  /*318a0*/  LEA R22, P6, R4.reuse, R2, 0x1 ;  /* 0x0000000204167211 */ /* 0x040fe400078c08ff */
[C---:B------:R-:W-:Y:S02]  /*318b0*/  IADD3 R0, R4.reuse, c[0x0][0x198], RZ ;  /* 0x0000660004007a10 */ /* 0x040fe40007ffe0ff */
[----:B------:R-:W-:Y:S02]  /*318c0*/  LEA.HI.X.SX32 R23, R4, R3, 0x1, P6 ;  /* 0x0000000304177211 */ /* 0x000fe400030f0eff */
[----:B------:R-:W-:Y:S01]  /*318d0*/  IADD3 R4, R0, c[0x0][0x198], RZ ;  /* 0x0000660000047a10 */ /* 0x000fe20007ffe0ff */
[----:B---3--:R0:W-:Y:S01]  /*318e0*/  @P3 STG.E.U16 [R20.64], R24 ;  /* 0x0000001814003986 */ /* 0x0081e2000c101504 */
[----:B------:R-:W-:-:S03]  /*318f0*/  PRMT R12, R24, 0x7632, R12 ;  /* 0x00007632180c7816 */ /* 0x000fc6000000000c */
[----:B0-----:R-:W3:Y:S01]  /*31900*/  LDL.LU R24, [R1+0x34] ;  /* 0x0000340001187983 */ /* 0x001ee20000300800 */
[----:B------:R-:W-:-:S03]  /*31910*/  LEA R20, P6, R0, R2, 0x1 ;  /* 0x0000000200147211 */ /* 0x000fc600078c08ff */
[----:B------:R0:W-:Y:S01]  /*31920*/  @P2 STG.E.U16 [R22.64], R12 ;  /* 0x0000000c16002986 */ /* 0x0001e2000c101504 */
[-C--:B------:R-:W-:Y:S02]  /*31930*/  LEA.HI.X.SX32 R21, R0, R3.reuse, 0x1, P6 ;  /* 0x0000000300157211 */ /* 0x080fe400030f0eff */
[C---:B------:R-:W-:Y:S02]  /*31940*/  IADD3 R0, R4.reuse, c[0x0][0x198], RZ ;  /* 0x0000660004007a10 */ /* 0x040fe40007ffe0ff */
[C---:B0-----:R-:W-:Y:S01]  /*31950*/  LEA R22, P6, R4.reuse, R2, 0x1 ;  /* 0x0000000204167211 */ /* 0x041fe200078c08ff */
[----:B----4-:R0:W-:Y:S03]  /*31960*/  @P1 STG.E.U16 [R20.64], R29 ;  /* 0x0000001d14001986 */ /* 0x0101e6000c101504 */
[----:B------:R-:W-:Y:S02]  /*31970*/  LEA.HI.X.SX32 R23, R4, R3, 0x1, P6 ;  /* 0x0000000304177211 */ /* 0x000fe400030f0eff */
[----:B------:R-:W-:-:S02]  /*31980*/  PRMT R4, R29, 0x7632, R4 ;  /* 0x000076321d047816 */ /* 0x000fc40000000004 */
[----:B0-----:R-:W4:Y:S01]  /*31990*/  LDL.LU R29, [R1+0x14] ;  /* 0x00001400011d7983 */ /* 0x001f220000300800 */
        /* <DEDUP_REMOVED lines=23> */
[----:B0-----:R-:W-:-:S04]  /*31b10*/  LEA R20, P6, R0, R2, 0x1 ;  /* 0x0000000200147211 */ /* 0x001fc800078c08ff */
[-C--:B------:R-:W-:Y:S02]  /*31b20*/  LEA.HI.X.SX32 R21, R0, R3.reuse, 0x1, P6 ;  /* 0x0000000300157211 */ /* 0x080fe400030f0eff */
[C---:B-1----:R-:W-:Y:S02]  /*31b30*/  LEA R22, P6, R4.reuse, R2, 0x1 ;  /* 0x0000000204167211 */ /* 0x042fe400078c08ff */
[C---:B------:R-:W-:Y:S02]  /*31b40*/  IADD3 R0, R4.reuse, c[0x0][0x198], RZ ;  /* 0x0000660004007a10 */ /* 0x040fe40007ffe0ff */
[----:B------:R-:W-:Y:S01]  /*31b50*/  LEA.HI.X.SX32 R23, R4, R3, 0x1, P6 ;  /* 0x0000000304177211 */ /* 0x000fe200030f0eff */
[----:B---3--:R0:W-:Y:S01]  /*31b60*/  @P2 STG.E.U16 [R20.64], R24 ;  /* 0x0000001814002986 */ /* 0x0081e2000c101504 */
[----:B------:R-:W-:-:S03]  /*31b70*/  PRMT R4, R24, 0x7632, R4 ;  /* 0x0000763218047816 */ /* 0x000fc60000000004 */
[----:B0-----:R-:W2:Y:S01]  /*31b80*/  LDL.LU R24, [R1+0x48] ;  /* 0x0000480001187983 */ /* 0x001ea20000300800 */
[----:B------:R-:W-:-:S04]  /*31b90*/  LEA R20, P6, R0, R2, 0x1 ;  /* 0x0000000200147211 */ /* 0x000fc800078c08ff */
[----:B------:R-:W-:Y:S01]  /*31ba0*/  LEA.HI.X.SX32 R21, R0, R3, 0x1, P6 ;  /* 0x0000000300157211 */ /* 0x000fe200030f0eff */
[----:B------:R-:W-:Y:S04]  /*31bb0*/  @P1 STG.E.U16 [R22.64], R4 ;  /* 0x0000000416001986 */ /* 0x000fe8000c101504 */
[----:B----4-:R0:W-:Y:S01]  /*31bc0*/  @P5 STG.E.U16 [R20.64], R29 ;  /* 0x0000001d14005986 */ /* 0x0101e2000c101504 */
[----:B------:R-:W-:-:S03]  /*31bd0*/  PRMT R12, R29, 0x7632, R12 ;  /* 0x000076321d0c7816 */ /* 0x000fc6000000000c */
[----:B0-----:R-:W3:Y:S01]  /*31be0*/  LDL.LU R29, [R1+0x58] ;  /* 0x00005800011d7983 */ /* 0x001ee20000300800 */
[----:B------:R-:W-:-:S04]  /*31bf0*/  IADD3 R8, R28, 0x1b5, RZ ;  /* 0x000001b51c087810 */ /* 0x000fc80007ffe0ff */
[----:B------:R-:W-:Y:S02]  /*31c00*/  ISETP.LT.AND P4, PT, R8, c[0x0][0x17c], !P0 ;  /* 0x00005f0008007a0c */ /* 0x000fe40004781270 */
[----:B------:R-:W-:-:S04]  /*31c10*/  IADD3 R8, R28, 0x1b6, RZ ;  /* 0x000001b61c087810 */ /* 0x000fc80007ffe0ff */
[----:B------:R-:W-:Y:S02]  /*31c20*/  ISETP.LT.AND P3, PT, R8, c[0x0][0x17c], !P0 ;  /* 0x00005f0008007a0c */ /* 0x000fe40004761270 */
[----:B------:R-:W-:Y:S02]  /*31c30*/  IADD3 R8, R28, 0x1b7, RZ ;  /* 0x000001b71c087810 */ /* 0x000fe40007ffe0ff */
[----:B------:R-:W-:Y:S02]  /*31c40*/  IADD3 R4, R0, c[0x0][0x198], RZ ;  /* 0x0000660000047a10 */ /* 0x000fe40007ffe0ff */
[----:B------:R-:W-:Y:S02]  /*31c50*/  ISETP.LT.AND P2, PT, R8, c[0x0][0x17c], !P0 ;  /* 0x00005f0008007a0c */ /* 0x000fe40004741270 */
[----:B------:R-:W-:Y:S02]  /*31c60*/  IADD3 R8, R28, 0x1b8, RZ ;  /* 0x000001b81c087810 */ /* 0x000fe40007ffe0ff */
[----:B------:R-:W-:-:S02]  /*31c70*/  LEA R22, P6, R4, R2, 0x1 ;  /* 0x0000000204167211 */ /* 0x000fc400078c08ff */
[----:B------:R-:W-:Y:S02]  /*31c80*/  IADD3 R0, R4, c[0x0][0x198], RZ ;  /* 0x0000660004007a10 */ /* 0x000fe40007ffe0ff */
[----:B------:R-:W-:Y:S02]  /*31c90*/  ISETP.LT.AND P1, PT, R8, c[0x0][0x17c], !P0 ;  /* 0x00005f0008007a0c */ /* 0x000fe40004721270 */
[----:B------:R-:W-:Y:S02]  /*31ca0*/  IADD3 R8, R28, 0x1b9, RZ ;  /* 0x000001b91c087810 */ /* 0x000fe40007ffe0ff */
[----:B------:R-:W-:Y:S02]  /*31cb0*/  LEA.HI.X.SX32 R23, R4, R3, 0x1, P6 ;  /* 0x0000000304177211 */ /* 0x000fe400030f0eff */
[----:B------:R-:W-:Y:S02]  /*31cc0*/  LEA R20, P6, R0, R2, 0x1 ;  /* 0x0000000200147211 */ /* 0x000fe400078c08ff */
[----:B------:R-:W-:-:S02]  /*31cd0*/  ISETP.LT.AND P5, PT, R8, c[0x0][0x17c], !P0 ;  /* 0x00005f0008007a0c */ /* 0x000fc400047a1270 */
[----:B------:R-:W-:Y:S02]  /*31ce0*/  IADD3 R4, R0, c[0x0][0x198], RZ ;  /* 0x0000660000047a10 */ /* 0x000fe40007ffe0ff */
[----:B------:R-:W-:Y:S01]  /*31cf0*/  IADD3 R8, R28, 0x1ba, RZ ;  /* 0x000001ba1c087810 */ /* 0x000fe20007ffe0ff */
[----:B------:R0:W-:Y:S01]  /*31d00*/  @P4 STG.E.U16 [R22.64], R12 ;  /* 0x0000000c16004986 */ /* 0x0001e2000c101504 */
[----:B------:R-:W-:Y:S02]  /*31d10*/  LEA.HI.X.SX32 R21, R0, R3, 0x1, P6 ;  /* 0x0000000300157211 */ /* 0x000fe400030f0eff */
[----:B------:R-:W-:Y:S02]  /*31d20*/  ISETP.LT.AND P4, PT, R8, c[0x0][0x17c], !P0 ;  /* 0x00005f0008007a0c */ /* 0x000fe40004781270 */
[----:B------:R-:W-:Y:S01]  /*31d30*/  IADD3 R0, R4, c[0x0][0x198], RZ ;  /* 0x0000660004007a10 */ /* 0x000fe20007ffe0ff */
[----:B------:R1:W-:Y:S01]  /*31d40*/  @P3 STG.E.U16 [R20.64], R25 ;  /* 0x0000001914003986 */ /* 0x0003e2000c101504 */
[----:B------:R-:W-:-:S02]  /*31d50*/  IADD3 R8, R28, 0x1bb, RZ ;  /* 0x000001bb1c087810 */ /* 0x000fc40007ffe0ff */
[-C--:B0-----:R-:W-:Y:S02]  /*31d60*/  LEA R22, P6, R4, R2.reuse, 0x1 ;  /* 0x0000000204167211 */ /* 0x081fe400078c08ff */
[----:B------:R-:W-:Y:S02]  /*31d70*/  ISETP.LT.AND P3, PT, R8, c[0x0][0x17c], !P0 ;  /* 0x00005f0008007a0c */ /* 0x000fe40004761270 */
[----:B------:R-:W-:Y:S02]  /*31d80*/  LEA.HI.X.SX32 R23, R4, R3, 0x1, P6 ;  /* 0x0000000304177211 */ /* 0x000fe400030f0eff */
[----:B-1----:R-:W-:Y:S02]  /*31d90*/  PRMT R25, R25, 0x7632, R25 ;  /* 0x0000763219197816 */ /* 0x002fe40000000019 */
[C---:B------:R-:W-:Y:S02]  /*31da0*/  LEA R20, P6, R0.reuse, R2, 0x1 ;  /* 0x0000000200147211 */ /* 0x040fe400078c08ff */
[----:B------:R-:W-:-:S02]  /*31db0*/  IADD3 R4, R0, c[0x0][0x198], RZ ;  /* 0x0000660000047a10 */ /* 0x000fc40007ffe0ff */
[----:B------:R-:W-:Y:S01]  /*31dc0*/  IADD3 R8, R28, 0x1bc, RZ ;  /* 0x000001bc1c087810 */ /* 0x000fe20007ffe0ff */
[----:B------:R0:W-:Y:S01]  /*31dd0*/  @P2 STG.E.U16 [R22.64], R25 ;  /* 0x0000001916002986 */ /* 0x0001e2000c101504 */
[----:B------:R-:W-:Y:S02]  /*31de0*/  LEA.HI.X.SX32 R21, R0, R3, 0x1, P6 ;  /* 0x0000000300157211 */ /* 0x000fe400030f0eff */
[----:B------:R-:W-:Y:S02]  /*31df0*/  ISETP.LT.AND P2, PT, R8, c[0x0][0x17c], !P0 ;  /* 0x00005f0008007a0c */ /* 0x000fe40004741270 */
[----:B------:R-:W-:Y:S02]  /*31e00*/  IADD3 R0, R4, c[0x0][0x198], RZ ;  /* 0x0000660004007a10 */ /* 0x000fe40007ffe0ff */
[----:B------:R-:W-:Y:S02]  /*31e10*/  IADD3 R8, R28, 0x1bd, RZ ;  /* 0x000001bd1c087810 */ /* 0x000fe40007ffe0ff */
[----:B0-----:R-:W-:Y:S01]  /*31e20*/  LEA R22, P6, R4, R2, 0x1 ;  /* 0x0000000204167211 */ /* 0x001fe200078c08ff */
[----:B------:R0:W-:Y:S01]  /*31e30*/  @P1 STG.E.U16 [R20.64], R5 ;  /* 0x0000000514001986 */ /* 0x0001e2000c101504 */
[----:B------:R-:W-:-:S02]  /*31e40*/  ISETP.LT.AND P1, PT, R8, c[0x0][0x17c], !P0 ;  /* 0x00005f0008007a0c */ /* 0x000fc40004721270 */
[-C--:B------:R-:W-:Y:S01]  /*31e50*/  LEA.HI.X.SX32 R23, R4, R3.reuse, 0x1, P6 ;  /* 0x0000000304177211 */ /* 0x080fe200030f0eff */
[----:B------:R-:W4:Y:S01]  /*31e60*/  LDL.LU R25, [R1+0x28] ;  /* 0x0000280001197983 */ /* 0x000f220000300800 */
[CC--:B------:R-:W-:Y:S02]  /*31e70*/  LEA R4, P6, R0.reuse, R2.reuse, 0x1 ;  /* 0x0000000200047211 */ /* 0x0c0fe400078c08ff */
[C---:B------:R-:W-:Y:S02]  /*31e80*/  IADD3 R8, R0.reuse, c[0x0][0x198], RZ ;  /* 0x0000660000087a10 */ /* 0x040fe40007ffe0ff */
[----:B------:R-:W-:Y:S02]  /*31e90*/  PRMT R12, R5, 0x7632, R12 ;  /* 0x00007632050c7816 */ /* 0x000fe4000000000c */
[----:B0-----:R-:W-:Y:S02]  /*31ea0*/  LEA.HI.X.SX32 R5, R0, R3, 0x1, P6 ;  /* 0x0000000300057211 */ /* 0x001fe400030f0eff */
[C---:B------:R-:W-:Y:S01]  /*31eb0*/  LEA R20, P6, R8.reuse, R2, 0x1 ;  /* 0x0000000208147211 */ /* 0x040fe200078c08ff */
[----:B------:R-:W-:Y:S01]  /*31ec0*/  @P5 STG.E.U16 [R22.64], R12 ;  /* 0x0000000c16005986 */ /* 0x000fe2000c101504 */
[----:B------:R-:W-:-:S02]  /*31ed0*/  IADD3 R0, R8, c[0x0][0x198], RZ ;  /* 0x0000660008007a10 */ /* 0x000fc40007ffe0ff */
[----:B------:R-:W-:Y:S01]  /*31ee0*/  LEA.HI.X.SX32 R21, R8, R3, 0x1, P6 ;  /* 0x0000000308157211 */ /* 0x000fe200030f0eff */
[----:B------:R0:W-:Y:S01]  /*31ef0*/  @P4 STG.E.U16 [R4.64], R9 ;  /* 0x0000000904004986 */ /* 0x0001e2000c101504 */
[C---:B------:R-:W-:Y:S02]  /*31f00*/  IADD3 R8, R28.reuse, 0x1c0, RZ ;  /* 0x000001c01c087810 */ /* 0x040fe40007ffe0ff */
[C---:B------:R-:W-:Y:S02]  /*31f10*/  IADD3 R16, R28.reuse, 0x1be, RZ ;  /* 0x000001be1c107810 */ /* 0x040fe40007ffe0ff */
[----:B0-----:R-:W-:Y:S02]  /*31f20*/  IADD3 R4, R28, 0x1bf, RZ ;  /* 0x000001bf1c047810 */ /* 0x001fe40007ffe0ff */
[----:B------:R-:W-:Y:S02]  /*31f30*/  PRMT R9, R9, 0x7632, R9 ;  /* 0x0000763209097816 */ /* 0x000fe40000000009 */
[----:B------:R-:W-:-:S02]  /*31f40*/  ISETP.LT.AND P4, PT, R4, c[0x0][0x17c], !P0 ;  /* 0x00005f0004007a0c */ /* 0x000fc40004781270 */
[----:B------:R-:W-:Y:S01]  /*31f50*/  LEA R4, P6, R0, R2, 0x1 ;  /* 0x0000000200047211 */ /* 0x000fe200078c08ff */
[----:B------:R0:W-:Y:S01]  /*31f60*/  @P3 STG.E.U16 [R20.64], R9 ;  /* 0x0000000914003986 */ /* 0x0001e2000c101504 */
[----:B------:R-:W-:Y:S02]  /*31f70*/  ISETP.LT.AND P3, PT, R8, c[0x0][0x17c], !P0 ;  /* 0x00005f0008007a0c */ /* 0x000fe40004761270 */
[----:B------:R-:W-:Y:S02]  /*31f80*/  LEA.HI.X.SX32 R5, R0, R3, 0x1, P6 ;  /* 0x0000000300057211 */ /* 0x000fe400030f0eff */
[----:B------:R-:W-:Y:S02]  /*31f90*/  ISETP.LT.AND P5, PT, R16, c[0x0][0x17c], !P0 ;  /* 0x00005f0010007a0c */ /* 0x000fe400047a1270 */
[----:B0-----:R-:W-:-:S04]  /*31fa0*/  IADD3 R9, R0, c[0x0][0x198], RZ ;  /* 0x0000660000097a10 */ /* 0x001fc80007ffe0ff */
[C---:B------:R-:W-:Y:S02]  /*31fb0*/  LEA R8, P6, R9.reuse, R2, 0x1 ;  /* 0x0000000209087211 */ /* 0x040fe400078c08ff */
[C---:B------:R-:W-:Y:S01]  /*31fc0*/  IADD3 R0, R9.reuse, c[0x0][0x198], RZ ;  /* 0x0000660009007a10 */ /* 0x040fe20007ffe0ff */
[----:B------:R0:W-:Y:S01]  /*31fd0*/  @P2 STG.E.U16 [R4.64], R13 ;  /* 0x0000000d04002986 */ /* 0x0001e2000c101504 */
[----:B------:R-:W-:Y:S02]  /*31fe0*/  LEA.HI.X.SX32 R9, R9, R3, 0x1, P6 ;  /* 0x0000000309097211 */ /* 0x000fe400030f0eff */
[----:B------:R-:W-:-:S04]  /*31ff0*/  IADD3 R12, R28, 0x1c1, RZ ;  /* 0x000001c11c0c7810 */ /* 0x000fc80007ffe0ff */
[----:B------:R-:W-:Y:S02]  /*32000*/  ISETP.LT.AND P2, PT, R12, c[0x0][0x17c], !P0 ;  /* 0x00005f000c007a0c */ /* 0x000fe40004741270 */
[C---:B0-----:R-:W-:Y:S02]  /*32010*/  LEA R4, P6, R0.reuse, R2, 0x1 ;  /* 0x0000000200047211 */ /* 0x041fe400078c08ff */
[----:B------:R-:W-:Y:S02]  /*32020*/  PRMT R13, R13, 0x7632, R13 ;  /* 0x000076320d0d7816 */ /* 0x000fe4000000000d */
[C---:B------:R-:W-:Y:S02]  /*32030*/  LEA.HI.X.SX32 R5, R0.reuse, R3, 0x1, P6 ;  /* 0x0000000300057211 */ /* 0x040fe400030f0eff */
[----:B------:R-:W-:Y:S01]  /*32040*/  IADD3 R12, R0, c[0x0][0x198], RZ ;  /* 0x00006600000c7a10 */ /* 0x000fe20007ffe0ff */
[----:B------:R0:W-:Y:S04]  /*32050*/  @P1 STG.E.U16 [R8.64], R13 ;  /* 0x0000000d08001986 */ /* 0x0001e8000c101504 */
[----:B------:R1:W-:Y:S01]  /*32060*/  @P5 STG.E.U16 [R4.64], R17 ;  /* 0x0000001104005986 */ /* 0x0003e2000c101504 */
[----:B------:R-:W-:-:S02]  /*32070*/  IADD3 R0, R12, c[0x0][0x198], RZ ;  /* 0x000066000c007a10 */ /* 0x000fc40007ffe0ff */
[-C--:B0-----:R-:W-:Y:S02]  /*32080*/  LEA R8, P6, R12, R2.reuse, 0x1 ;  /* 0x000000020c087211 */ /* 0x081fe400078c08ff */
[----:B-1----:R-:W-:Y:S02]  /*32090*/  IADD3 R4, R28, 0x1c3, RZ ;  /* 0x000001c31c047810 */ /* 0x002fe40007ffe0ff */
[----:B------:R-:W-:Y:S02]  /*320a0*/  LEA.HI.X.SX32 R9, R12, R3, 0x1, P6 ;  /* 0x000000030c097211 */ /* 0x000fe400030f0eff */
[----:B------:R-:W-:Y:S02]  /*320b0*/  PRMT R17, R17, 0x7632, R17 ;  /* 0x0000763211117816 */ /* 0x000fe40000000011 */
[----:B------:R-:W-:Y:S02]  /*320c0*/  ISETP.LT.AND P5, PT, R4, c[0x0][0x17c], !P0 ;  /* 0x00005f0004007a0c */ /* 0x000fe400047a1270 */
[----:B------:R-:W-:Y:S01]  /*320d0*/  LEA R4, P6, R0, R2, 0x1 ;  /* 0x0000000200047211 */ /* 0x000fe200078c08ff */
[----:B------:R0:W-:Y:S01]  /*320e0*/  @P4 STG.E.U16 [R8.64], R17 ;  /* 0x0000001108004986 */ /* 0x0001e2000c101504 */
[----:B------:R-:W-:-:S02]  /*320f0*/  IADD3 R16, R28, 0x1c2, RZ ;  /* 0x000001c21c107810 */ /* 0x000fc40007ffe0ff */
[----:B------:R-:W-:Y:S02]  /*32100*/  LEA.HI.X.SX32 R5, R0, R3, 0x1, P6 ;  /* 0x0000000300057211 */ /* 0x000fe400030f0eff */
[----:B------:R-:W-:Y:S02]  /*32110*/  ISETP.LT.AND P1, PT, R16, c[0x0][0x17c], !P0 ;  /* 0x00005f0010007a0c */ /* 0x000fe40004721270 */
[----:B0-----:R-:W-:-:S04]  /*32120*/  IADD3 R9, R0, c[0x0][0x198], RZ ;  /* 0x0000660000097a10 */ /* 0x001fc80007ffe0ff */
[C---:B------:R-:W-:Y:S02]  /*32130*/  LEA R8, P6, R9.reuse, R2, 0x1 ;  /* 0x0000000209087211 */ /* 0x040fe400078c08ff */
[C---:B------:R-:W-:Y:S02]  /*32140*/  IADD3 R0, R9.reuse, c[0x0][0x198], RZ ;  /* 0x0000660009007a10 */ /* 0x040fe40007ffe0ff */
[----:B------:R-:W-:Y:S01]  /*32150*/  LEA.HI.X.SX32 R9, R9, R3, 0x1, P6 ;  /* 0x0000000309097211 */ /* 0x000fe200030f0eff */
[----:B--2---:R0:W-:Y:S01]  /*32160*/  @P3 STG.E.U16 [R4.64], R24 ;  /* 0x0000001804003986 */ /* 0x0041e2000c101504 */
[----:B------:R-:W-:-:S03]  /*32170*/  PRMT R13, R24, 0x7632, R13 ;  /* 0x00007632180d7816 */ /* 0x000fc6000000000d */
[----:B0-----:R-:W2:Y:S01]  /*32180*/  LDL.LU R24, [R1+0x78] ;  /* 0x0000780001187983 */ /* 0x001ea20000300800 */
[----:B------:R-:W-:-:S04]  /*32190*/  LEA R4, P6, R0, R2, 0x1 ;  /* 0x0000000200047211 */ /* 0x000fc800078c08ff */
[----:B------:R-:W-:Y:S01]  /*321a0*/  LEA.HI.X.SX32 R5, R0, R3, 0x1, P6 ;  /* 0x0000000300057211 */ /* 0x000fe200030f0eff */
[----:B------:R-:W-:Y:S04]  /*321b0*/  @P2 STG.E.U16 [R8.64], R13 ;  /* 0x0000000d08002986 */ /* 0x000fe8000c101504 */
[----:B---3--:R0:W-:Y:S02]  /*321c0*/  @P1 STG.E.U16 [R4.64], R29 ;  /* 0x0000001d04001986 */ /* 0x0081e4000c101504 */
[----:B0-----:R-:W-:Y:S02]  /*321d0*/  PRMT R5, R29, 0x7632, R5 ;  /* 0x000076321d057816 */ /* 0x001fe40000000005 */
[----:B------:R-:W3:Y:S01]  /*321e0*/  LDL.LU R29, [R1+0xa8] ;  /* 0x0000a800011d7983 */ /* 0x000ee20000300800 */
[----:B------:R-:W-:-:S04]  /*321f0*/  IADD3 R12, R28, 0x1c4, RZ ;  /* 0x000001c41c0c7810 */ /* 0x000fc80007ffe0ff */
[----:B------:R-:W-:Y:S02]  /*32200*/  ISETP.LT.AND P4, PT, R12, c[0x0][0x17c], !P0 ;  /* 0x00005f000c007a0c */ /* 0x000fe40004781270 */
[----:B------:R-:W-:-:S04]  /*32210*/  IADD3 R12, R28, 0x1c5, RZ ;  /* 0x000001c51c0c7810 */ /* 0x000fc80007ffe0ff */
[----:B------:R-:W-:Y:S02]  /*32220*/  ISETP.LT.AND P3, PT, R12, c[0x0][0x17c], !P0 ;  /* 0x00005f000c007a0c */ /* 0x000fe40004761270 */
[----:B------:R-:W-:Y:S02]  /*32230*/  IADD3 R12, R0, c[0x0][0x198], RZ ;  /* 0x00006600000c7a10 */ /* 0x000fe40007ffe0ff */
[----:B------:R-:W-:Y:S02]  /*32240*/  IADD3 R4, R28, 0x1c7, RZ ;  /* 0x000001c71c047810 */ /* 0x000fe40007ffe0ff */
[C---:B------:R-:W-:Y:S02]  /*32250*/  LEA R8, P6, R12.reuse, R2, 0x1 ;  /* 0x000000020c087211 */ /* 0x040fe400078c08ff */
[C---:B------:R-:W-:Y:S02]  /*32260*/  IADD3 R0, R12.reuse, c[0x0][0x198], RZ ;  /* 0x000066000c007a10 */ /* 0x040fe40007ffe0ff */
[----:B------:R-:W-:-:S02]  /*32270*/  LEA.HI.X.SX32 R9, R12, R3, 0x1, P6 ;  /* 0x000000030c097211 */ /* 0x000fc400030f0eff */
[----:B------:R-:W-:Y:S02]  /*32280*/  ISETP.LT.AND P1, PT, R4, c[0x0][0x17c], !P0 ;  /* 0x00005f0004007a0c */ /* 0x000fe40004721270 */
[----:B------:R-:W-:Y:S01]  /*32290*/  LEA R4, P6, R0, R2, 0x1 ;  /* 0x0000000200047211 */ /* 0x000fe200078c08ff */
[----:B------:R0:W-:Y:S01]  /*322a0*/  @P5 STG.E.U16 [R8.64], R5 ;  /* 0x0000000508005986 */ /* 0x0001e2000c101504 */
[C---:B------:R-:W-:Y:S02]  /*322b0*/  IADD3 R16, R28.reuse, 0x1c6, RZ ;  /* 0x000001c61c107810 */ /* 0x040fe40007ffe0ff */
[----:B------:R-:W-:Y:S02]  /*322c0*/  IADD3 R12, R28, 0x1c8, RZ ;  /* 0x000001c81c0c7810 */ /* 0x000fe40007ffe0ff */
[----:B------:R-:W-:Y:S02]  /*322d0*/  ISETP.LT.AND P2, PT, R16, c[0x0][0x17c], !P0 ;  /* 0x00005f0010007a0c */ /* 0x000fe40004741270 */
[----:B0-----:R-:W-:-:S02]  /*322e0*/  LEA.HI.X.SX32 R5, R0, R3, 0x1, P6 ;  /* 0x0000000300057211 */ /* 0x001fc400030f0eff */
[----:B------:R-:W-:-:S04]  /*322f0*/  IADD3 R9, R0, c[0x0][0x198], RZ ;  /* 0x0000660000097a10 */ /* 0x000fc80007ffe0ff */
[C---:B------:R-:W-:Y:S02]  /*32300*/  LEA R8, P6, R9.reuse, R2, 0x1 ;  /* 0x0000000209087211 */ /* 0x040fe400078c08ff */
[C---:B------:R-:W-:Y:S02]  /*32310*/  IADD3 R0, R9.reuse, c[0x0][0x198], RZ ;  /* 0x0000660009007a10 */ /* 0x040fe40007ffe0ff */
[----:B------:R-:W-:Y:S02]  /*32320*/  ISETP.LT.AND P5, PT, R12, c[0x0][0x17c], !P0 ;  /* 0x00005f000c007a0c */ /* 0x000fe400047a1270 */
[----:B------:R-:W-:Y:S02]  /*32330*/  LEA.HI.X.SX32 R9, R9, R3, 0x1, P6 ;  /* 0x0000000309097211 */ /* 0x000fe400030f0eff */
[----:B------:R-:W-:Y:S01]  /*32340*/  IADD3 R12, R28, 0x1c9, RZ ;  /* 0x000001c91c0c7810 */ /* 0x000fe20007ffe0ff */
[----:B----4-:R0:W-:Y:S01]  /*32350*/  @P4 STG.E.U16 [R4.64], R25 ;  /* 0x0000001904004986 */ /* 0x0101e2000c101504 */
[----:B------:R-:W-:-:S02]  /*32360*/  PRMT R13, R25, 0x7632, R13 ;  /* 0x00007632190d7816 */ /* 0x000fc4000000000d */
[----:B------:R-:W-:Y:S01]  /*32370*/  ISETP.LT.AND P4, PT, R12, c[0x0][0x17c], !P0 ;  /* 0x00005f000c007a0c */ /* 0x000fe20004781270 */
[----:B0-----:R-:W4:Y:S01]  /*32380*/  LDL.LU R25, [R1+0x98] ;  /* 0x0000980001197983 */ /* 0x001f220000300800 */
[CC--:B------:R-:W-:Y:S02]  /*32390*/  LEA R4, P6, R0.reuse, R2.reuse, 0x1 ;  /* 0x0000000200047211 */ /* 0x0c0fe400078c08ff */
[C---:B------:R-:W-:Y:S02]  /*323a0*/  IADD3 R12, R0.reuse, c[0x0][0x198], RZ ;  /* 0x00006600000c7a10 */ /* 0x040fe40007ffe0ff */
[----:B------:R-:W-:Y:S01]  /*323b0*/  LEA.HI.X.SX32 R5, R0, R3, 0x1, P6 ;  /* 0x0000000300057211 */ /* 0x000fe200030f0eff */
[----:B------:R0:W-:Y:S01]  /*323c0*/  @P3 STG.E.U16 [R8.64], R13 ;  /* 0x0000000d08003986 */ /* 0x0001e2000c101504 */
[C---:B------:R-:W-:Y:S02]  /*323d0*/  IADD3 R0, R12.reuse, c[0x0][0x198], RZ ;  /* 0x000066000c007a10 */ /* 0x040fe40007ffe0ff */
[----:B0-----:R-:W-:-:S04]  /*323e0*/  LEA R8, P6, R12, R2, 0x1 ;  /* 0x000000020c087211 */ /* 0x001fc800078c08ff */
[-C--:B------:R-:W-:Y:S01]  /*323f0*/  LEA.HI.X.SX32 R9, R12, R3.reuse, 0x1, P6 ;  /* 0x000000030c097211 */ /* 0x080fe200030f0eff */
[----:B--2---:R0:W-:Y:S02]  /*32400*/  @P2 STG.E.U16 [R4.64], R24 ;  /* 0x0000001804002986 */ /* 0x0041e4000c101504 */
[----:B0-----:R-:W-:Y:S02]  /*32410*/  IADD3 R4, R28, 0x1cb, RZ ;  /* 0x000001cb1c047810 */ /* 0x001fe40007ffe0ff */
[----:B------:R-:W-:Y:S02]  /*32420*/  PRMT R5, R24, 0x7632, R5 ;  /* 0x0000763218057816 */ /* 0x000fe40000000005 */
[----:B------:R-:W2:Y:S01]  /*32430*/  LDL.LU R24, [R1+0x88] ;  /* 0x0000880001187983 */ /* 0x000ea20000300800 */
[----:B------:R-:W-:Y:S02]  /*32440*/  ISETP.LT.AND P2, PT, R4, c[0x0][0x17c], !P0 ;  /* 0x00005f0004007a0c */ /* 0x000fe40004741270 */
[C---:B------:R-:W-:Y:S01]  /*32450*/  LEA R4, P6, R0.reuse, R2, 0x1 ;  /* 0x0000000200047211 */ /* 0x040fe200078c08ff */
[----:B------:R0:W-:Y:S03]  /*32460*/  @P1 STG.E.U16 [R8.64], R5 ;  /* 0x0000000508001986 */ /* 0x0001e6000c101504 */
[----:B0-----:R-:W-:-:S02]  /*32470*/  LEA.HI.X.SX32 R5, R0, R3, 0x1, P6 ;  /* 0x0000000300057211 */ /* 0x001fc400030f0eff */
[----:B---3--:R-:W-:-:S03]  /*32480*/  PRMT R13, R29, 0x7632, R13 ;  /* 0x000076321d0d7816 */ /* 0x008fc6000000000d */
[----:B------:R0:W-:Y:S04]  /*32490*/  @P5 STG.E.U16 [R4.64], R29 ;  /* 0x0000001d04005986 */ /* 0x0001e8000c101504 */
[----:B0-----:R-:W3:Y:S01]  /*324a0*/  LDL.LU R29, [R1+0x8] ;  /* 0x00000800011d7983 */ /* 0x001ee20000300800 */
[----:B------:R-:W-:Y:S02]  /*324b0*/  IADD3 R9, R0, c[0x0][0x198], RZ ;  /* 0x0000660000097a10 */ /* 0x000fe40007ffe0ff */
[C---:B------:R-:W-:Y:S02]  /*324c0*/  IADD3 R16, R28.reuse, 0x1ca, RZ ;  /* 0x000001ca1c107810 */ /* 0x040fe40007ffe0ff */
[----:B------:R-:W-:Y:S02]  /*324d0*/  IADD3 R12, R28, 0x1cc, RZ ;  /* 0x000001cc1c0c7810 */ /* 0x000fe40007ffe0ff */
[----:B------:R-:W-:-:S02]  /*324e0*/  LEA R8, P6, R9, R2, 0x1 ;  /* 0x0000000209087211 */ /* 0x000fc400078c08ff */
[----:B------:R-:W-:Y:S02]  /*324f0*/  ISETP.LT.AND P3, PT, R16, c[0x0][0x17c], !P0 ;  /* 0x00005f0010007a0c */ /* 0x000fe40004761270 */
[C---:B------:R-:W-:Y:S02]  /*32500*/  IADD3 R0, R9.reuse, c[0x0][0x198], RZ ;  /* 0x0000660009007a10 */ /* 0x040fe40007ffe0ff */
[----:B------:R-:W-:Y:S02]  /*32510*/  ISETP.LT.AND P1, PT, R12, c[0x0][0x17c], !P0 ;  /* 0x00005f000c007a0c */ /* 0x000fe40004721270 */
[----:B------:R-:W-:Y:S02]  /*32520*/  LEA.HI.X.SX32 R9, R9, R3, 0x1, P6 ;  /* 0x0000000309097211 */ /* 0x000fe400030f0eff */
[----:B------:R-:W-:Y:S02]  /*32530*/  IADD3 R12, R28, 0x1cd, RZ ;  /* 0x000001cd1c0c7810 */ /* 0x000fe40007ffe0ff */
[----:B------:R-:W-:-:S02]  /*32540*/  LEA R4, P6, R0, R2, 0x1 ;  /* 0x0000000200047211 */ /* 0x000fc400078c08ff */
[----:B------:R-:W-:Y:S02]  /*32550*/  ISETP.LT.AND P5, PT, R12, c[0x0][0x17c], !P0 ;  /* 0x00005f000c007a0c */ /* 0x000fe400047a1270 */
[C---:B------:R-:W-:Y:S02]  /*32560*/  LEA.HI.X.SX32 R5, R0.reuse, R3, 0x1, P6 ;  /* 0x0000000300057211 */ /* 0x040fe400030f0eff */
[----:B------:R-:W-:Y:S01]  /*32570*/  IADD3 R12, R0, c[0x0][0x198], RZ ;  /* 0x00006600000c7a10 */ /* 0x000fe20007ffe0ff */
[----:B------:R0:W-:Y:S03]  /*32580*/  @P4 STG.E.U16 [R8.64], R13 ;  /* 0x0000000d08004986 */ /* 0x0001e6000c101504 */
[C---:B------:R-:W-:Y:S02]  /*32590*/  IADD3 R0, R12.reuse, c[0x0][0x198], RZ ;  /* 0x000066000c007a10 */ /* 0x040fe40007ffe0ff */
[----:B0-----:R-:W-:-:S04]  /*325a0*/  LEA R8, P6, R12, R2, 0x1 ;  /* 0x000000020c087211 */ /* 0x001fc800078c08ff */
[----:B------:R-:W-:Y:S02]  /*325b0*/  LEA.HI.X.SX32 R9, R12, R3, 0x1, P6 ;  /* 0x000000030c097211 */ /* 0x000fe400030f0eff */
[C---:B------:R-:W-:Y:S01]  /*325c0*/  IADD3 R16, R28.reuse, 0x1ce, RZ ;  /* 0x000001ce1c107810 */ /* 0x040fe20007ffe0ff */
[----:B----4-:R0:W-:Y:S02]  /*325d0*/  @P3 STG.E.U16 [R4.64], R25 ;  /* 0x0000001904003986 */ /* 0x0101e4000c101504 */
[----:B0-----:R-:W-:Y:S02]  /*325e0*/  IADD3 R4, R28, 0x1cf, RZ ;  /* 0x000001cf1c047810 */ /* 0x001fe40007ffe0ff */
[----:B------:R-:W-:Y:S02]  /*325f0*/  PRMT R5, R25, 0x7632, R5 ;  /* 0x0000763219057816 */ /* 0x000fe40000000005 */
[----:B------:R-:W-:Y:S01]  /*32600*/  ISETP.LT.AND P3, PT, R4, c[0x0][0x17c], !P0 ;  /* 0x00005f0004007a0c */ /* 0x000fe20004761270 */
[----:B------:R-:W4:Y:S01]  /*32610*/  LDL.LU R25, [R1+0x68] ;  /* 0x0000680001197983 */ /* 0x000f220000300800 */
[----:B------:R-:W-:-:S03]  /*32620*/  LEA R4, P6, R0, R2, 0x1 ;  /* 0x0000000200047211 */ /* 0x000fc600078c08ff */
[----:B------:R0:W-:Y:S01]  /*32630*/  @P2 STG.E.U16 [R8.64], R5 ;  /* 0x0000000508002986 */ /* 0x0001e2000c101504 */
[----:B------:R-:W-:Y:S02]  /*32640*/  ISETP.LT.AND P4, PT, R16, c[0x0][0x17c], !P0 ;  /* 0x00005f0010007a0c */ /* 0x000fe40004781270 */
[C---:B0-----:R-:W-:Y:S02]  /*32650*/  LEA.HI.X.SX32 R5, R0.reuse, R3, 0x1, P6 ;  /* 0x0000000300057211 */ /* 0x041fe400030f0eff */
[----:B------:R-:W-:-:S04]  /*32660*/  IADD3 R9, R0, c[0x0][0x198], RZ ;  /* 0x0000660000097a10 */ /* 0x000fc80007ffe0ff */
        /* <DEDUP_REMOVED lines=16> */
[----:B------:R-:W-:-:S04]  /*32770*/  IADD3 R12, R0, c[0x0][0x198], RZ ;  /* 0x00006600000c7a10 */ /* 0x000fc80007ffe0ff */
[-C--:B------:R-:W-:Y:S02]  /*32780*/  LEA R8, P6, R12, R2.reuse, 0x1 ;  /* 0x000000020c087211 */ /* 0x080fe400078c08ff */
[----:B------:R-:W-:Y:S02]  /*32790*/  IADD3 R4, R28, 0x1d3, RZ ;  /* 0x000001d31c047810 */ /* 0x000fe40007ffe0ff */
[C---:B------:R-:W-:Y:S02]  /*327a0*/  LEA.HI.X.SX32 R9, R12.reuse, R3, 0x1, P6 ;  /* 0x000000030c097211 */ /* 0x040fe400030f0eff */
[----:B------:R-:W-:Y:S02]  /*327b0*/  IADD3 R0, R12, c[0x0][0x198], RZ ;  /* 0x000066000c007a10 */ /* 0x000fe40007ffe0ff */
[----:B------:R-:W-:Y:S01]  /*327c0*/  ISETP.LT.AND P4, PT, R4, c[0x0][0x17c], !P0 ;  /* 0x00005f0004007a0c */ /* 0x000fe20004781270 */
[----:B------:R0:W-:Y:S01]  /*327d0*/  @P3 STG.E.U16 [R8.64], R5 ;  /* 0x0000000508003986 */ /* 0x0001e2000c101504 */
[----:B------:R-:W-:-:S02]  /*327e0*/  LEA R4, P6, R0, R2, 0x1 ;  /* 0x0000000200047211 */ /* 0x000fc400078c08ff */
[C---:B------:R-:W-:Y:S02]  /*327f0*/  IADD3 R16, R28.reuse, 0x1d2, RZ ;  /* 0x000001d21c107810 */ /* 0x040fe40007ffe0ff */
[----:B------:R-:W-:Y:S02]  /*32800*/  IADD3 R12, R28, 0x1d4, RZ ;  /* 0x000001d41c0c7810 */ /* 0x000fe40007ffe0ff */
[----:B------:R-:W-:Y:S02]  /*32810*/  ISETP.LT.AND P5, PT, R16, c[0x0][0x17c], !P0 ;  /* 0x00005f0010007a0c */ /* 0x000fe400047a1270 */
[C---:B0-----:R-:W-:Y:S02]  /*32820*/  IADD3 R9, R0.reuse, c[0x0][0x198], RZ ;  /* 0x0000660000097a10 */ /* 0x041fe40007ffe0ff */
[----:B------:R-:W-:Y:S02]  /*32830*/  LEA.HI.X.SX32 R5, R0, R3, 0x1, P6 ;  /* 0x0000000300057211 */ /* 0x000fe400030f0eff */
[----:B------:R-:W-:-:S02]  /*32840*/  LEA R8, P6, R9, R2, 0x1 ;  /* 0x0000000209087211 */ /* 0x000fc400078c08ff */
[C---:B------:R-:W-:Y:S02]  /*32850*/  IADD3 R0, R9.reuse, c[0x0][0x198], RZ ;  /* 0x0000660009007a10 */ /* 0x040fe40007ffe0ff */
[----:B------:R-:W-:Y:S02]  /*32860*/  ISETP.LT.AND P3, PT, R12, c[0x0][0x17c], !P0 ;  /* 0x00005f000c007a0c */ /* 0x000fe40004761270 */
[----:B------:R-:W-:Y:S02]  /*32870*/  LEA.HI.X.SX32 R9, R9, R3, 0x1, P6 ;  /* 0x0000000309097211 */ /* 0x000fe400030f0eff */
[----:B------:R-:W-:Y:S01]  /*32880*/  IADD3 R12, R28, 0x1d5, RZ ;  /* 0x000001d51c0c7810 */ /* 0x000fe20007ffe0ff */
[----:B----4-:R0:W-:Y:S01]  /*32890*/  @P2 STG.E.U16 [R4.64], R25 ;  /* 0x0000001904002986 */ /* 0x0101e2000c101504 */
[----:B------:R-:W-:Y:S02]  /*328a0*/  PRMT R13, R25, 0x7632, R13 ;  /* 0x00007632190d7816 */ /* 0x000fe4000000000d */
[----:B------:R-:W-:-:S02]  /*328b0*/  ISETP.LT.AND P2, PT, R12, c[0x0][0x17c], !P0 ;  /* 0x00005f000c007a0c */ /* 0x000fc40004741270 */
[C---:B------:R-:W-:Y:S02]  /*328c0*/  IADD3 R12, R0.reuse, c[0x0][0x198], RZ ;  /* 0x00006600000c7a10 */ /* 0x040fe40007ffe0ff */
[----:B0-----:R-:W-:-:S04]  /*328d0*/  LEA R4, P6, R0, R2, 0x1 ;  /* 0x0000000200047211 */ /* 0x001fc800078c08ff */
[----:B------:R-:W-:Y:S01]  /*328e0*/  LEA.HI.X.SX32 R5, R0, R3, 0x1, P6 ;  /* 0x0000000300057211 */ /* 0x000fe200030f0eff */
[----:B------:R0:W-:Y:S01]  /*328f0*/  @P1 STG.E.U16 [R8.64], R13 ;  /* 0x0000000d08001986 */ /* 0x0001e2000c101504 */
[C---:B------:R-:W-:Y:S02]  /*32900*/  IADD3 R0, R12.reuse, c[0x0][0x198], RZ ;  /* 0x000066000c007a10 */ /* 0x040fe40007ffe0ff */
[----:B0-----:R-:W-:-:S04]  /*32910*/  LEA R8, P6, R12, R2, 0x1 ;  /* 0x000000020c087211 */ /* 0x001fc800078c08ff */
[----:B------:R-:W-:Y:S01]  /*32920*/  LEA.HI.X.SX32 R9, R12, R3, 0x1, P6 ;  /* 0x000000030c097211 */ /* 0x000fe200030f0eff */
[----:B--2---:R0:W-:Y:S02]  /*32930*/  @P5 STG.E.U16 [R4.64], R24 ;  /* 0x0000001804005986 */ /* 0x0041e4000c101504 */
[----:B0-----:R-:W-:Y:S02]  /*32940*/  IADD3 R4, R28, 0x1d7, RZ ;  /* 0x000001d71c047810 */ /* 0x001fe40007ffe0ff */
[----:B------:R-:W-:Y:S02]  /*32950*/  PRMT R5, R24, 0x7632, R5 ;  /* 0x0000763218057816 */ /* 0x000fe40000000005 */
[----:B------:R-:W-:Y:S01]  /*32960*/  ISETP.LT.AND P5, PT, R4, c[0x0][0x17c], !P0 ;  /* 0x00005f0004007a0c */ /* 0x000fe200047a1270 */
[----:B------:R-:W2:Y:S01]  /*32970*/  LDL.LU R24, [R1+0x4c] ;  /* 0x00004c0001187983 */ /* 0x000ea20000300800 */
[----:B------:R-:W-:-:S03]  /*32980*/  LEA R4, P6, R0, R2, 0x1 ;  /* 0x0000000200047211 */ /* 0x000fc600078c08ff */
[----:B------:R0:W-:Y:S02]  /*32990*/  @P4 STG.E.U16 [R8.64], R5 ;  /* 0x0000000508004986 */ /* 0x0001e4000c101504 */
[----:B0-----:R-:W-:Y:S02]  /*329a0*/  LEA.HI.X.SX32 R5, R0, R3, 0x1, P6 ;  /* 0x0000000300057211 */ /* 0x001fe400030f0eff */
[----:B---3--:R-:W-:-:S03]  /*329b0*/  PRMT R13, R29, 0x7632, R13 ;  /* 0x000076321d0d7816 */ /* 0x008fc6000000000d */
[----:B------:R0:W-:Y:S04]  /*329c0*/  @P3 STG.E.U16 [R4.64], R29 ;  /* 0x0000001d04003986 */ /* 0x0001e8000c101504 */
[----:B0-----:R-:W3:Y:S01]  /*329d0*/  LDL.LU R29, [R1+0x5c] ;  /* 0x00005c00011d7983 */ /* 0x001ee20000300800 */
[----:B------:R-:W-:Y:S02]  /*329e0*/  IADD3 R9, R0, c[0x0][0x198], RZ ;  /* 0x0000660000097a10 */ /* 0x000fe40007ffe0ff */
[C---:B------:R-:W-:Y:S01]  /*329f0*/  IADD3 R16, R28.reuse, 0x1d6, RZ ;  /* 0x000001d61c107810 */ /* 0x040fe20007ffe0ff */
[----:B------:R-:W4:Y:S01]  /*32a00*/  LDL.LU R25, [R1+0x2c] ;  /* 0x00002c0001197983 */ /* 0x000f220000300800 */
[----:B------:R-:W-:Y:S02]  /*32a10*/  IADD3 R12, R28, 0x1d8, RZ ;  /* 0x000001d81c0c7810 */ /* 0x000fe40007ffe0ff */
[----:B------:R-:W-:-:S02]  /*32a20*/  LEA R8, P6, R9, R2, 0x1 ;  /* 0x0000000209087211 */ /* 0x000fc400078c08ff */
[----:B------:R-:W-:Y:S02]  /*32a30*/  ISETP.LT.AND P1, PT, R16, c[0x0][0x17c], !P0 ;  /* 0x00005f0010007a0c */ /* 0x000fe40004721270 */
[C---:B------:R-:W-:Y:S02]  /*32a40*/  IADD3 R0, R9.reuse, c[0x0][0x198], RZ ;  /* 0x0000660009007a10 */ /* 0x040fe40007ffe0ff */
[----:B------:R-:W-:Y:S02]  /*32a50*/  ISETP.LT.AND P4, PT, R12, c[0x0][0x17c], !P0 ;  /* 0x00005f000c007a0c */ /* 0x000fe40004781270 */
[----:B------:R-:W-:Y:S02]  /*32a60*/  IADD3 R12, R28, 0x1d9, RZ ;  /* 0x000001d91c0c7810 */ /* 0x000fe40007ffe0ff */
[----:B------:R-:W-:Y:S02]  /*32a70*/  LEA.HI.X.SX32 R9, R9, R3, 0x1, P6 ;  /* 0x0000000309097211 */ /* 0x000fe400030f0eff */
[----:B------:R-:W-:-:S02]  /*32a80*/  LEA R4, P6, R0, R2, 0x1 ;  /* 0x0000000200047211 */ /* 0x000fc400078c08ff */
[----:B------:R-:W-:Y:S02]  /*32a90*/  ISETP.LT.AND P3, PT, R12, c[0x0][0x17c], !P0 ;  /* 0x00005f000c007a0c */ /* 0x000fe40004761270 */
[C---:B------:R-:W-:Y:S02]  /*32aa0*/  IADD3 R12, R0.reuse, c[0x0][0x198], RZ ;  /* 0x00006600000c7a10 */ /* 0x040fe40007ffe0ff */
[----:B------:R-:W-:Y:S01]  /*32ab0*/  LEA.HI.X.SX32 R5, R0, R3, 0x1, P6 ;  /* 0x0000000300057211 */ /* 0x000fe200030f0eff */
[----:B------:R0:W-:Y:S01]  /*32ac0*/  @P2 STG.E.U16 [R8.64], R13 ;  /* 0x0000000d08002986 */ /* 0x0001e2000c101504 */
[----:B------:R-:W-:-:S03]  /*32ad0*/  IADD3 R0, R12, c[0x0][0x198], RZ ;  /* 0x000066000c007a10 */ /* 0x000fc60007ffe0ff */
[----:B------:R1:W-:Y:S01]  /*32ae0*/  @P1 STG.E.U16 [R4.64], R26 ;  /* 0x0000001a04001986 */ /* 0x0003e2000c101504 */
        /* <DEDUP_REMOVED lines=8> */
[----:B------:R-:W-:Y:S02]  /*32b70*/  IADD3 R16, R28, 0x1da, RZ ;  /* 0x000001da1c107810 */ /* 0x000fe40007ffe0ff */
[----:B------:R-:W-:Y:S02]  /*32b80*/  LEA.HI.X.SX32 R5, R0, R3, 0x1, P6 ;  /* 0x0000000300057211 */ /* 0x000fe400030f0eff */
[----:B------:R-:W-:Y:S02]  /*32b90*/  ISETP.LT.AND P5, PT, R12, c[0x0][0x17c], !P0 ;  /* 0x00005f000c007a0c */ /* 0x000fe400047a1270 */
[----:B0-----:R-:W-:Y:S02]  /*32ba0*/  IADD3 R9, R0, c[0x0][0x198], RZ ;  /* 0x0000660000097a10 */ /* 0x001fe40007ffe0ff */
[----:B------:R-:W-:Y:S02]  /*32bb0*/  IADD3 R12, R28, 0x1dd, RZ ;  /* 0x000001dd1c0c7810 */ /* 0x000fe40007ffe0ff */
[----:B------:R-:W-:-:S02]  /*32bc0*/  LEA R8, P6, R9, R2, 0x1 ;  /* 0x0000000209087211 */ /* 0x000fc400078c08ff */
[----:B------:R-:W-:Y:S02]  /*32bd0*/  ISETP.LT.AND P2, PT, R16, c[0x0][0x17c], !P0 ;  /* 0x00005f0010007a0c */ /* 0x000fe40004741270 */
[C---:B------:R-:W-:Y:S01]  /*32be0*/  IADD3 R0, R9.reuse, c[0x0][0x198], RZ ;  /* 0x0000660009007a10 */ /* 0x040fe20007ffe0ff */
[----:B------:R0:W-:Y:S01]  /*32bf0*/  @P4 STG.E.U16 [R4.64], R6 ;  /* 0x0000000604004986 */ /* 0x0001e2000c101504 */
[----:B------:R-:W-:Y:S02]  /*32c00*/  ISETP.LT.AND P4, PT, R12, c[0x0][0x17c], !P0 ;  /* 0x00005f000c007a0c */ /* 0x000fe40004781270 */
[----:B------:R-:W-:Y:S02]  /*32c10*/  LEA.HI.X.SX32 R9, R9, R3, 0x1, P6 ;  /* 0x0000000309097211 */ /* 0x000fe400030f0eff */
[----:B------:R-:W-:Y:S02]  /*32c20*/  PRMT R12, R6, 0x7632, R12 ;  /* 0x00007632060c7816 */ /* 0x000fe4000000000c */
[----:B0-----:R-:W-:-:S02]  /*32c30*/  LEA R4, P6, R0, R2, 0x1 ;  /* 0x0000000200047211 */ /* 0x001fc400078c08ff */
[C---:B------:R-:W-:Y:S01]  /*32c40*/  IADD3 R6, R0.reuse, c[0x0][0x198], RZ ;  /* 0x0000660000067a10 */ /* 0x040fe20007ffe0ff */
[----:B------:R0:W-:Y:S01]  /*32c50*/  @P3 STG.E.U16 [R8.64], R12 ;  /* 0x0000000c08003986 */ /* 0x0001e2000c101504 */
[----:B------:R-:W-:Y:S02]  /*32c60*/  LEA.HI.X.SX32 R5, R0, R3, 0x1, P6 ;  /* 0x0000000300057211 */ /* 0x000fe400030f0eff */
[----:B------:R-:W-:-:S03]  /*32c70*/  IADD3 R0, R6, c[0x0][0x198], RZ ;  /* 0x0000660006007a10 */ /* 0x000fc60007ffe0ff */
[----:B------:R1:W-:Y:S01]  /*32c80*/  @P2 STG.E.U16 [R4.64], R10 ;  /* 0x0000000a04002986 */ /* 0x0003e2000c101504 */
[----:B0-----:R-:W-:-:S04]  /*32c90*/  LEA R8, P6, R6, R2, 0x1 ;  /* 0x0000000206087211 */ /* 0x001fc800078c08ff */
[----:B------:R-:W-:Y:S02]  /*32ca0*/  LEA.HI.X.SX32 R9, R6, R3, 0x1, P6 ;  /* 0x0000000306097211 */ /* 0x000fe400030f0eff */
[----:B-1----:R-:W-:Y:S02]  /*32cb0*/  PRMT R5, R10, 0x7632, R5 ;  /* 0x000076320a057816 */ /* 0x002fe40000000005 */
[C---:B------:R-:W-:Y:S02]  /*32cc0*/  LEA R4, P6, R0.reuse, R2, 0x1 ;  /* 0x0000000200047211 */ /* 0x040fe400078c08ff */
[----:B------:R-:W-:Y:S01]  /*32cd0*/  IADD3 R6, R0, c[0x0][0x198], RZ ;  /* 0x0000660000067a10 */ /* 0x000fe20007ffe0ff */
[----:B------:R0:W-:Y:S01]  /*32ce0*/  @P1 STG.E.U16 [R8.64], R5 ;  /* 0x0000000508001986 */ /* 0x0001e2000c101504 */
[----:B------:R-:W-:-:S04]  /*32cf0*/  IADD3 R13, R28, 0x1de, RZ ;  /* 0x000001de1c0d7810 */ /* 0x000fc80007ffe0ff */
[----:B------:R-:W-:Y:S02]  /*32d00*/  ISETP.LT.AND P3, PT, R13, c[0x0][0x17c], !P0 ;  /* 0x00005f000d007a0c */ /* 0x000fe40004761270 */
[----:B------:R-:W-:Y:S02]  /*32d10*/  IADD3 R13, R28, 0x1df, RZ ;  /* 0x000001df1c0d7810 */ /* 0x000fe40007ffe0ff */
[-C--:B0-----:R-:W-:Y:S02]  /*32d20*/  LEA.HI.X.SX32 R5, R0, R3.reuse, 0x1, P6 ;  /* 0x0000000300057211 */ /* 0x081fe400030f0eff */
[C---:B------:R-:W-:Y:S02]  /*32d30*/  LEA R8, P6, R6.reuse, R2, 0x1 ;  /* 0x0000000206087211 */ /* 0x040fe400078c08ff */
[C---:B------:R-:W-:Y:S01]  /*32d40*/  IADD3 R0, R6.reuse, c[0x0][0x198], RZ ;  /* 0x0000660006007a10 */ /* 0x040fe20007ffe0ff */
[----:B------:R0:W-:Y:S01]  /*32d50*/  @P5 STG.E.U16 [R4.64], R14 ;  /* 0x0000000e04005986 */ /* 0x0001e2000c101504 */
[----:B------:R-:W-:-:S02]  /*32d60*/  LEA.HI.X.SX32 R9, R6, R3, 0x1, P6 ;  /* 0x0000000306097211 */ /* 0x000fc400030f0eff */
[----:B------:R-:W-:Y:S02]  /*32d70*/  PRMT R12, R14, 0x7632, R12 ;  /* 0x000076320e0c7816 */ /* 0x000fe4000000000c */
[----:B------:R-:W-:Y:S02]  /*32d80*/  ISETP.LT.AND P2, PT, R13, c[0x0][0x17c], !P0 ;  /* 0x00005f000d007a0c */ /* 0x000fe40004741270 */
[C---:B------:R-:W-:Y:S02]  /*32d90*/  IADD3 R6, R0.reuse, c[0x0][0x198], RZ ;  /* 0x0000660000067a10 */ /* 0x040fe40007ffe0ff */
[----:B0-----:R-:W-:Y:S01]  /*32da0*/  LEA R4, P6, R0, R2, 0x1 ;  /* 0x0000000200047211 */ /* 0x001fe200078c08ff */
[----:B------:R0:W-:Y:S01]  /*32db0*/  @P4 STG.E.U16 [R8.64], R12 ;  /* 0x0000000c08004986 */ /* 0x0001e2000c101504 */
[----:B------:R-:W-:Y:S02]  /*32dc0*/  IADD3 R13, R28, 0x1e0, RZ ;  /* 0x000001e01c0d7810 */ /* 0x000fe40007ffe0ff */
[----:B------:R-:W-:-:S02]  /*32dd0*/  LEA.HI.X.SX32 R5, R0, R3, 0x1, P6 ;  /* 0x0000000300057211 */ /* 0x000fc400030f0eff */
[----:B------:R-:W-:Y:S02]  /*32de0*/  ISETP.LT.AND P1, PT, R13, c[0x0][0x17c], !P0 ;  /* 0x00005f000d007a0c */ /* 0x000fe40004721270 */
[C---:B------:R-:W-:Y:S01]  /*32df0*/  IADD3 R0, R6.reuse, c[0x0][0x198], RZ ;  /* 0x0000660006007a10 */ /* 0x040fe20007ffe0ff */
[----:B------:R1:W-:Y:S01]  /*32e00*/  @P3 STG.E.U16 [R4.64], R18 ;  /* 0x0000001204003986 */ /* 0x0003e2000c101504 */
[----:B0-----:R-:W-:Y:S02]  /*32e10*/  LEA R8, P6, R6, R2, 0x1 ;  /* 0x0000000206087211 */ /* 0x001fe400078c08ff */
[----:B------:R-:W-:Y:S02]  /*32e20*/  IADD3 R10, R28, 0x1e1, RZ ;  /* 0x000001e11c0a7810 */ /* 0x000fe40007ffe0ff */
[----:B------:R-:W-:Y:S02]  /*32e30*/  LEA.HI.X.SX32 R9, R6, R3, 0x1, P6 ;  /* 0x0000000306097211 */ /* 0x000fe400030f0eff */
[----:B-1----:R-:W-:-:S02]  /*32e40*/  PRMT R5, R18, 0x7632, R5 ;  /* 0x0000763212057816 */ /* 0x002fc40000000005 */
[----:B------:R-:W-:Y:S02]  /*32e50*/  LEA R4, P6, R0, R2, 0x1 ;  /* 0x0000000200047211 */ /* 0x000fe400078c08ff */
[----:B------:R-:W-:Y:S01]  /*32e60*/  ISETP.LT.AND P5, PT, R10, c[0x0][0x17c], !P0 ;  /* 0x00005f000a007a0c */ /* 0x000fe200047a1270 */
[----:B------:R0:W-:Y:S01]  /*32e70*/  @P2 STG.E.U16 [R8.64], R5 ;  /* 0x0000000508002986 */ /* 0x0001e2000c101504 */
[----:B------:R-:W-:Y:S02]  /*32e80*/  IADD3 R6, R28, 0x1e4, RZ ;  /* 0x000001e41c067810 */ /* 0x000fe40007ffe0ff */
[----:B------:R-:W-:Y:S02]  /*32e90*/  IADD3 R12, R0, c[0x0][0x198], RZ ;  /* 0x00006600000c7a10 */ /* 0x000fe40007ffe0ff */
[----:B------:R-:W-:Y:S02]  /*32ea0*/  IADD3 R10, R28, 0x1e2, RZ ;  /* 0x000001e21c0a7810 */ /* 0x000fe40007ffe0ff */
[----:B------:R-:W-:-:S02]  /*32eb0*/  ISETP.LT.AND P2, PT, R6, c[0x0][0x17c], !P0 ;  /* 0x00005f0006007a0c */ /* 0x000fc40004741270 */
[----:B------:R-:W-:Y:S02]  /*32ec0*/  ISETP.LT.AND P4, PT, R10, c[0x0][0x17c], !P0 ;  /* 0x00005f000a007a0c */ /* 0x000fe40004781270 */
[-C--:B0-----:R-:W-:Y:S02]  /*32ed0*/  LEA.HI.X.SX32 R5, R0, R3.reuse, 0x1, P6 ;  /* 0x0000000300057211 */ /* 0x081fe400030f0eff */
[CC--:B------:R-:W-:Y:S02]  /*32ee0*/  LEA R8, P6, R12.reuse, R2.reuse, 0x1 ;  /* 0x000000020c087211 */ /* 0x0c0fe400078c08ff */
[C---:B------:R-:W-:Y:S02]  /*32ef0*/  IADD3 R6, R12.reuse, c[0x0][0x198], RZ ;  /* 0x000066000c067a10 */ /* 0x040fe40007ffe0ff */
[----:B------:R-:W-:Y:S02]  /*32f00*/  LEA.HI.X.SX32 R9, R12, R3, 0x1, P6 ;  /* 0x000000030c097211 */ /* 0x000fe400030f0eff */
[----:B--2---:R-:W-:Y:S01]  /*32f10*/  PRMT R0, R24, 0x7632, R0 ;  /* 0x0000763218007816 */ /* 0x004fe20000000000 */
[----:B------:R0:W-:Y:S04]  /*32f20*/  @P1 STG.E.U16 [R4.64], R24 ;  /* 0x0000001804001986 */ /* 0x0001e8000c101504 */
[----:B0-----:R-:W2:Y:S01]  /*32f30*/  LDL.LU R24, [R1+0x7c] ;  /* 0x00007c0001187983 */ /* 0x001ea20000300800 */
[----:B------:R-:W-:-:S04]  /*32f40*/  LEA R4, P6, R6, R2, 0x1 ;  /* 0x0000000206047211 */ /* 0x000fc800078c08ff */
[----:B------:R-:W-:Y:S01]  /*32f50*/  LEA.HI.X.SX32 R5, R6, R3, 0x1, P6 ;  /* 0x0000000306057211 */ /* 0x000fe200030f0eff */
[----:B------:R-:W-:Y:S01]  /*32f60*/  @P5 STG.E.U16 [R8.64], R0 ;  /* 0x0000000008005986 */ /* 0x000fe2000c101504 */
[----:B---3--:R-:W-:-:S03]  /*32f70*/  PRMT R13, R29, 0x7632, R13 ;  /* 0x000076321d0d7816 */ /* 0x008fc6000000000d */
[----:B------:R0:W-:Y:S04]  /*32f80*/  @P4 STG.E.U16 [R4.64], R29 ;  /* 0x0000001d04004986 */ /* 0x0001e8000c101504 */
[----:B0-----:R-:W3:Y:S01]  /*32f90*/  LDL.LU R29, [R1+0xac] ;  /* 0x0000ac00011d7983 */ /* 0x001ee20000300800 */
[----:B------:R-:W-:-:S04]  /*32fa0*/  IADD3 R10, R28, 0x1e3, RZ ;  /* 0x000001e31c0a7810 */ /* 0x000fc80007ffe0ff */
[----:B------:R-:W-:Y:S02]  /*32fb0*/  ISETP.LT.AND P3, PT, R10, c[0x0][0x17c], !P0 ;  /* 0x00005f000a007a0c */ /* 0x000fe40004761270 */
[----:B------:R-:W-:Y:S02]  /*32fc0*/  IADD3 R10, R28, 0x1e5, RZ ;  /* 0x000001e51c0a7810 */ /* 0x000fe40007ffe0ff */
[----:B------:R-:W-:Y:S02]  /*32fd0*/  IADD3 R12, R6, c[0x0][0x198], RZ ;  /* 0x00006600060c7a10 */ /* 0x000fe40007ffe0ff */
[----:B------:R-:W-:Y:S02]  /*32fe0*/  ISETP.LT.AND P1, PT, R10, c[0x0][0x17c], !P0 ;  /* 0x00005f000a007a0c */ /* 0x000fe40004721270 */
[----:B------:R-:W-:Y:S02]  /*32ff0*/  IADD3 R10, R28, 0x1e6, RZ ;  /* 0x000001e61c0a7810 */ /* 0x000fe40007ffe0ff */
[----:B------:R-:W-:-:S02]  /*33000*/  LEA R8, P6, R12, R2, 0x1 ;  /* 0x000000020c087211 */ /* 0x000fc400078c08ff */
[----:B------:R-:W-:Y:S02]  /*33010*/  ISETP.LT.AND P5, PT, R10, c[0x0][0x17c], !P0 ;  /* 0x00005f000a007a0c */ /* 0x000fe400047a1270 */
[----:B------:R-:W-:Y:S02]  /*33020*/  IADD3 R10, R28, 0x1e7, RZ ;  /* 0x000001e71c0a7810 */ /* 0x000fe40007ffe0ff */
[C---:B------:R-:W-:Y:S02]  /*33030*/  IADD3 R6, R12.reuse, c[0x0][0x198], RZ ;  /* 0x000066000c067a10 */ /* 0x040fe40007ffe0ff */
[----:B------:R-:W-:Y:S02]  /*33040*/  LEA.HI.X.SX32 R9, R12, R3, 0x1, P6 ;  /* 0x000000030c097211 */ /* 0x000fe400030f0eff */
[----:B------:R-:W-:Y:S02]  /*33050*/  ISETP.LT.AND P4, PT, R10, c[0x0][0x17c], !P0 ;  /* 0x00005f000a007a0c */ /* 0x000fe40004781270 */
[----:B------:R-:W-:-:S02]  /*33060*/  LEA R4, P6, R6, R2, 0x1 ;  /* 0x0000000206047211 */ /* 0x000fc400078c08ff */
[C---:B------:R-:W-:Y:S01]  /*33070*/  IADD3 R10, R6.reuse, c[0x0][0x198], RZ ;  /* 0x00006600060a7a10 */ /* 0x040fe20007ffe0ff */
[----:B------:R0:W-:Y:S01]  /*33080*/  @P3 STG.E.U16 [R8.64], R13 ;  /* 0x0000000d08003986 */ /* 0x0001e2000c101504 */
[----:B------:R-:W-:Y:S02]  /*33090*/  LEA.HI.X.SX32 R5, R6, R3, 0x1, P6 ;  /* 0x0000000306057211 */ /* 0x000fe400030f0eff */
[C---:B------:R-:W-:Y:S02]  /*330a0*/  IADD3 R6, R10.reuse, c[0x0][0x198], RZ ;  /* 0x000066000a067a10 */ /* 0x040fe40007ffe0ff */
[----:B----4-:R-:W-:Y:S01]  /*330b0*/  PRMT R12, R25, 0x7632, R12 ;  /* 0x00007632190c7816 */ /* 0x010fe2000000000c */
[----:B------:R1:W-:Y:S01]  /*330c0*/  @P2 STG.E.U16 [R4.64], R25 ;  /* 0x0000001904002986 */ /* 0x0003e2000c101504 */
[----:B0-----:R-:W-:-:S04]  /*330d0*/  LEA R8, P6, R10, R2, 0x1 ;  /* 0x000000020a087211 */ /* 0x001fc800078c08ff */
[-C--:B------:R-:W-:Y:S01]  /*330e0*/  LEA.HI.X.SX32 R9, R10, R3.reuse, 0x1, P6 ;  /* 0x000000030a097211 */ /* 0x080fe200030f0eff */
[----:B-1----:R-:W4:Y:S01]  /*330f0*/  LDL.LU R25, [R1+0x9c] ;  /* 0x00009c0001197983 */ /* 0x002f220000300800 */
[C---:B------:R-:W-:Y:S02]  /*33100*/  LEA R4, P6, R6.reuse, R2, 0x1 ;  /* 0x0000000206047211 */ /* 0x040fe400078c08ff */
[----:B------:R-:W-:Y:S02]  /*33110*/  IADD3 R10, R6, c[0x0][0x198], RZ ;  /* 0x00006600060a7a10 */ /* 0x000fe40007ffe0ff */
[----:B------:R-:W-:Y:S01]  /*33120*/  IADD3 R0, R28, 0x1e8, RZ ;  /* 0x000001e81c007810 */ /* 0x000fe20007ffe0ff */
[----:B------:R0:W-:Y:S01]  /*33130*/  @P1 STG.E.U16 [R8.64], R12 ;  /* 0x0000000c08001986 */ /* 0x0001e2000c101504 */
[----:B------:R-:W-:Y:S02]  /*33140*/  LEA.HI.X.SX32 R5, R6, R3, 0x1, P6 ;  /* 0x0000000306057211 */ /* 0x000fe400030f0eff */
[----:B------:R-:W-:-:S02]  /*33150*/  ISETP.LT.AND P3, PT, R0, c[0x0][0x17c], !P0 ;  /* 0x00005f0000007a0c */ /* 0x000fc40004761270 */
[C---:B------:R-:W-:Y:S02]  /*33160*/  IADD3 R6, R10.reuse, c[0x0][0x198], RZ ;  /* 0x000066000a067a10 */ /* 0x040fe40007ffe0ff */
[----:B0-----:R-:W-:-:S04]  /*33170*/  LEA R8, P6, R10, R2, 0x1 ;  /* 0x000000020a087211 */ /* 0x001fc800078c08ff */
        /* <DEDUP_REMOVED lines=10> */
[----:B------:R-:W-:Y:S02]  /*33220*/  IADD3 R0, R28, 0x1e9, RZ ;  /* 0x000001e91c007810 */ /* 0x000fe40007ffe0ff */
[----:B------:R-:W-:Y:S02]  /*33230*/  IADD3 R10, R6, c[0x0][0x198], RZ ;  /* 0x00006600060a7a10 */ /* 0x000fe40007ffe0ff */
[----:B------:R-:W-:Y:S02]  /*33240*/  ISETP.LT.AND P2, PT, R0, c[0x0][0x17c], !P0 ;  /* 0x00005f0000007a0c */ /* 0x000fe40004741270 */
[----:B------:R-:W-:-:S02]  /*33250*/  IADD3 R0, R28, 0x1ea, RZ ;  /* 0x000001ea1c007810 */ /* 0x000fc40007ffe0ff */
[-C--:B------:R-:W-:Y:S02]  /*33260*/  LEA R8, P6, R10, R2.reuse, 0x1 ;  /* 0x000000020a087211 */ /* 0x080fe400078c08ff */
[----:B------:R-:W-:Y:S02]  /*33270*/  ISETP.LT.AND P1, PT, R0, c[0x0][0x17c], !P0 ;  /* 0x00005f0000007a0c */ /* 0x000fe40004721270 */
[----:B------:R-:W-:Y:S02]  /*33280*/  IADD3 R6, R10, c[0x0][0x198], RZ ;  /* 0x000066000a067a10 */ /* 0x000fe40007ffe0ff */
[----:B------:R-:W-:Y:S02]  /*33290*/  IADD3 R0, R28, 0x1eb, RZ ;  /* 0x000001eb1c007810 */ /* 0x000fe40007ffe0ff */
[----:B------:R-:W-:Y:S02]  /*332a0*/  LEA.HI.X.SX32 R9, R10, R3, 0x1, P6 ;  /* 0x000000030a097211 */ /* 0x000fe400030f0eff */
[----:B------:R-:W-:-:S02]  /*332b0*/  LEA R4, P6, R6, R2, 0x1 ;  /* 0x0000000206047211 */ /* 0x000fc400078c08ff */
[----:B------:R-:W-:Y:S02]  /*332c0*/  ISETP.LT.AND P5, PT, R0, c[0x0][0x17c], !P0 ;  /* 0x00005f0000007a0c */ /* 0x000fe400047a1270 */
[----:B------:R-:W-:Y:S02]  /*332d0*/  IADD3 R10, R6, c[0x0][0x198], RZ ;  /* 0x00006600060a7a10 */ /* 0x000fe40007ffe0ff */
[----:B------:R-:W-:Y:S01]  /*332e0*/  IADD3 R0, R28, 0x1ec, RZ ;  /* 0x000001ec1c007810 */ /* 0x000fe20007ffe0ff */
[----:B------:R0:W-:Y:S01]  /*332f0*/  @P2 STG.E.U16 [R8.64], R12 ;  /* 0x0000000c08002986 */ /* 0x0001e2000c101504 */
[----:B------:R-:W-:Y:S02]  /*33300*/  LEA.HI.X.SX32 R5, R6, R3, 0x1, P6 ;  /* 0x0000000306057211 */ /* 0x000fe400030f0eff */
[----:B------:R-:W-:Y:S02]  /*33310*/  ISETP.LT.AND P4, PT, R0, c[0x0][0x17c], !P0 ;  /* 0x00005f0000007a0c */ /* 0x000fe40004781270 */
[----:B------:R-:W-:-:S02]  /*33320*/  IADD3 R6, R10, c[0x0][0x198], RZ ;  /* 0x000066000a067a10 */ /* 0x000fc40007ffe0ff */
[----:B------:R-:W-:Y:S02]  /*33330*/  IADD3 R0, R28, 0x1ed, RZ ;  /* 0x000001ed1c007810 */ /* 0x000fe40007ffe0ff */
[C---:B0-----:R-:W-:Y:S01]  /*33340*/  LEA R8, P6, R10.reuse, R2, 0x1 ;  /* 0x000000020a087211 */ /* 0x041fe200078c08ff */
[----:B----4-:R0:W-:Y:S01]  /*33350*/  @P1 STG.E.U16 [R4.64], R25 ;  /* 0x0000001904001986 */ /* 0x0101e2000c101504 */
[----:B------:R-:W-:Y:S02]  /*33360*/  PRMT R13, R25, 0x7632, R13 ;  /* 0x00007632190d7816 */ /* 0x000fe4000000000d */
[----:B------:R-:W-:Y:S02]  /*33370*/  LEA.HI.X.SX32 R9, R10, R3, 0x1, P6 ;  /* 0x000000030a097211 */ /* 0x000fe400030f0eff */
[----:B------:R-:W-:Y:S02]  /*33380*/  ISETP.LT.AND P3, PT, R0, c[0x0][0x17c], !P0 ;  /* 0x00005f0000007a0c */ /* 0x000fe40004761270 */
[----:B------:R-:W-:-:S02]  /*33390*/  IADD3 R10, R6, c[0x0][0x198], RZ ;  /* 0x00006600060a7a10 */ /* 0x000fc40007ffe0ff */
[----:B------:R-:W-:Y:S02]  /*333a0*/  IADD3 R0, R28, 0x1ee, RZ ;  /* 0x000001ee1c007810 */ /* 0x000fe40007ffe0ff */
[C---:B0-----:R-:W-:Y:S01]  /*333b0*/  LEA R4, P6, R6.reuse, R2, 0x1 ;  /* 0x0000000206047211 */ /* 0x041fe200078c08ff */
[----:B------:R-:W4:Y:S03]  /*333c0*/  LDL.LU R25, [R1+0x6c] ;  /* 0x00006c0001197983 */ /* 0x000f260000300800 */
[----:B------:R-:W-:Y:S01]  /*333d0*/  LEA.HI.X.SX32 R5, R6, R3, 0x1, P6 ;  /* 0x0000000306057211 */ /* 0x000fe200030f0eff */
[----:B------:R0:W-:Y:S01]  /*333e0*/  @P5 STG.E.U16 [R8.64], R13 ;  /* 0x0000000d08005986 */ /* 0x0001e2000c101504 */
[----:B------:R-:W-:Y:S02]  /*333f0*/  ISETP.LT.AND P2, PT, R0, c[0x0][0x17c], !P0 ;  /* 0x00005f0000007a0c */ /* 0x000fe40004741270 */
[----:B------:R-:W-:-:S02]  /*33400*/  IADD3 R6, R10, c[0x0][0x198], RZ ;  /* 0x000066000a067a10 */ /* 0x000fc40007ffe0ff */
[----:B0-----:R-:W-:-:S04]  /*33410*/  LEA R8, P6, R10, R2, 0x1 ;  /* 0x000000020a087211 */ /* 0x001fc800078c08ff */
[----:B------:R-:W-:Y:S02]  /*33420*/  LEA.HI.X.SX32 R9, R10, R3, 0x1, P6 ;  /* 0x000000030a097211 */ /* 0x000fe400030f0eff */
[----:B------:R-:W-:-:S04]  /*33430*/  LEA R12, P6, R6, R2, 0x1 ;  /* 0x00000002060c7211 */ /* 0x000fc800078c08ff */
[C---:B------:R-:W-:Y:S02]  /*33440*/  LEA.HI.X.SX32 R13, R6.reuse, R3, 0x1, P6 ;  /* 0x00000003060d7211 */ /* 0x040fe400030f0eff */
[----:B------:R-:W-:Y:S02]  /*33450*/  IADD3 R10, R6, c[0x0][0x198], RZ ;  /* 0x00006600060a7a10 */ /* 0x000fe40007ffe0ff */
[----:B--2---:R-:W-:Y:S01]  /*33460*/  PRMT R14, R24, 0x7632, R14 ;  /* 0x00007632180e7816 */ /* 0x004fe2000000000e */
[----:B------:R0:W-:Y:S04]  /*33470*/  @P4 STG.E.U16 [R4.64], R24 ;  /* 0x0000001804004986 */ /* 0x0001e8000c101504 */
[----:B0-----:R-:W2:Y:S04]  /*33480*/  LDL.LU R24, [R1+0x3c] ;  /* 0x00003c0001187983 */ /* 0x001ea80000300800 */
[----:B------:R-:W-:Y:S01]  /*33490*/  @P3 STG.E.U16 [R8.64], R14 ;  /* 0x0000000e08003986 */ /* 0x000fe2000c101504 */
[----:B---3--:R-:W-:-:S03]  /*334a0*/  PRMT R6, R29, 0x7632, R6 ;  /* 0x000076321d067816 */ /* 0x008fc60000000006 */
[----:B------:R0:W-:Y:S04]  /*334b0*/  @P2 STG.E.U16 [R12.64], R29 ;  /* 0x0000001d0c002986 */ /* 0x0001e8000c101504 */
[----:B0-----:R-:W3:Y:S01]  /*334c0*/  LDL.LU R29, [R1+0x1c] ;  /* 0x00001c00011d7983 */ /* 0x001ee20000300800 */
[----:B------:R-:W-:-:S04]  /*334d0*/  IADD3 R0, R28, 0x1ef, RZ ;  /* 0x000001ef1c007810 */ /* 0x000fc80007ffe0ff */
[----:B------:R-:W-:Y:S02]  /*334e0*/  ISETP.LT.AND P1, PT, R0, c[0x0][0x17c], !P0 ;  /* 0x00005f0000007a0c */ /* 0x000fe40004721270 */
[----:B------:R-:W-:-:S04]  /*334f0*/  IADD3 R0, R28, 0x1f0, RZ ;  /* 0x000001f01c007810 */ /* 0x000fc80007ffe0ff */
[----:B------:R-:W-:Y:S02]  /*33500*/  ISETP.LT.AND P5, PT, R0, c[0x0][0x17c], !P0 ;  /* 0x00005f0000007a0c */ /* 0x000fe400047a1270 */
[----:B------:R-:W-:Y:S02]  /*33510*/  IADD3 R0, R28, 0x1f1, RZ ;  /* 0x000001f11c007810 */ /* 0x000fe40007ffe0ff */
[----:B------:R-:W-:Y:S02]  /*33520*/  LEA R16, P6, R10, R2, 0x1 ;  /* 0x000000020a107211 */ /* 0x000fe400078c08ff */
[----:B------:R-:W-:Y:S02]  /*33530*/  ISETP.LT.AND P4, PT, R0, c[0x0][0x17c], !P0 ;  /* 0x00005f0000007a0c */ /* 0x000fe40004781270 */
[----:B------:R-:W-:Y:S02]  /*33540*/  IADD3 R0, R28, 0x1f2, RZ ;  /* 0x000001f21c007810 */ /* 0x000fe40007ffe0ff */
[----:B------:R-:W-:-:S02]  /*33550*/  IADD3 R4, R10, c[0x0][0x198], RZ ;  /* 0x000066000a047a10 */ /* 0x000fc40007ffe0ff */
[-C--:B------:R-:W-:Y:S02]  /*33560*/  LEA.HI.X.SX32 R17, R10, R3.reuse, 0x1, P6 ;  /* 0x000000030a117211 */ /* 0x080fe400030f0eff */
[----:B------:R-:W-:Y:S02]  /*33570*/  ISETP.LT.AND P3, PT, R0, c[0x0][0x17c], !P0 ;  /* 0x00005f0000007a0c */ /* 0x000fe40004761270 */
[----:B------:R-:W-:Y:S02]  /*33580*/  LEA R20, P6, R4, R2, 0x1 ;  /* 0x0000000204147211 */ /* 0x000fe400078c08ff */
[----:B------:R-:W-:Y:S02]  /*33590*/  IADD3 R0, R28, 0x1f3, RZ ;  /* 0x000001f31c007810 */ /* 0x000fe40007ffe0ff */
[C---:B------:R-:W-:Y:S02]  /*335a0*/  IADD3 R5, R4.reuse, c[0x0][0x198], RZ ;  /* 0x0000660004057a10 */ /* 0x040fe40007ffe0ff */
[----:B------:R-:W-:-:S02]  /*335b0*/  LEA.HI.X.SX32 R21, R4, R3, 0x1, P6 ;  /* 0x0000000304157211 */ /* 0x000fc400030f0eff */
[----:B------:R-:W-:Y:S02]  /*335c0*/  ISETP.LT.AND P2, PT, R0, c[0x0][0x17c], !P0 ;  /* 0x00005f0000007a0c */ /* 0x000fe40004741270 */
[C---:B------:R-:W-:Y:S02]  /*335d0*/  LEA R8, P6, R5.reuse, R2, 0x1 ;  /* 0x0000000205087211 */ /* 0x040fe400078c08ff */
[----:B------:R-:W-:Y:S02]  /*335e0*/  IADD3 R0, R28, 0x1f4, RZ ;  /* 0x000001f41c007810 */ /* 0x000fe40007ffe0ff */
[C---:B------:R-:W-:Y:S01]  /*335f0*/  IADD3 R4, R5.reuse, c[0x0][0x198], RZ ;  /* 0x0000660005047a10 */ /* 0x040fe20007ffe0ff */
[----:B------:R0:W-:Y:S01]  /*33600*/  @P1 STG.E.U16 [R16.64], R6 ;  /* 0x0000000610001986 */ /* 0x0001e2000c101504 */
[----:B------:R-:W-:Y:S02]  /*33610*/  LEA.HI.X.SX32 R9, R5, R3, 0x1, P6 ;  /* 0x0000000305097211 */ /* 0x000fe400030f0eff */
[----:B------:R-:W-:-:S02]  /*33620*/  ISETP.LT.AND P1, PT, R0, c[0x0][0x17c], !P0 ;  /* 0x00005f0000007a0c */ /* 0x000fc40004721270 */
[----:B------:R-:W-:Y:S02]  /*33630*/  LEA R12, P6, R4, R2, 0x1 ;  /* 0x00000002040c7211 */ /* 0x000fe400078c08ff */
[----:B------:R-:W-:Y:S02]  /*33640*/  IADD3 R0, R28, 0x1f5, RZ ;  /* 0x000001f51c007810 */ /* 0x000fe40007ffe0ff */
[C---:B------:R-:W-:Y:S01]  /*33650*/  IADD3 R5, R4.reuse, c[0x0][0x198], RZ ;  /* 0x0000660004057a10 */ /* 0x040fe20007ffe0ff */
[----:B----4-:R-:W-:Y:S01]  /*33660*/  @P5 STG.E.U16 [R20.64], R25 ;  /* 0x0000001914005986 */ /* 0x010fe2000c101504 */
[----:B------:R-:W-:Y:S02]  /*33670*/  PRMT R10, R25, 0x7632, R10 ;  /* 0x00007632190a7816 */ /* 0x000fe4000000000a */
[----:B------:R-:W-:Y:S02]  /*33680*/  LEA.HI.X.SX32 R13, R4, R3, 0x1, P6 ;  /* 0x00000003040d7211 */ /* 0x000fe400030f0eff */
[----:B------:R-:W-:-:S02]  /*33690*/  ISETP.LT.AND P5, PT, R0, c[0x0][0x17c], !P0 ;  /* 0x00005f0000007a0c */ /* 0x000fc400047a1270 */
[C---:B------:R-:W-:Y:S02]  /*336a0*/  LEA R4, P6, R5.reuse, R2, 0x1 ;  /* 0x0000000205047211 */ /* 0x040fe400078c08ff */
[----:B------:R-:W-:Y:S01]  /*336b0*/  IADD3 R0, R28, 0x1f6, RZ ;  /* 0x000001f61c007810 */ /* 0x000fe20007ffe0ff */
[----:B------:R1:W-:Y:S01]  /*336c0*/  @P4 STG.E.U16 [R8.64], R10 ;  /* 0x0000000a08004986 */ /* 0x0003e2000c101504 */
[C---:B0-----:R-:W-:Y:S02]  /*336d0*/  IADD3 R6, R5.reuse, c[0x0][0x198], RZ ;  /* 0x0000660005067a10 */ /* 0x041fe40007ffe0ff */
[----:B------:R-:W-:Y:S02]  /*336e0*/  LEA.HI.X.SX32 R5, R5, R3, 0x1, P6 ;  /* 0x0000000305057211 */ /* 0x000fe400030f0eff */
[----:B------:R-:W-:Y:S02]  /*336f0*/  ISETP.LT.AND P4, PT, R0, c[0x0][0x17c], !P0 ;  /* 0x00005f0000007a0c */ /* 0x000fe40004781270 */
[----:B------:R-:W-:-:S02]  /*33700*/  IADD3 R0, R28, 0x1f7, RZ ;  /* 0x000001f71c007810 */ /* 0x000fc40007ffe0ff */
[C---:B-1----:R-:W-:Y:S02]  /*33710*/  LEA R8, P6, R6.reuse, R2, 0x1 ;  /* 0x0000000206087211 */ /* 0x042fe400078c08ff */
[----:B------:R-:W-:Y:S02]  /*33720*/  IADD3 R10, R6, c[0x0][0x198], RZ ;  /* 0x00006600060a7a10 */ /* 0x000fe40007ffe0ff */
[----:B--2---:R-:W-:Y:S01]  /*33730*/  PRMT R9, R24, 0x7632, R9 ;  /* 0x0000763218097816 */ /* 0x004fe20000000009 */
[----:B------:R-:W-:Y:S01]  /*33740*/  @P3 STG.E.U16 [R12.64], R24 ;  /* 0x000000180c003986 */ /* 0x000fe2000c101504 */
[----:B------:R-:W-:-:S03]  /*33750*/  ISETP.LT.AND P3, PT, R0, c[0x0][0x17c], !P0 ;  /* 0x00005f0000007a0c */ /* 0x000fc60004761270 */
[----:B------:R0:W-:Y:S01]  /*33760*/  @P2 STG.E.U16 [R4.64], R9 ;  /* 0x0000000904002986 */ /* 0x0001e2000c101504 */
[----:B------:R-:W-:-:S04]  /*33770*/  IADD3 R0, R28, 0x1f8, RZ ;  /* 0x000001f81c007810 */ /* 0x000fc80007ffe0ff */
[----:B------:R-:W-:Y:S02]  /*33780*/  ISETP.LT.AND P2, PT, R0, c[0x0][0x17c], !P0 ;  /* 0x00005f0000007a0c */ /* 0x000fe40004741270 */
[-C--:B0-----:R-:W-:Y:S02]  /*33790*/  LEA.HI.X.SX32 R9, R6, R3.reuse, 0x1, P6 ;  /* 0x0000000306097211 */ /* 0x081fe400030f0eff */
[C---:B------:R-:W-:Y:S02]  /*337a0*/  LEA R16, P6, R10.reuse, R2, 0x1 ;  /* 0x000000020a107211 */ /* 0x040fe400078c08ff */
[C---:B------:R-:W-:Y:S02]  /*337b0*/  IADD3 R6, R10.reuse, c[0x0][0x198], RZ ;  /* 0x000066000a067a10 */ /* 0x040fe40007ffe0ff */
[----:B------:R-:W-:Y:S02]  /*337c0*/  LEA.HI.X.SX32 R17, R10, R3, 0x1, P6 ;  /* 0x000000030a117211 */ /* 0x000fe400030f0eff */
[----:B------:R-:W-:-:S02]  /*337d0*/  IADD3 R0, R28, 0x1f9, RZ ;  /* 0x000001f91c007810 */ /* 0x000fc40007ffe0ff */
[C---:B------:R-:W-:Y:S02]  /*337e0*/  LEA R4, P6, R6.reuse, R2, 0x1 ;  /* 0x0000000206047211 */ /* 0x040fe400078c08ff */
[----:B------:R-:W-:Y:S02]  /*337f0*/  IADD3 R10, R6, c[0x0][0x198], RZ ;  /* 0x00006600060a7a10 */ /* 0x000fe40007ffe0ff */
[----:B---3--:R-:W-:Y:S01]  /*33800*/  PRMT R5, R29, 0x7632, R5 ;  /* 0x000076321d057816 */ /* 0x008fe20000000005 */
[----:B------:R-:W-:Y:S01]  /*33810*/  @P1 STG.E.U16 [R8.64], R29 ;  /* 0x0000001d08001986 */ /* 0x000fe2000c101504 */
[----:B------:R-:W-:Y:S02]  /*33820*/  ISETP.LT.AND P1, PT, R0, c[0x0][0x17c], !P0 ;  /* 0x00005f0000007a0c */ /* 0x000fe40004721270 */
[----:B------:R-:W-:Y:S01]  /*33830*/  IADD3 R0, R28, 0x1fa, RZ ;  /* 0x000001fa1c007810 */ /* 0x000fe20007ffe0ff */
[----:B------:R0:W-:Y:S03]  /*33840*/  @P5 STG.E.U16 [R16.64], R5 ;  /* 0x0000000510005986 */ /* 0x0001e6000c101504 */
[----:B------:R-:W-:-:S02]  /*33850*/  ISETP.LT.AND P5, PT, R0, c[0x0][0x17c], !P0 ;  /* 0x00005f0000007a0c */ /* 0x000fc400047a1270 */
[----:B------:R-:W-:Y:S02]  /*33860*/  IADD3 R0, R28, 0x1fb, RZ ;  /* 0x000001fb1c007810 */ /* 0x000fe40007ffe0ff */
[-C--:B0-----:R-:W-:Y:S02]  /*33870*/  LEA.HI.X.SX32 R5, R6, R3.reuse, 0x1, P6 ;  /* 0x0000000306057211 */ /* 0x081fe400030f0eff */
[CC--:B------:R-:W-:Y:S02]  /*33880*/  LEA R12, P6, R10.reuse, R2.reuse, 0x1 ;  /* 0x000000020a0c7211 */ /* 0x0c0fe400078c08ff */
[C---:B------:R-:W-:Y:S02]  /*33890*/  IADD3 R6, R10.reuse, c[0x0][0x198], RZ ;  /* 0x000066000a067a10 */ /* 0x040fe40007ffe0ff */
[----:B------:R-:W-:Y:S02]  /*338a0*/  PRMT R9, R27, 0x7632, R9 ;  /* 0x000076321b097816 */ /* 0x000fe40000000009 */
[----:B------:R-:W-:Y:S01]  /*338b0*/  LEA.HI.X.SX32 R13, R10, R3, 0x1, P6 ;  /* 0x000000030a0d7211 */ /* 0x000fe200030f0eff */
[----:B------:R-:W-:Y:S01]  /*338c0*/  @P4 STG.E.U16 [R4.64], R27 ;  /* 0x0000001b04004986 */ /* 0x000fe2000c101504 */
[----:B------:R-:W-:-:S02]  /*338d0*/  LEA R8, P6, R6, R2, 0x1 ;  /* 0x0000000206087211 */ /* 0x000fc400078c08ff */
[----:B------:R-:W-:Y:S01]  /*338e0*/  IADD3 R10, R6, c[0x0][0x198], RZ ;  /* 0x00006600060a7a10 */ /* 0x000fe20007ffe0ff */
[----:B------:R0:W-:Y:S01]  /*338f0*/  @P3 STG.E.U16 [R12.64], R9 ;  /* 0x000000090c003986 */ /* 0x0001e2000c101504 */
[----:B------:R-:W-:Y:S02]  /*33900*/  ISETP.LT.AND P4, PT, R0, c[0x0][0x17c], !P0 ;  /* 0x00005f0000007a0c */ /* 0x000fe40004781270 */
[----:B------:R-:W-:-:S04]  /*33910*/  IADD3 R0, R28, 0x1fc, RZ ;  /* 0x000001fc1c007810 */ /* 0x000fc80007ffe0ff */
[----:B------:R-:W-:Y:S02]  /*33920*/  ISETP.LT.AND P3, PT, R0, c[0x0][0x17c], !P0 ;  /* 0x00005f0000007a0c */ /* 0x000fe40004761270 */
[----:B0-----:R-:W-:Y:S02]  /*33930*/  LEA.HI.X.SX32 R9, R6, R3, 0x1, P6 ;  /* 0x0000000306097211 */ /* 0x001fe400030f0eff */
[----:B------:R-:W-:Y:S02]  /*33940*/  IADD3 R6, R10, c[0x0][0x198], RZ ;  /* 0x000066000a067a10 */ /* 0x000fe40007ffe0ff */
[----:B------:R-:W-:Y:S02]  /*33950*/  IADD3 R0, R28, 0x1fd, RZ ;  /* 0x000001fd1c007810 */ /* 0x000fe40007ffe0ff */
[----:B------:R-:W-:Y:S01]  /*33960*/  IADD3 R14, R6, c[0x0][0x198], RZ ;  /* 0x00006600060e7a10 */ /* 0x000fe20007ffe0ff */
[----:B------:R0:W-:Y:S01]  /*33970*/  @P2 STG.E.U16 [R8.64], R7 ;  /* 0x0000000708002986 */ /* 0x0001e2000c101504 */
[----:B------:R-:W-:-:S02]  /*33980*/  LEA R20, P6, R10, R2, 0x1 ;  /* 0x000000020a147211 */ /* 0x000fc400078c08ff */
[----:B------:R-:W-:Y:S02]  /*33990*/  ISETP.LT.AND P2, PT, R0, c[0x0][0x17c], !P0 ;  /* 0x00005f0000007a0c */ /* 0x000fe40004741270 */
[----:B------:R-:W-:Y:S02]  /*339a0*/  IADD3 R0, R14, c[0x0][0x198], RZ ;  /* 0x000066000e007a10 */ /* 0x000fe40007ffe0ff */
[----:B------:R-:W-:Y:S02]  /*339b0*/  PRMT R5, R7, 0x7632, R5 ;  /* 0x0000763207057816 */ /* 0x000fe40000000005 */
[----:B------:R-:W-:Y:S02]  /*339c0*/  LEA.HI.X.SX32 R21, R10, R3, 0x1, P6 ;  /* 0x000000030a157211 */ /* 0x000fe400030f0eff */
[-C--:B------:R-:W-:Y:S02]  /*339d0*/  LEA R4, P6, R6, R2.reuse, 0x1 ;  /* 0x0000000206047211 */ /* 0x080fe400078c08ff */
[----:B------:R-:W-:Y:S01]  /*339e0*/  IADD3 R18, R0, c[0x0][0x198], RZ ;  /* 0x0000660000127a10 */ /* 0x000fe20007ffe0ff */
[----:B------:R1:W-:Y:S01]  /*339f0*/  @P1 STG.E.U16 [R20.64], R5 ;  /* 0x0000000514001986 */ /* 0x0003e2000c101504 */
[----:B------:R-:W-:-:S02]  /*33a00*/  LEA R12, P1, R14, R2, 0x1 ;  /* 0x000000020e0c7211 */ /* 0x000fc400078208ff */
[----:B------:R-:W-:Y:S02]  /*33a10*/  IADD3 R22, R18, c[0x0][0x198], RZ ;  /* 0x0000660012167a10 */ /* 0x000fe40007ffe0ff */
[-C--:B------:R-:W-:Y:S02]  /*33a20*/  LEA.HI.X.SX32 R13, R14, R3.reuse, 0x1, P1 ;  /* 0x000000030e0d7211 */ /* 0x080fe400008f0eff */
[-C--:B0-----:R-:W-:Y:S02]  /*33a30*/  LEA R8, P1, R22, R2.reuse, 0x1 ;  /* 0x0000000216087211 */ /* 0x081fe400078208ff */
[----:B-1----:R-:W-:Y:S02]  /*33a40*/  LEA.HI.X.SX32 R5, R6, R3, 0x1, P6 ;  /* 0x0000000306057211 */ /* 0x002fe400030f0eff */
[----:B------:R-:W-:Y:S02]  /*33a50*/  LEA R16, P6, R0, R2, 0x1 ;  /* 0x0000000200107211 */ /* 0x000fe400078c08ff */
[----:B------:R-:W-:-:S02]  /*33a60*/  IADD3 R10, R28, 0x1fe, RZ ;  /* 0x000001fe1c0a7810 */ /* 0x000fc40007ffe0ff */
[-C--:B------:R-:W-:Y:S02]  /*33a70*/  LEA.HI.X.SX32 R17, R0, R3.reuse, 0x1, P6 ;  /* 0x0000000300117211 */ /* 0x080fe400030f0eff */
[----:B------:R-:W-:Y:S02]  /*33a80*/  IADD3 R0, R28, 0x1ff, RZ ;  /* 0x000001ff1c007810 */ /* 0x000fe40007ffe0ff */
[----:B------:R-:W-:Y:S02]  /*33a90*/  LEA.HI.X.SX32 R9, R22, R3, 0x1, P1 ;  /* 0x0000000316097211 */ /* 0x000fe400008f0eff */
[----:B------:R-:W-:Y:S02]  /*33aa0*/  ISETP.LT.AND P1, PT, R10, c[0x0][0x17c], !P0 ;  /* 0x00005f000a007a0c */ /* 0x000fe40004721270 */
[----:B------:R-:W-:Y:S02]  /*33ab0*/  ISETP.LT.AND P0, PT, R0, c[0x0][0x17c], !P0 ;  /* 0x00005f0000007a0c */ /* 0x000fe40004701270 */
[----:B------:R-:W-:Y:S01]  /*33ac0*/  LEA R6, P6, R18, R2, 0x1 ;  /* 0x0000000212067211 */ /* 0x000fe200078c08ff */
[----:B------:R0:W-:Y:S01]  /*33ad0*/  @P5 STG.E.U16 [R4.64], R11 ;  /* 0x0000000b04005986 */ /* 0x0001e2000c101504 */
[----:B------:R-:W-:-:S02]  /*33ae0*/  PRMT R0, R11, 0x7632, R0 ;  /* 0x000076320b007816 */ /* 0x000fc40000000000 */
[----:B------:R-:W-:Y:S02]  /*33af0*/  LEA.HI.X.SX32 R7, R18, R3, 0x1, P6 ;  /* 0x0000000312077211 */ /* 0x000fe400030f0eff */
[----:B------:R-:W-:Y:S01]  /*33b00*/  IADD3 R14, R22, c[0x0][0x198], RZ ;  /* 0x00006600160e7a10 */ /* 0x000fe20007ffe0ff */
[----:B------:R1:W-:Y:S01]  /*33b10*/  @P4 STG.E.U16 [R12.64], R0 ;  /* 0x000000000c004986 */ /* 0x0003e2000c101504 */
[----:B0-----:R-:W-:-:S03]  /*33b20*/  PRMT R5, R15, 0x7632, R5 ;  /* 0x000076320f057816 */ /* 0x001fc60000000005 */
[----:B------:R1:W-:Y:S01]  /*33b30*/  @P3 STG.E.U16 [R16.64], R15 ;  /* 0x0000000f10003986 */ /* 0x0003e2000c101504 */
[----:B------:R-:W-:-:S03]  /*33b40*/  LEA R2, P6, R14, R2, 0x1 ;  /* 0x000000020e027211 */ /* 0x000fc600078c08ff */
[----:B------:R1:W-:Y:S01]  /*33b50*/  @P2 STG.E.U16 [R6.64], R5 ;  /* 0x0000000506002986 */ /* 0x0003e2000c101504 */
[----:B------:R-:W-:-:S03]  /*33b60*/  LEA.HI.X.SX32 R3, R14, R3, 0x1, P6 ;  /* 0x000000030e037211 */ /* 0x000fc600030f0eff */
[----:B------:R1:W-:Y:S01]  /*33b70*/  @P1 STG.E.U16 [R8.64], R19 ;  /* 0x0000001308001986 */ /* 0x0003e2000c101504 */
[----:B------:R-:W-:Y:S05]  /*33b80*/  @!P0 EXIT ;  /* 0x000000000000894d */ /* 0x000fea0003800000 */
[----:B-1----:R-:W-:-:S05]  /*33b90*/  PRMT R19, R19, 0x7632, R19 ;  /* 0x0000763213137816 */ /* 0x002fca0000000013 */
[----:B------:R-:W-:Y:S01]  /*33ba0*/  STG.E.U16 [R2.64], R19 ;  /* 0x0000001302007986 */ /* 0x000fe2000c101504 */
[----:B------:R-:W-:Y:S05]  /*33bb0*/  EXIT ;  /* 0x000000000000794d */ /* 0x000fea0003800000 */
.L_x_4:
[----:B------:R-:W-:-:S00]  /*33bc0*/  BRA `(.L_x_4) ;  /* 0xfffffff000007947 */ /* 0x000fc0000383ffff */
[----:B------:R-:W-:-:S00]  /*33bd0*/  NOP ;  /* 0x0000000000007918 */ /* 0x000fc00000000000 */
        /* <DEDUP_REMOVED lines=10> */
.L_x_5:


//--------------------- .nv.shared.matmul_kernel  --------------------------
	.section	.nv.shared.matmul_kernel,"aw",@nobits
	.sectionflags	@""
	.align	16
